def matmul_kernel(
    a_ptr,
    b_ptr,
    c_ptr,
    M,
    N,
    K,
    stride_am,
    stride_ak,
    stride_bk,
    stride_bn,
    stride_cm,
    stride_cn,
    BLOCK_M: tl.constexpr,
    BLOCK_N: tl.constexpr,
    BLOCK_K: tl.constexpr,
    GROUP_M: tl.constexpr,
):
    pid = tl.program_id(axis=0)
    num_pid_m = tl.cdiv(M, BLOCK_M)
    num_pid_n = tl.cdiv(N, BLOCK_N)
    num_pid_in_group = GROUP_M * num_pid_n
    group_id = pid // num_pid_in_group
    first_pid_m = group_id * GROUP_M
    group_size_m = min(num_pid_m - first_pid_m, GROUP_M)
    pid_m = first_pid_m + ((pid % num_pid_in_group) % group_size_m)
    pid_n = (pid % num_pid_in_group) // group_size_m

    offs_am = (pid_m * BLOCK_M + tl.arange(0, BLOCK_M)) % M
    offs_bn = (pid_n * BLOCK_N + tl.arange(0, BLOCK_N)) % N
    offs_k = tl.arange(0, BLOCK_K)
    a_ptrs = a_ptr + offs_am[:, None] * stride_am + offs_k[None, :] * stride_ak
    b_ptrs = b_ptr + offs_k[:, None] * stride_bk + offs_bn[None, :] * stride_bn

    acc = tl.zeros((BLOCK_M, BLOCK_N), dtype=tl.float32)
    for kk in range(0, tl.cdiv(K, BLOCK_K)):
        a = tl.load(a_ptrs, mask=offs_k[None, :] < K - kk * BLOCK_K, other=0.0)
        b = tl.load(b_ptrs, mask=offs_k[:, None] < K - kk * BLOCK_K, other=0.0)
        acc = tl.dot(a, b, acc)
        a_ptrs += BLOCK_K * stride_ak
        b_ptrs += BLOCK_K * stride_bk

    c = acc.to(c_ptr.dtype.element_ty)
    offs_cm = pid_m * BLOCK_M + tl.arange(0, BLOCK_M)
    offs_cn = pid_n * BLOCK_N + tl.arange(0, BLOCK_N)
    c_ptrs = c_ptr + offs_cm[:, None] * stride_cm + offs_cn[None, :] * stride_cn
    mask = (offs_cm[:, None] < M) & (offs_cn[None, :] < N)
    tl.store(c_ptrs, c, mask=mask)

# config = {"BLOCK_K": 64, "BLOCK_M": 128, "BLOCK_N": 512, "GROUP_M": 8, "arch": "sm_90", "dtype": "fp32", "num_ctas": 1, "num_stages": 7, "num_warps": 4}
# arch = sm_90


// ===== COMPILED SASS (sm_90a) =====

	.target	sm_90a

	.elftype	@"ET_EXEC"


//--------------------- .note.nv.tkinfo           --------------------------
	.section	.note.nv.tkinfo,"",@"SHT_NOTE"
	.sectionflags	@"SHF_NOTE_NV_TKINFO"
	.tkinfo
        /*0018*/ 	.word	0x00000002
        /*0030*/ 	.string	""
        /*0030*/ 	.string	"ptxas"
        /*0030*/ 	.string	"Cuda compilation tools, release 13.0, V13.0.88"
        /*0030*/ 	.string	"Build cuda_13.0.r13.0/compiler.36424714_0"
        /*0030*/ 	.string	"-v  -suppress-debug-info  -lineinfo  -arch sm_90a "



//--------------------- .note.nv.cuinfo           --------------------------
	.section	.note.nv.cuinfo,"",@"SHT_NOTE"
	.sectionflags	@"SHF_NOTE_NV_CUINFO"
        /*0018*/ 	.short	0x0002
        /*001a*/ 	.short	0x005a
        /*001c*/ 	.short	0x0082
	.zero		2


//--------------------- .nv.info                  --------------------------
	.section	.nv.info,"",@"SHT_CUDA_INFO"
	.align	4


	//----- nvinfo : EIATTR_REGCOUNT
	.align		4
        /*0000*/ 	.byte	0x04, 0x2f
        /*0002*/ 	.short	(.L_1 - .L_0)
	.align		4
.L_0:
        /*0004*/ 	.word	index@(matmul_kernel)
        /*0008*/ 	.word	0x000000ff


	//----- nvinfo : EIATTR_FRAME_SIZE
	.align		4
.L_1:
        /*000c*/ 	.byte	0x04, 0x11
        /*000e*/ 	.short	(.L_3 - .L_2)
	.align		4
.L_2:
        /*0010*/ 	.word	index@(matmul_kernel)
        /*0014*/ 	.word	0x00002428


	//----- nvinfo : EIATTR_MIN_STACK_SIZE
	.align		4
.L_3:
        /*0018*/ 	.byte	0x04, 0x12
        /*001a*/ 	.short	(.L_5 - .L_4)
	.align		4
.L_4:
        /*001c*/ 	.word	index@(matmul_kernel)
        /*0020*/ 	.word	0x00002428
.L_5:


//--------------------- .nv.compat                --------------------------
	.section	.nv.compat,"",@"SHT_CUDA_COMPAT_INFO"
	.align	4
        /*0000*/ 	.byte	0x02, 0x09, 0x01, 0x00, 0x02, 0x02, 0x04, 0x00, 0x02, 0x05, 0x05, 0x00, 0x03, 0x07, 0x01, 0x01
        /*0010*/ 	.byte	0x02, 0x03, 0x00, 0x00, 0x02, 0x06, 0x01, 0x00, 0x04, 0x0b, 0x08, 0x00, 0x00, 0x00, 0x00, 0x00
        /*0020*/ 	.byte	0x00, 0x00, 0x00, 0x00


//--------------------- .nv.info.matmul_kernel    --------------------------
	.section	.nv.info.matmul_kernel,"",@"SHT_CUDA_INFO"
	.sectionflags	@""
	.align	4


	//----- nvinfo : EIATTR_CUDA_API_VERSION
	.align		4
        /*0000*/ 	.byte	0x04, 0x37
        /*0002*/ 	.short	(.L_7 - .L_6)
.L_6:
        /*0004*/ 	.word	0x00000082


	//----- nvinfo : EIATTR_KPARAM_INFO
	.align		4
.L_7:
        /*0008*/ 	.byte	0x04, 0x17
        /*000a*/ 	.short	(.L_9 - .L_8)
.L_8:
        /*000c*/ 	.word	0x00000000
        /*0010*/ 	.short	0x000d
        /*0012*/ 	.short	0x0048
        /*0014*/ 	.byte	0x00, 0xf4, 0x21, 0x00


	//----- nvinfo : EIATTR_KPARAM_INFO
	.align		4
.L_9:
        /*0018*/ 	.byte	0x04, 0x17
        /*001a*/ 	.short	(.L_11 - .L_10)
.L_10:
        /*001c*/ 	.word	0x00000000
        /*0020*/ 	.short	0x000c
        /*0022*/ 	.short	0x0040
        /*0024*/ 	.byte	0x00, 0xf4, 0x21, 0x00


	//----- nvinfo : EIATTR_KPARAM_INFO
	.align		4
.L_11:
        /*0028*/ 	.byte	0x04, 0x17
        /*002a*/ 	.short	(.L_13 - .L_12)
.L_12:
        /*002c*/ 	.word	0x00000000
        /*0030*/ 	.short	0x000b
        /*0032*/ 	.short	0x0038
        /*0034*/ 	.byte	0x00, 0xf0, 0x11, 0x00


	//----- nvinfo : EIATTR_KPARAM_INFO
	.align		4
.L_13:
        /*0038*/ 	.byte	0x04, 0x17
        /*003a*/ 	.short	(.L_15 - .L_14)
.L_14:
        /*003c*/ 	.word	0x00000000
        /*0040*/ 	.short	0x000a
        /*0042*/ 	.short	0x0034
        /*0044*/ 	.byte	0x00, 0xf0, 0x11, 0x00


	//----- nvinfo : EIATTR_KPARAM_INFO
	.align		4
.L_15:
        /*0048*/ 	.byte	0x04, 0x17
        /*004a*/ 	.short	(.L_17 - .L_16)
.L_16:
        /*004c*/ 	.word	0x00000000
        /*0050*/ 	.short	0x0009
        /*0052*/ 	.short	0x0030
        /*0054*/ 	.byte	0x00, 0xf0, 0x11, 0x00


	//----- nvinfo : EIATTR_KPARAM_INFO
	.align		4
.L_17:
        /*0058*/ 	.byte	0x04, 0x17
        /*005a*/ 	.short	(.L_19 - .L_18)
.L_18:
        /*005c*/ 	.word	0x00000000
        /*0060*/ 	.short	0x0008
        /*0062*/ 	.short	0x002c
        /*0064*/ 	.byte	0x00, 0xf0, 0x11, 0x00


	//----- nvinfo : EIATTR_KPARAM_INFO
	.align		4
.L_19:
        /*0068*/ 	.byte	0x04, 0x17
        /*006a*/ 	.short	(.L_21 - .L_20)
.L_20:
        /*006c*/ 	.word	0x00000000
        /*0070*/ 	.short	0x0007
        /*0072*/ 	.short	0x0028
        /*0074*/ 	.byte	0x00, 0xf0, 0x11, 0x00


	//----- nvinfo : EIATTR_KPARAM_INFO
	.align		4
.L_21:
        /*0078*/ 	.byte	0x04, 0x17
        /*007a*/ 	.short	(.L_23 - .L_22)
.L_22:
        /*007c*/ 	.word	0x00000000
        /*0080*/ 	.short	0x0006
        /*0082*/ 	.short	0x0024
        /*0084*/ 	.byte	0x00, 0xf0, 0x11, 0x00


	//----- nvinfo : EIATTR_KPARAM_INFO
	.align		4
.L_23:
        /*0088*/ 	.byte	0x04, 0x17
        /*008a*/ 	.short	(.L_25 - .L_24)
.L_24:
        /*008c*/ 	.word	0x00000000
        /*0090*/ 	.short	0x0005
        /*0092*/ 	.short	0x0020
        /*0094*/ 	.byte	0x00, 0xf0, 0x11, 0x00


	//----- nvinfo : EIATTR_KPARAM_INFO
	.align		4
.L_25:
        /*0098*/ 	.byte	0x04, 0x17
        /*009a*/ 	.short	(.L_27 - .L_26)
.L_26:
        /*009c*/ 	.word	0x00000000
        /*00a0*/ 	.short	0x0004
        /*00a2*/ 	.short	0x001c
        /*00a4*/ 	.byte	0x00, 0xf0, 0x11, 0x00


	//----- nvinfo : EIATTR_KPARAM_INFO
	.align		4
.L_27:
        /*00a8*/ 	.byte	0x04, 0x17
        /*00aa*/ 	.short	(.L_29 - .L_28)
.L_28:
        /*00ac*/ 	.word	0x00000000
        /*00b0*/ 	.short	0x0003
        /*00b2*/ 	.short	0x0018
        /*00b4*/ 	.byte	0x00, 0xf0, 0x11, 0x00


	//----- nvinfo : EIATTR_KPARAM_INFO
	.align		4
.L_29:
        /*00b8*/ 	.byte	0x04, 0x17
        /*00ba*/ 	.short	(.L_31 - .L_30)
.L_30:
        /*00bc*/ 	.word	0x00000000
        /*00c0*/ 	.short	0x0002
        /*00c2*/ 	.short	0x0010
        /*00c4*/ 	.byte	0x00, 0xf4, 0x21, 0x00


	//----- nvinfo : EIATTR_KPARAM_INFO
	.align		4
.L_31:
        /*00c8*/ 	.byte	0x04, 0x17
        /*00ca*/ 	.short	(.L_33 - .L_32)
.L_32:
        /*00cc*/ 	.word	0x00000000
        /*00d0*/ 	.short	0x0001
        /*00d2*/ 	.short	0x0008
        /*00d4*/ 	.byte	0x00, 0xf4, 0x21, 0x00


	//----- nvinfo : EIATTR_KPARAM_INFO
	.align		4
.L_33:
        /*00d8*/ 	.byte	0x04, 0x17
        /*00da*/ 	.short	(.L_35 - .L_34)
.L_34:
        /*00dc*/ 	.word	0x00000000
        /*00e0*/ 	.short	0x0000
        /*00e2*/ 	.short	0x0000
        /*00e4*/ 	.byte	0x00, 0xf4, 0x21, 0x00


	//----- nvinfo : EIATTR_SPARSE_MMA_MASK
	.align		4
.L_35:
        /*00e8*/ 	.byte	0x03, 0x50
        /*00ea*/ 	.short	0x0000


	//----- nvinfo : EIATTR_MAXREG_COUNT
	.align		4
        /*00ec*/ 	.byte	0x03, 0x1b
        /*00ee*/ 	.short	0x00ff


	//----- nvinfo : EIATTR_NUM_BARRIERS
	.align		4
        /*00f0*/ 	.byte	0x02, 0x4c
        /*00f2*/ 	.byte	0x01
	.zero		1


	//----- nvinfo : EIATTR_ANNOTATIONS
	.align		4
        /*00f4*/ 	.byte	0x04, 0x55
        /*00f6*/ 	.short	(.L_37 - .L_36)


	//   ....[0]....
.L_36:
        /*00f8*/ 	.word	0x00000001
        /*00fc*/ 	.byte	0x80, 0x00, 0x00, 0x00, 0x01, 0x00, 0x00, 0x00, 0x10, 0x06, 0x00, 0x00, 0x01, 0x00, 0x00, 0x00
        /* <DEDUP_REMOVED lines=592> */
        /*260c*/ 	.byte	0xe0, 0xd3, 0x01, 0x00


	//----- nvinfo : EIATTR_MERCURY_ISA_VERSION
	.align		4
.L_37:
        /*2610*/ 	.byte	0x03, 0x5f
        /*2612*/ 	.short	0x0101


	//----- nvinfo : EIATTR_EXIT_INSTR_OFFSETS
	.align		4
        /*2614*/ 	.byte	0x04, 0x1c
        /*2616*/ 	.short	(.L_39 - .L_38)


	//   ....[0]....
.L_38:
        /*2618*/ 	.word	0x00077bb0


	//   ....[1]....
        /*261c*/ 	.word	0x00077be0


	//----- nvinfo : EIATTR_REQNTID
	.align		4
.L_39:
        /*2620*/ 	.byte	0x04, 0x10
        /*2622*/ 	.short	(.L_41 - .L_40)
.L_40:
        /*2624*/ 	.word	0x00000080
        /*2628*/ 	.word	0x00000001
        /*262c*/ 	.word	0x00000001


	//----- nvinfo : EIATTR_CBANK_PARAM_SIZE
	.align		4
.L_41:
        /*2630*/ 	.byte	0x03, 0x19
        /*2632*/ 	.short	0x0050


	//----- nvinfo : EIATTR_PARAM_CBANK
	.align		4
        /*2634*/ 	.byte	0x04, 0x0a
        /*2636*/ 	.short	(.L_43 - .L_42)
	.align		4
.L_42:
        /*2638*/ 	.word	index@(.nv.constant0.matmul_kernel)
        /*263c*/ 	.short	0x0210
        /*263e*/ 	.short	0x0050


	//----- nvinfo : EIATTR_SW_WAR
	.align		4
.L_43:
        /*2640*/ 	.byte	0x04, 0x36
        /*2642*/ 	.short	(.L_45 - .L_44)
.L_44:
        /*2644*/ 	.word	0x00000008
.L_45:


//--------------------- .nv.callgraph             --------------------------
	.section	.nv.callgraph,"",@"SHT_CUDA_CALLGRAPH"
	.align	4
	.sectionentsize	8
	.align		4
        /*0000*/ 	.word	0x00000000
	.align		4
        /*0004*/ 	.word	0xffffffff
	.align		4
        /*0008*/ 	.word	0x00000000
	.align		4
        /*000c*/ 	.word	0xfffffffe
	.align		4
        /*0010*/ 	.word	0x00000000
	.align		4
        /*0014*/ 	.word	0xfffffffd
	.align		4
        /*0018*/ 	.word	0x00000000
	.align		4
        /*001c*/ 	.word	0xfffffffc


//--------------------- .text.matmul_kernel       --------------------------
	.section	.text.matmul_kernel,"ax",@progbits
	.align	128
        .global         matmul_kernel
        .type           matmul_kernel,@function
        .size           matmul_kernel,(.L_x_3 - matmul_kernel)
        .other          matmul_kernel,@"STO_CUDA_ENTRY STV_DEFAULT"
matmul_kernel:
.text.matmul_kernel:
[----:B------:R-:W1:Y:S08]  /*0000*/  LDC R1, c[0x0][0x28] ;  /* 0x00000a00ff017b82 */ /* 0x000e700000000800 */
[----:B------:R-:W2:Y:S01]  /*0010*/  LDC.64 R2, c[0x0][0x228] ;  /* 0x00008a00ff027b82 */ /* 0x000ea20000000a00 */
[----:B-1----:R-:W-:Y:S01]  /*0020*/  VIADD R1, R1, 0xffffdbd8 ;  /* 0xffffdbd801017836 */ /* 0x002fe20000000000 */
[----:B------:R-:W1:Y:S01]  /*0030*/  S2R R5, SR_CTAID.X ;  /* 0x0000000000057919 */ /* 0x000e620000002500 */
[----:B------:R-:W-:Y:S01]  /*0040*/  ULDC.64 UR8, c[0x0][0x218] ;  /* 0x0000860000087ab9 */ /* 0x000fe20000000a00 */
[----:B------:R-:W-:Y:S01]  /*0050*/  ULDC UR4, c[0x0][0x234] ;  /* 0x00008d0000047ab9 */ /* 0x000fe20000000800 */
[----:B------:R-:W-:Y:S01]  /*0060*/  ULDC.64 UR6, c[0x0][0x210] ;  /* 0x0000840000067ab9 */ /* 0x000fe20000000a00 */
[----:B--2---:R-:W-:Y:S01]  /*0070*/  IMAD.MOV.U32 R15, RZ, RZ, R3 ;  /* 0x000000ffff0f7224 */ /* 0x004fe200078e0003 */
[----:B------:R2:W-:Y:S01]  /*0080*/  STL.64 [R1+0x17e8], R2 ;  /* 0x0017e80201007387 */ /* 0x0005e20000100a00 */
[----:B------:R-:W-:-:S02]  /*0090*/  IMAD.MOV.U32 R14, RZ, RZ, R2 ;  /* 0x000000ffff0e7224 */ /* 0x000fc400078e0002 */
[----:B------:R-:W-:Y:S01]  /*00a0*/  VIADD R0, R15, 0x1ff ;  /* 0x000001ff0f007836 */ /* 0x000fe20000000000 */
[----:B-1----:R-:W-:-:S04]  /*00b0*/  IABS R8, R5 ;  /* 0x0000000500087213 */ /* 0x002fc80000000000 */
[----:B--2---:R-:W-:-:S04]  /*00c0*/  SHF.R.S32.HI R3, RZ, 0x1f, R0 ;  /* 0x0000001fff037819 */ /* 0x004fc80000011400 */
[----:B------:R-:W-:-:S04]  /*00d0*/  LEA.HI R3, R3, R0, RZ, 0x9 ;  /* 0x0000000003037211 */ /* 0x000fc800078f48ff */
[----:B------:R-:W-:-:S05]  /*00e0*/  SHF.R.S32.HI R3, RZ, 0x9, R3 ;  /* 0x00000009ff037819 */ /* 0x000fca0000011403 */
[----:B------:R-:W-:-:S05]  /*00f0*/  IMAD.SHL.U32 R4, R3, 0x8, RZ ;  /* 0x0000000803047824 */ /* 0x000fca00078e00ff */
[-C--:B------:R-:W-:Y:S02]  /*0100*/  IABS R7, R4.reuse ;  /* 0x0000000400077213 */ /* 0x080fe40000000000 */
[----:B------:R-:W-:Y:S02]  /*0110*/  IABS R10, R4 ;  /* 0x00000004000a7213 */ /* 0x000fe40000000000 */
[----:B------:R-:W1:Y:S08]  /*0120*/  I2F.RP R0, R7 ;  /* 0x0000000700007306 */ /* 0x000e700000209400 */
[----:B-1----:R-:W1:Y:S02]  /*0130*/  MUFU.RCP R0, R0 ;  /* 0x0000000000007308 */ /* 0x002e640000001000 */
[----:B-1----:R-:W-:Y:S01]  /*0140*/  IADD3 R2, R0, 0xffffffe, RZ ;  /* 0x0ffffffe00027810 */ /* 0x002fe20007ffe0ff */
[----:B------:R-:W-:Y:S01]  /*0150*/  IMAD.MOV R0, RZ, RZ, -R10 ;  /* 0x000000ffff007224 */ /* 0x000fe200078e0a0a */
[----:B------:R-:W-:-:S04]  /*0160*/  IABS R10, R14 ;  /* 0x0000000e000a7213 */ /* 0x000fc80000000000 */
[----:B------:R1:W2:Y:S02]  /*0170*/  F2I.FTZ.U32.TRUNC.NTZ R3, R2 ;  /* 0x0000000200037305 */ /* 0x0002a4000021f000 */
[----:B-1----:R-:W-:Y:S02]  /*0180*/  IMAD.MOV.U32 R2, RZ, RZ, RZ ;  /* 0x000000ffff027224 */ /* 0x002fe400078e00ff */
[----:B--2---:R-:W-:-:S04]  /*0190*/  IMAD.MOV R6, RZ, RZ, -R3 ;  /* 0x000000ffff067224 */ /* 0x004fc800078e0a03 */
[----:B------:R-:W-:Y:S02]  /*01a0*/  IMAD R9, R6, R7, RZ ;  /* 0x0000000706097224 */ /* 0x000fe400078e02ff */
[----:B------:R-:W-:Y:S02]  /*01b0*/  IMAD.MOV.U32 R6, RZ, RZ, R8 ;  /* 0x000000ffff067224 */ /* 0x000fe400078e0008 */
[----:B------:R-:W-:-:S06]  /*01c0*/  IMAD.HI.U32 R3, R3, R9, R2 ;  /* 0x0000000903037227 */ /* 0x000fcc00078e0002 */
[----:B------:R-:W-:-:S04]  /*01d0*/  IMAD.HI.U32 R3, R3, R6, RZ ;  /* 0x0000000603037227 */ /* 0x000fc800078e00ff */
[----:B------:R-:W-:-:S05]  /*01e0*/  IMAD R0, R3, R0, R6 ;  /* 0x0000000003007224 */ /* 0x000fca00078e0206 */
[----:B------:R-:W-:-:S13]  /*01f0*/  ISETP.GT.U32.AND P1, PT, R7, R0, PT ;  /* 0x000000000700720c */ /* 0x000fda0003f24070 */
[----:B------:R-:W-:Y:S01]  /*0200*/  @!P1 IMAD.IADD R0, R0, 0x1, -R7 ;  /* 0x0000000100009824 */ /* 0x000fe200078e0a07 */
[----:B------:R-:W-:Y:S02]  /*0210*/  @!P1 IADD3 R3, R3, 0x1, RZ ;  /* 0x0000000103039810 */ /* 0x000fe40007ffe0ff */
[----:B------:R-:W-:Y:S02]  /*0220*/  ISETP.NE.AND P1, PT, R4, RZ, PT ;  /* 0x000000ff0400720c */ /* 0x000fe40003f25270 */
[----:B------:R-:W-:Y:S02]  /*0230*/  ISETP.GE.U32.AND P0, PT, R0, R7, PT ;  /* 0x000000070000720c */ /* 0x000fe40003f06070 */
[----:B------:R-:W-:-:S04]  /*0240*/  LOP3.LUT R0, R5, R4, RZ, 0x3c, !PT ;  /* 0x0000000405007212 */ /* 0x000fc800078e3cff */
[----:B------:R-:W-:Y:S01]  /*0250*/  ISETP.GE.AND P2, PT, R0, RZ, PT ;  /* 0x000000ff0000720c */ /* 0x000fe20003f46270 */
[----:B------:R-:W-:Y:S02]  /*0260*/  VIADD R0, R14, 0x7f ;  /* 0x0000007f0e007836 */ /* 0x000fe40000000000 */
[----:B------:R-:W1:Y:S04]  /*0270*/  S2R R14, SR_TID.X ;  /* 0x00000000000e7919 */ /* 0x000e680000002100 */
[----:B------:R-:W-:-:S04]  /*0280*/  @P0 VIADD R3, R3, 0x1 ;  /* 0x0000000103030836 */ /* 0x000fc80000000000 */
[----:B------:R-:W-:Y:S01]  /*0290*/  IMAD.MOV.U32 R2, RZ, RZ, R3 ;  /* 0x000000ffff027224 */ /* 0x000fe200078e0003 */
[----:B------:R-:W-:-:S03]  /*02a0*/  SHF.R.S32.HI R3, RZ, 0x1f, R0 ;  /* 0x0000001fff037819 */ /* 0x000fc60000011400 */
[----:B------:R-:W-:Y:S01]  /*02b0*/  @!P2 IMAD.MOV R2, RZ, RZ, -R2 ;  /* 0x000000ffff02a224 */ /* 0x000fe200078e0a02 */
[----:B------:R-:W-:Y:S02]  /*02c0*/  @!P1 LOP3.LUT R2, RZ, R4, RZ, 0x33, !PT ;  /* 0x00000004ff029212 */ /* 0x000fe400078e33ff */
[----:B------:R-:W-:-:S03]  /*02d0*/  LEA.HI R3, R3, R0, RZ, 0x7 ;  /* 0x0000000003037211 */ /* 0x000fc600078f38ff */
[----:B------:R-:W-:Y:S02]  /*02e0*/  IMAD.SHL.U32 R11, R2, 0x8, RZ ;  /* 0x00000008020b7824 */ /* 0x000fe400078e00ff */
[----:B------:R-:W-:-:S03]  /*02f0*/  IMAD.MOV R2, RZ, RZ, -R2 ;  /* 0x000000ffff027224 */ /* 0x000fc600078e0a02 */
[----:B------:R-:W-:Y:S01]  /*0300*/  LEA.HI.SX32 R3, R3, -R11, 0x19 ;  /* 0x8000000b03037211 */ /* 0x000fe200078fcaff */
[----:B------:R-:W-:Y:S02]  /*0310*/  IMAD R12, R4, R2, R5 ;  /* 0x00000002040c7224 */ /* 0x000fe400078e0205 */
[----:B------:R-:W-:Y:S01]  /*0320*/  IMAD.MOV.U32 R2, RZ, RZ, RZ ;  /* 0x000000ffff027224 */ /* 0x000fe200078e00ff */
[----:B------:R-:W-:-:S04]  /*0330*/  VIMNMX R13, R3, 0x8, PT ;  /* 0x00000008030d7848 */ /* 0x000fc80003fe0100 */
[-C--:B------:R-:W-:Y:S02]  /*0340*/  IABS R6, R13.reuse ;  /* 0x0000000d00067213 */ /* 0x080fe40000000000 */
[----:B------:R-:W-:Y:S02]  /*0350*/  IABS R4, R13 ;  /* 0x0000000d00047213 */ /* 0x000fe40000000000 */
[----:B------:R-:W2:Y:S08]  /*0360*/  I2F.RP R0, R6 ;  /* 0x0000000600007306 */ /* 0x000eb00000209400 */
[----:B--2---:R-:W2:Y:S02]  /*0370*/  MUFU.RCP R0, R0 ;  /* 0x0000000000007308 */ /* 0x004ea40000001000 */
[----:B--2---:R-:W-:-:S02]  /*0380*/  IADD3 R3, R0, 0xffffffe, RZ ;  /* 0x0ffffffe00037810 */ /* 0x004fc40007ffe0ff */
[----:B------:R-:W-:Y:S02]  /*0390*/  IABS R0, R15 ;  /* 0x0000000f00007213 */ /* 0x000fe40000000000 */
[----:B-1----:R-:W-:Y:S02]  /*03a0*/  LOP3.LUT R15, R14, 0x7f, RZ, 0xc0, !PT ;  /* 0x0000007f0e0f7812 */ /* 0x002fe400078ec0ff */
[----:B------:R-:W1:Y:S02]  /*03b0*/  F2I.FTZ.U32.TRUNC.NTZ R3, R3 ;  /* 0x0000000300037305 */ /* 0x000e64000021f000 */
[----:B-1----:R-:W-:-:S04]  /*03c0*/  IMAD.MOV R7, RZ, RZ, -R3 ;  /* 0x000000ffff077224 */ /* 0x002fc800078e0a03 */
[----:B------:R-:W-:Y:S01]  /*03d0*/  IMAD.MOV.U32 R5, RZ, RZ, R7 ;  /* 0x000000ffff057224 */ /* 0x000fe200078e0007 */
[----:B------:R-:W-:-:S03]  /*03e0*/  IABS R7, R12 ;  /* 0x0000000c00077213 */ /* 0x000fc60000000000 */
[----:B------:R-:W-:-:S04]  /*03f0*/  IMAD R5, R5, R6, RZ ;  /* 0x0000000605057224 */ /* 0x000fc800078e02ff */
[----:B------:R-:W-:Y:S02]  /*0400*/  IMAD.HI.U32 R2, R3, R5, R2 ;  /* 0x0000000503027227 */ /* 0x000fe400078e0002 */
[----:B------:R-:W1:Y:S02]  /*0410*/  I2F.RP R5, R0 ;  /* 0x0000000000057306 */ /* 0x000e640000209400 */
[----:B------:R-:W-:Y:S02]  /*0420*/  IMAD.MOV R3, RZ, RZ, -R4 ;  /* 0x000000ffff037224 */ /* 0x000fe400078e0a04 */
[----:B------:R-:W-:-:S04]  /*0430*/  IMAD.HI.U32 R2, R2, R7, RZ ;  /* 0x0000000702027227 */ /* 0x000fc800078e00ff */
[----:B------:R-:W-:Y:S01]  /*0440*/  IMAD R3, R2, R3, R7 ;  /* 0x0000000302037224 */ /* 0x000fe200078e0207 */
[----:B------:R-:W2:Y:S04]  /*0450*/  I2F.RP R4, R10 ;  /* 0x0000000a00047306 */ /* 0x000ea80000209400 */
[----:B------:R-:W-:-:S04]  /*0460*/  ISETP.GT.U32.AND P1, PT, R6, R3, PT ;  /* 0x000000030600720c */ /* 0x000fc80003f24070 */
[----:B-1----:R-:W1:Y:S08]  /*0470*/  MUFU.RCP R5, R5 ;  /* 0x0000000500057308 */ /* 0x002e700000001000 */
[----:B--2---:R-:W2:Y:S01]  /*0480*/  MUFU.RCP R4, R4 ;  /* 0x0000000400047308 */ /* 0x004ea20000001000 */
[----:B------:R-:W-:Y:S01]  /*0490*/  @!P1 IADD3 R3, R3, -R6, RZ ;  /* 0x8000000603039210 */ /* 0x000fe20007ffe0ff */
[----:B------:R-:W-:Y:S01]  /*04a0*/  @!P1 VIADD R2, R2, 0x1 ;  /* 0x0000000102029836 */ /* 0x000fe20000000000 */
[----:B------:R-:W-:-:S02]  /*04b0*/  ISETP.NE.AND P1, PT, R13, RZ, PT ;  /* 0x000000ff0d00720c */ /* 0x000fc40003f25270 */
[----:B------:R-:W-:Y:S02]  /*04c0*/  ISETP.GE.U32.AND P0, PT, R3, R6, PT ;  /* 0x000000060300720c */ /* 0x000fe40003f06070 */
[----:B------:R-:W-:Y:S01]  /*04d0*/  LOP3.LUT R3, R12, R13, RZ, 0x3c, !PT ;  /* 0x0000000d0c037212 */ /* 0x000fe200078e3cff */
[----:B-1----:R-:W-:-:S03]  /*04e0*/  VIADD R8, R5, 0xffffffe ;  /* 0x0ffffffe05087836 */ /* 0x002fc60000000000 */
[----:B------:R-:W-:Y:S01]  /*04f0*/  ISETP.GE.AND P2, PT, R3, RZ, PT ;  /* 0x000000ff0300720c */ /* 0x000fe20003f46270 */
[----:B------:R1:W3:Y:S01]  /*0500*/  F2I.FTZ.U32.TRUNC.NTZ R9, R8 ;  /* 0x0000000800097305 */ /* 0x0002e2000021f000 */
[----:B------:R-:W-:Y:S02]  /*0510*/  SHF.R.U32.HI R3, RZ, 0x6, R14 ;  /* 0x00000006ff037819 */ /* 0x000fe4000001160e */
[----:B--2---:R-:W-:-:S03]  /*0520*/  IADD3 R5, R4, 0xffffffe, RZ ;  /* 0x0ffffffe04057810 */ /* 0x004fc60007ffe0ff */
[----:B------:R-:W-:Y:S01]  /*0530*/  @P0 VIADD R2, R2, 0x1 ;  /* 0x0000000102020836 */ /* 0x000fe20000000000 */
[----:B------:R-:W-:-:S03]  /*0540*/  SGXT.U32 R3, R3, 0x1 ;  /* 0x000000010303781a */ /* 0x000fc60000000000 */
[----:B------:R-:W-:Y:S01]  /*0550*/  IMAD.MOV.U32 R6, RZ, RZ, R2 ;  /* 0x000000ffff067224 */ /* 0x000fe200078e0002 */
[----:B------:R-:W2:Y:S01]  /*0560*/  F2I.FTZ.U32.TRUNC.NTZ R5, R5 ;  /* 0x0000000500057305 */ /* 0x000ea2000021f000 */
[----:B-1----:R-:W-:Y:S02]  /*0570*/  MOV R8, RZ ;  /* 0x000000ff00087202 */ /* 0x002fe40000000f00 */
[----:B------:R-:W-:Y:S01]  /*0580*/  @!P2 IMAD.MOV R6, RZ, RZ, -R6 ;  /* 0x000000ffff06a224 */ /* 0x000fe200078e0a06 */
[----:B------:R-:W-:Y:S01]  /*0590*/  @!P1 LOP3.LUT R6, RZ, R13, RZ, 0x33, !PT ;  /* 0x0000000dff069212 */ /* 0x000fe200078e33ff */
[----:B---3--:R-:W-:-:S04]  /*05a0*/  IMAD.MOV R7, RZ, RZ, -R9 ;  /* 0x000000ffff077224 */ /* 0x008fc800078e0a09 */
[----:B------:R-:W-:Y:S02]  /*05b0*/  IMAD.MOV R2, RZ, RZ, -R6 ;  /* 0x000000ffff027224 */ /* 0x000fe400078e0a06 */
[----:B------:R-:W-:Y:S02]  /*05c0*/  IMAD.SHL.U32 R6, R6, 0x200, RZ ;  /* 0x0000020006067824 */ /* 0x000fe400078e00ff */
[----:B------:R-:W-:Y:S02]  /*05d0*/  IMAD R2, R13, R2, R12 ;  /* 0x000000020d027224 */ /* 0x000fe400078e020c */
[----:B------:R-:W-:Y:S01]  /*05e0*/  IMAD R7, R7, R0, RZ ;  /* 0x0000000007077224 */ /* 0x000fe200078e02ff */
[----:B------:R-:W-:Y:S01]  /*05f0*/  LOP3.LUT R3, R6, R3, RZ, 0xfc, !PT ;  /* 0x0000000306037212 */ /* 0x000fe200078efcff */
[----:B------:R-:W-:Y:S01]  /*0600*/  IMAD.IADD R4, R11, 0x1, R2 ;  /* 0x000000010b047824 */ /* 0x000fe200078e0202 */
[----:B------:R-:W-:Y:S01]  /*0610*/  STL [R1+0x184c], R6 ;  /* 0x00184c0601007387 */ /* 0x000fe20000100800 */
[----:B--2---:R-:W-:Y:S01]  /*0620*/  IMAD.MOV R11, RZ, RZ, -R5 ;  /* 0x000000ffff0b7224 */ /* 0x004fe200078e0a05 */
[----:B------:R-:W-:Y:S01]  /*0630*/  LOP3.LUT R16, R3, 0x1fe, RZ, 0xfc, !PT ;  /* 0x000001fe03107812 */ /* 0x000fe200078efcff */
[----:B------:R-:W-:Y:S01]  /*0640*/  IMAD.HI.U32 R2, R9, R7, R8 ;  /* 0x0000000709027227 */ /* 0x000fe200078e0008 */
[----:B------:R-:W-:-:S02]  /*0650*/  IABS R9, R3 ;  /* 0x0000000300097213 */ /* 0x000fc40000000000 */
[----:B------:R-:W-:Y:S01]  /*0660*/  IABS R185, R16 ;  /* 0x0000001000b97213 */ /* 0x000fe20000000000 */
[----:B------:R-:W-:Y:S01]  /*0670*/  IMAD R12, R4, 0x80, R15 ;  /* 0x00000080040c7824 */ /* 0x000fe200078e020f */
[----:B------:R-:W-:Y:S01]  /*0680*/  LOP3.LUT R15, R3, 0x6, RZ, 0xfc, !PT ;  /* 0x00000006030f7812 */ /* 0x000fe200078efcff */
[----:B------:R-:W-:Y:S01]  /*0690*/  IMAD R7, R11, R10, RZ ;  /* 0x0000000a0b077224 */ /* 0x000fe200078e02ff */
[----:B------:R-:W-:Y:S01]  /*06a0*/  SHF.R.S32.HI R11, RZ, 0x6, R14 ;  /* 0x00000006ff0b7819 */ /* 0x000fe2000001140e */
[----:B------:R-:W-:Y:S01]  /*06b0*/  IMAD.MOV.U32 R4, RZ, RZ, RZ ;  /* 0x000000ffff047224 */ /* 0x000fe200078e00ff */
[----:B------:R-:W-:Y:S01]  /*06c0*/  IABS R179, R12 ;  /* 0x0000000c00b37213 */ /* 0x000fe20000000000 */
[----:B------:R1:W-:Y:S01]  /*06d0*/  STL [R1+0xff4], R12 ;  /* 0x000ff40c01007387 */ /* 0x0003e20000100800 */
[----:B------:R-:W-:Y:S01]  /*06e0*/  IABS R13, R15 ;  /* 0x0000000f000d7213 */ /* 0x000fe20000000000 */
[----:B------:R-:W-:Y:S01]  /*06f0*/  IMAD.HI.U32 R4, R5, R7, R4 ;  /* 0x0000000705047227 */ /* 0x000fe200078e0004 */
[----:B------:R-:W-:-:S02]  /*0700*/  ISETP.GE.AND P2, PT, R16, RZ, PT ;  /* 0x000000ff1000720c */ /* 0x000fc40003f46270 */
[C---:B------:R-:W-:Y:S01]  /*0710*/  LOP3.LUT R16, R3.reuse, 0x8, RZ, 0xfc, !PT ;  /* 0x0000000803107812 */ /* 0x040fe200078efcff */
[C---:B------:R-:W-:Y:S01]  /*0720*/  IMAD.HI.U32 R5, R2.reuse, R9, RZ ;  /* 0x0000000902057227 */ /* 0x040fe200078e00ff */
[C---:B------:R-:W-:Y:S02]  /*0730*/  LOP3.LUT R18, R3.reuse, 0xaa, RZ, 0xfc, !PT ;  /* 0x000000aa03127812 */ /* 0x040fe400078efcff */
[C---:B------:R-:W-:Y:S01]  /*0740*/  LOP3.LUT R19, R3.reuse, 0xac, RZ, 0xfc, !PT ;  /* 0x000000ac03137812 */ /* 0x040fe200078efcff */
[----:B------:R-:W-:Y:S01]  /*0750*/  IMAD.MOV R5, RZ, RZ, -R5 ;  /* 0x000000ffff057224 */ /* 0x000fe200078e0a05 */
[C---:B-1----:R-:W-:Y:S01]  /*0760*/  LOP3.LUT R12, R3.reuse, 0x2, RZ, 0xfc, !PT ;  /* 0x00000002030c7812 */ /* 0x042fe200078efcff */
[----:B------:R-:W-:Y:S01]  /*0770*/  IMAD.HI.U32 R7, R2, R185, RZ ;  /* 0x000000b902077227 */ /* 0x000fe200078e00ff */
[----:B------:R-:W-:Y:S02]  /*0780*/  LOP3.LUT R20, R3, 0xb0, RZ, 0xfc, !PT ;  /* 0x000000b003147812 */ /* 0x000fe400078efcff */
[----:B------:R-:W-:Y:S01]  /*0790*/  ISETP.GE.AND P1, PT, R12, RZ, PT ;  /* 0x000000ff0c00720c */ /* 0x000fe20003f26270 */
[----:B------:R-:W-:Y:S01]  /*07a0*/  IMAD R5, R0, R5, R9 ;  /* 0x0000000500057224 */ /* 0x000fe200078e0209 */
[----:B------:R-:W-:Y:S01]  /*07b0*/  IABS R9, R12 ;  /* 0x0000000c00097213 */ /* 0x000fe20000000000 */
[----:B------:R-:W-:Y:S01]  /*07c0*/  IMAD.HI.U32 R4, R4, R179, RZ ;  /* 0x000000b304047227 */ /* 0x000fe200078e00ff */
[----:B------:R-:W-:-:S02]  /*07d0*/  IABS R12, R16 ;  /* 0x00000010000c7213 */ /* 0x000fc40000000000 */
[C---:B------:R-:W-:Y:S01]  /*07e0*/  ISETP.GT.U32.AND P4, PT, R0.reuse, R5, PT ;  /* 0x000000050000720c */ /* 0x040fe20003f84070 */
[----:B------:R-:W-:Y:S01]  /*07f0*/  IMAD.MOV R8, RZ, RZ, -R7 ;  /* 0x000000ffff087224 */ /* 0x000fe200078e0a07 */
[----:B------:R-:W-:Y:S01]  /*0800*/  LOP3.LUT R22, R3, 0xbc, RZ, 0xfc, !PT ;  /* 0x000000bc03167812 */ /* 0x000fe200078efcff */
[----:B------:R-:W-:Y:S01]  /*0810*/  IMAD.MOV R7, RZ, RZ, -R4 ;  /* 0x000000ffff077224 */ /* 0x000fe200078e0a04 */
[----:B------:R-:W-:Y:S01]  /*0820*/  SGXT R4, R11, 0x1 ;  /* 0x000000010b04781a */ /* 0x000fe20000000200 */
[----:B------:R-:W-:Y:S01]  /*0830*/  IMAD R185, R0, R8, R185 ;  /* 0x0000000800b97224 */ /* 0x000fe200078e02b9 */
[----:B------:R-:W-:Y:S01]  /*0840*/  IABS R25, R22 ;  /* 0x0000001600197213 */ /* 0x000fe20000000000 */
[----:B------:R-:W-:Y:S01]  /*0850*/  IMAD R179, R10, R7, R179 ;  /* 0x000000070ab37224 */ /* 0x000fe200078e02b3 */
[----:B------:R-:W-:Y:S02]  /*0860*/  SHF.L.U32 R7, R14, 0x2, RZ ;  /* 0x000000020e077819 */ /* 0x000fe400000006ff */
[----:B------:R-:W-:Y:S01]  /*0870*/  LOP3.LUT R8, R4, 0x90, RZ, 0xc0, !PT ;  /* 0x0000009004087812 */ /* 0x000fe200078ec0ff */
[----:B------:R-:W-:Y:S01]  /*0880*/  IMAD.HI.U32 R4, R2, R9, RZ ;  /* 0x0000000902047227 */ /* 0x000fe200078e00ff */
[----:B------:R-:W-:-:S02]  /*0890*/  LOP3.LUT R14, R3, 0x4, RZ, 0xfc, !PT ;  /* 0x00000004030e7812 */ /* 0x000fc400078efcff */
[----:B------:R-:W-:Y:S01]  /*08a0*/  ISETP.GT.U32.AND P0, PT, R10, R179, PT ;  /* 0x000000b30a00720c */ /* 0x000fe20003f04070 */
[----:B------:R-:W-:Y:S01]  /*08b0*/  IMAD.MOV R4, RZ, RZ, -R4 ;  /* 0x000000ffff047224 */ /* 0x000fe200078e0a04 */
[----:B------:R-:W-:Y:S01]  /*08c0*/  IABS R11, R14 ;  /* 0x0000000e000b7213 */ /* 0x000fe20000000000 */
[----:B------:R-:W-:Y:S01]  /*08d0*/  @!P4 IMAD.IADD R5, R5, 0x1, -R0 ;  /* 0x000000010505c824 */ /* 0x000fe200078e0a00 */
[----:B------:R-:W-:Y:S02]  /*08e0*/  ISETP.GT.U32.AND P3, PT, R0, R185, PT ;  /* 0x000000b90000720c */ /* 0x000fe40003f64070 */
[----:B------:R-:W-:Y:S01]  /*08f0*/  LOP3.LUT R6, R8, 0x7c, R7, 0x78, !PT ;  /* 0x0000007c08067812 */ /* 0x000fe200078e7807 */
[C---:B------:R-:W-:Y:S01]  /*0900*/  IMAD R7, R0.reuse, R4, R9 ;  /* 0x0000000400077224 */ /* 0x040fe200078e0209 */
[----:B------:R-:W-:Y:S01]  /*0910*/  ISETP.GT.U32.AND P5, PT, R0, R5, PT ;  /* 0x000000050000720c */ /* 0x000fe20003fa4070 */
[----:B------:R-:W-:Y:S01]  /*0920*/  IMAD.HI.U32 R8, R2, R13, RZ ;  /* 0x0000000d02087227 */ /* 0x000fe200078e00ff */
[----:B------:R-:W-:Y:S01]  /*0930*/  ISETP.GE.AND P4, PT, R14, RZ, PT ;  /* 0x000000ff0e00720c */ /* 0x000fe20003f86270 */
[----:B------:R-:W-:Y:S01]  /*0940*/  STL [R1+0x44], R6 ;  /* 0x0000440601007387 */ /* 0x000fe20000100800 */
[----:B------:R-:W-:Y:S01]  /*0950*/  ISETP.GT.U32.AND P6, PT, R0, R7, PT ;  /* 0x000000070000720c */ /* 0x000fe20003fc4070 */
[----:B------:R-:W-:Y:S01]  /*0960*/  IMAD.HI.U32 R4, R2, R11, RZ ;  /* 0x0000000b02047227 */ /* 0x000fe200078e00ff */
[----:B------:R-:W-:-:S02]  /*0970*/  IADD3 R8, -R8, RZ, RZ ;  /* 0x000000ff08087210 */ /* 0x000fc40007ffe1ff */
[C---:B------:R-:W-:Y:S01]  /*0980*/  LOP3.LUT R14, R3.reuse, 0x10, RZ, 0xfc, !PT ;  /* 0x00000010030e7812 */ /* 0x040fe200078efcff */
[----:B------:R-:W-:Y:S01]  /*0990*/  IMAD.MOV R4, RZ, RZ, -R4 ;  /* 0x000000ffff047224 */ /* 0x000fe200078e0a04 */
[----:B------:R-:W-:Y:S01]  /*09a0*/  LOP3.LUT R28, R3, 0xbe, RZ, 0xfc, !PT ;  /* 0x000000be031c7812 */ /* 0x000fe200078efcff */
[----:B------:R-:W-:Y:S01]  /*09b0*/  @!P0 IMAD.IADD R179, R179, 0x1, -R10 ;  /* 0x00000001b3b38824 */ /* 0x000fe200078e0a0a */
[----:B------:R-:W-:Y:S01]  /*09c0*/  LOP3.LUT R30, R3, 0xc0, RZ, 0xfc, !PT ;  /* 0x000000c0031e7812 */ /* 0x000fe200078efcff */
[C---:B------:R-:W-:Y:S01]  /*09d0*/  IMAD R9, R0.reuse, R4, R11 ;  /* 0x0000000400097224 */ /* 0x040fe200078e020b */
[----:B------:R-:W-:Y:S01]  /*09e0*/  IABS R27, R28 ;  /* 0x0000001c001b7213 */ /* 0x000fe20000000000 */
[----:B------:R-:W-:Y:S01]  /*09f0*/  IMAD R11, R0, R8, R13 ;  /* 0x00000008000b7224 */ /* 0x000fe200078e020d */
[----:B------:R-:W-:Y:S01]  /*0a00*/  ISETP.GT.U32.AND P0, PT, R10, R179, PT ;  /* 0x000000b30a00720c */ /* 0x000fe20003f04070 */
[--C-:B------:R-:W-:Y:S01]  /*0a10*/  @!P3 IMAD.IADD R185, R185, 0x1, -R0.reuse ;  /* 0x00000001b9b9b824 */ /* 0x100fe200078e0a00 */
[----:B------:R-:W-:Y:S01]  /*0a20*/  LOP3.LUT R8, R3, 0xa, RZ, 0xfc, !PT ;  /* 0x0000000a03087812 */ /* 0x000fe200078efcff */
[----:B------:R-:W-:Y:S01]  /*0a30*/  @!P5 IMAD.IADD R5, R5, 0x1, -R0 ;  /* 0x000000010505d824 */ /* 0x000fe200078e0a00 */
[C---:B------:R-:W-:Y:S01]  /*0a40*/  ISETP.GT.U32.AND P5, PT, R0.reuse, R11, PT ;  /* 0x0000000b0000720c */ /* 0x040fe20003fa4070 */
[----:B------:R-:W-:Y:S01]  /*0a50*/  IMAD.MOV.U32 R13, RZ, RZ, R12 ;  /* 0x000000ffff0d7224 */ /* 0x000fe200078e000c */
[----:B------:R-:W-:Y:S01]  /*0a60*/  ISETP.GT.U32.AND P3, PT, R0, R185, PT ;  /* 0x000000b90000720c */ /* 0x000fe20003f64070 */
[----:B------:R-:W-:Y:S01]  /*0a70*/  @!P6 IMAD.IADD R7, R7, 0x1, -R0 ;  /* 0x000000010707e824 */ /* 0x000fe200078e0a00 */
[C---:B------:R-:W-:Y:S01]  /*0a80*/  ISETP.GE.AND P6, PT, R3.reuse, RZ, PT ;  /* 0x000000ff0300720c */ /* 0x040fe20003fc6270 */
[----:B------:R-:W-:Y:S01]  /*0a90*/  IMAD.HI.U32 R4, R2, R13, RZ ;  /* 0x0000000d02047227 */ /* 0x000fe200078e00ff */
[----:B------:R-:W-:-:S02]  /*0aa0*/  LOP3.LUT R12, R3, 0xe, RZ, 0xfc, !PT ;  /* 0x0000000e030c7812 */ /* 0x000fc400078efcff */
[----:B------:R-:W-:Y:S01]  /*0ab0*/  LOP3.LUT R32, R3, 0xc2, RZ, 0xfc, !PT ;  /* 0x000000c203207812 */ /* 0x000fe200078efcff */
[----:B------:R-:W-:Y:S01]  /*0ac0*/  @!P0 IMAD.IADD R179, R179, 0x1, -R10 ;  /* 0x00000001b3b38824 */ /* 0x000fe200078e0a0a */
[----:B------:R-:W-:Y:S02]  /*0ad0*/  ISETP.GE.AND P0, PT, R15, RZ, PT ;  /* 0x000000ff0f00720c */ /* 0x000fe40003f06270 */
[----:B------:R-:W-:Y:S01]  /*0ae0*/  IADD3 R4, -R4, RZ, RZ ;  /* 0x000000ff04047210 */ /* 0x000fe20007ffe1ff */
[--C-:B------:R-:W-:Y:S01]  /*0af0*/  @!P5 IMAD.IADD R11, R11, 0x1, -R0.reuse ;  /* 0x000000010b0bd824 */ /* 0x100fe200078e0a00 */
[----:B------:R-:W-:Y:S01]  /*0b00*/  IABS R15, R8 ;  /* 0x00000008000f7213 */ /* 0x000fe20000000000 */
[----:B------:R-:W-:Y:S01]  /*0b10*/  @!P3 IMAD.IADD R185, R185, 0x1, -R0 ;  /* 0x00000001b9b9b824 */ /* 0x000fe200078e0a00 */
[C---:B------:R-:W-:Y:S01]  /*0b20*/  ISETP.GT.U32.AND P3, PT, R0.reuse, R9, PT ;  /* 0x000000090000720c */ /* 0x040fe20003f64070 */
[C---:B------:R-:W-:Y:S01]  /*0b30*/  IMAD R13, R0.reuse, R4, R13 ;  /* 0x00000004000d7224 */ /* 0x040fe200078e020d */
[----:B------:R-:W-:Y:S01]  /*0b40*/  ISETP.GT.U32.AND P5, PT, R0, R11, PT ;  /* 0x0000000b0000720c */ /* 0x000fe20003fa4070 */
[----:B------:R-:W-:Y:S01]  /*0b50*/  IMAD.HI.U32 R4, R2, R15, RZ ;  /* 0x0000000f02047227 */ /* 0x000fe200078e00ff */
[----:B------:R-:W-:Y:S01]  /*0b60*/  STL [R1+0x1870], R179 ;  /* 0x001870b301007387 */ /* 0x000fe20000100800 */
[----:B------:R-:W-:-:S02]  /*0b70*/  LOP3.LUT R10, R3, 0xc, RZ, 0xfc, !PT ;  /* 0x0000000c030a7812 */ /* 0x000fc400078efcff */
[----:B------:R-:W-:Y:S01]  /*0b80*/  @!P2 IMAD.MOV R185, RZ, RZ, -R185 ;  /* 0x000000ffffb9a224 */ /* 0x000fe200078e0ab9 */
[----:B------:R-:W-:Y:S02]  /*0b90*/  ISETP.GT.U32.AND P2, PT, R0, R7, PT ;  /* 0x000000070000720c */ /* 0x000fe40003f44070 */
[----:B------:R-:W-:Y:S02]  /*0ba0*/  IADD3 R4, -R4, RZ, RZ ;  /* 0x000000ff04047210 */ /* 0x000fe40007ffe1ff */
[----:B------:R1:W-:Y:S01]  /*0bb0*/  STL [R1+0x186c], R185 ;  /* 0x00186cb901007387 */ /* 0x0003e20000100800 */
[--C-:B------:R-:W-:Y:S01]  /*0bc0*/  @!P3 IMAD.IADD R9, R9, 0x1, -R0.reuse ;  /* 0x000000010909b824 */ /* 0x100fe200078e0a00 */
[----:B------:R-:W-:Y:S01]  /*0bd0*/  IABS R17, R10 ;  /* 0x0000000a00117213 */ /* 0x000fe20000000000 */
[----:B------:R-:W-:Y:S01]  /*0be0*/  @!P5 IMAD.IADD R11, R11, 0x1, -R0 ;  /* 0x000000010b0bd824 */ /* 0x000fe200078e0a00 */
[----:B------:R-:W-:Y:S02]  /*0bf0*/  IABS R29, R30 ;  /* 0x0000001e001d7213 */ /* 0x000fe40000000000 */
[----:B------:R-:W-:-:S02]  /*0c00*/  ISETP.GT.U32.AND P3, PT, R0, R9, PT ;  /* 0x000000090000720c */ /* 0x000fc40003f64070 */
[----:B------:R-:W-:Y:S01]  /*0c10*/  LOP3.LUT R33, R3, 0xc4, RZ, 0xfc, !PT ;  /* 0x000000c403217812 */ /* 0x000fe200078efcff */
[----:B------:R-:W-:Y:S01]  /*0c20*/  @!P2 IMAD.IADD R7, R7, 0x1, -R0 ;  /* 0x000000010707a824 */ /* 0x000fe200078e0a00 */
[C---:B------:R-:W-:Y:S01]  /*0c30*/  ISETP.GT.U32.AND P2, PT, R0.reuse, R13, PT ;  /* 0x0000000d0000720c */ /* 0x040fe20003f44070 */
[----:B-1----:R-:W-:Y:S01]  /*0c40*/  IMAD.MOV.U32 R185, RZ, RZ, R5 ;  /* 0x000000ffffb97224 */ /* 0x002fe200078e0005 */
[C---:B------:R-:W-:Y:S01]  /*0c50*/  LOP3.LUT R35, R3.reuse, 0xc8, RZ, 0xfc, !PT ;  /* 0x000000c803237812 */ /* 0x040fe200078efcff */
[----:B------:R-:W-:Y:S01]  /*0c60*/  IMAD R5, R0, R4, R15 ;  /* 0x0000000400057224 */ /* 0x000fe200078e020f */
[----:B------:R-:W-:Y:S01]  /*0c70*/  IABS R15, R12 ;  /* 0x0000000c000f7213 */ /* 0x000fe20000000000 */
[----:B------:R-:W-:Y:S01]  /*0c80*/  IMAD.HI.U32 R4, R2, R17, RZ ;  /* 0x0000001102047227 */ /* 0x000fe200078e00ff */
[C---:B------:R-:W-:Y:S02]  /*0c90*/  LOP3.LUT R34, R3.reuse, 0xc6, RZ, 0xfc, !PT ;  /* 0x000000c603227812 */ /* 0x040fe400078efcff */
[C---:B------:R-:W-:Y:S01]  /*0ca0*/  ISETP.GT.U32.AND P5, PT, R0.reuse, R5, PT ;  /* 0x000000050000720c */ /* 0x040fe20003fa4070 */
[----:B------:R-:W-:Y:S01]  /*0cb0*/  IMAD.MOV R4, RZ, RZ, -R4 ;  /* 0x000000ffff047224 */ /* 0x000fe200078e0a04 */
[----:B------:R-:W-:Y:S01]  /*0cc0*/  IABS R31, R35 ;  /* 0x00000023001f7213 */ /* 0x000fe20000000000 */
[----:B------:R-:W-:Y:S01]  /*0cd0*/  IMAD.MOV.U32 R6, RZ, RZ, R7 ;  /* 0x000000ffff067224 */ /* 0x000fe200078e0007 */
[----:B------:R-:W-:Y:S01]  /*0ce0*/  LOP3.LUT R36, R3, 0xcc, RZ, 0xfc, !PT ;  /* 0x000000cc03247812 */ /* 0x000fe200078efcff */
[----:B------:R-:W-:Y:S01]  /*0cf0*/  @!P3 IMAD.IADD R9, R9, 0x1, -R0 ;  /* 0x000000010909b824 */ /* 0x000fe200078e0a00 */
[----:B------:R-:W-:Y:S01]  /*0d00*/  @!P2 IADD3 R13, R13, -R0, RZ ;  /* 0x800000000d0da210 */ /* 0x000fe20007ffe0ff */
[----:B------:R-:W-:Y:S01]  /*0d10*/  IMAD R7, R0, R4, R17 ;  /* 0x0000000400077224 */ /* 0x000fe200078e0211 */
[----:B------:R-:W-:Y:S01]  /*0d20*/  ISETP.GE.AND P3, PT, R8, RZ, PT ;  /* 0x000000ff0800720c */ /* 0x000fe20003f66270 */
[----:B------:R-:W-:Y:S01]  /*0d30*/  @!P1 IMAD.MOV R6, RZ, RZ, -R6 ;  /* 0x000000ffff069224 */ /* 0x000fe200078e0a06 */
[----:B------:R-:W-:Y:S01]  /*0d40*/  ISETP.GT.U32.AND P1, PT, R0, R13, PT ;  /* 0x0000000d0000720c */ /* 0x000fe20003f24070 */
[----:B------:R-:W-:Y:S01]  /*0d50*/  @!P6 IMAD.MOV R185, RZ, RZ, -R185 ;  /* 0x000000ffffb9e224 */ /* 0x000fe200078e0ab9 */
[----:B------:R-:W-:Y:S01]  /*0d60*/  IABS R8, R14 ;  /* 0x0000000e00087213 */ /* 0x000fe20000000000 */
[----:B------:R-:W-:Y:S01]  /*0d70*/  @!P5 IMAD.IADD R5, R5, 0x1, -R0 ;  /* 0x000000010505d824 */ /* 0x000fe200078e0a00 */
[----:B------:R-:W-:Y:S01]  /*0d80*/  ISETP.GE.AND P6, PT, R16, RZ, PT ;  /* 0x000000ff1000720c */ /* 0x000fe20003fc6270 */
[----:B------:R-:W-:Y:S01]  /*0d90*/  IMAD.HI.U32 R4, R2, R15, RZ ;  /* 0x0000000f02047227 */ /* 0x000fe200078e00ff */
[----:B------:R-:W-:Y:S01]  /*0da0*/  STL [R1+0x1874], R185 ;  /* 0x001874b901007387 */ /* 0x000fe20000100800 */
[----:B------:R-:W-:-:S02]  /*0db0*/  ISETP.GE.AND P2, PT, R10, RZ, PT ;  /* 0x000000ff0a00720c */ /* 0x000fc40003f46270 */
[C---:B------:R-:W-:Y:S01]  /*0dc0*/  ISETP.GT.U32.AND P5, PT, R0.reuse, R5, PT ;  /* 0x000000050000720c */ /* 0x040fe20003fa4070 */
[----:B------:R-:W-:Y:S01]  /*0dd0*/  @!P4 IMAD.MOV R9, RZ, RZ, -R9 ;  /* 0x000000ffff09c224 */ /* 0x000fe200078e0a09 */
[----:B------:R-:W-:Y:S01]  /*0de0*/  ISETP.GT.U32.AND P4, PT, R0, R7, PT ;  /* 0x000000070000720c */ /* 0x000fe20003f84070 */
[----:B------:R-:W-:Y:S01]  /*0df0*/  IMAD.MOV R4, RZ, RZ, -R4 ;  /* 0x000000ffff047224 */ /* 0x000fe200078e0a04 */
[----:B------:R-:W-:Y:S01]  /*0e00*/  STL [R1+0x20], R6 ;  /* 0x0000200601007387 */ /* 0x000fe20000100800 */
[----:B------:R-:W-:Y:S01]  /*0e10*/  IMAD.MOV.U32 R17, RZ, RZ, R8 ;  /* 0x000000ffff117224 */ /* 0x000fe200078e0008 */
[----:B------:R-:W-:Y:S01]  /*0e20*/  LOP3.LUT R10, R3, 0x12, RZ, 0xfc, !PT ;  /* 0x00000012030a7812 */ /* 0x000fe200078efcff */
[----:B------:R-:W-:Y:S01]  /*0e30*/  @!P1 IMAD.IADD R13, R13, 0x1, -R0 ;  /* 0x000000010d0d9824 */ /* 0x000fe200078e0a00 */
[----:B------:R1:W-:Y:S01]  /*0e40*/  STL [R1+0x1c], R9 ;  /* 0x00001c0901007387 */ /* 0x0003e20000100800 */
[----:B------:R-:W-:Y:S01]  /*0e50*/  IMAD.HI.U32 R8, R2, R17, RZ ;  /* 0x0000001102087227 */ /* 0x000fe200078e00ff */
[----:B------:R-:W-:-:S02]  /*0e60*/  ISETP.GE.AND P1, PT, R14, RZ, PT ;  /* 0x000000ff0e00720c */ /* 0x000fc40003f26270 */
[----:B------:R-:W-:Y:S01]  /*0e70*/  MOV R16, R13 ;  /* 0x0000000d00107202 */ /* 0x000fe20000000f00 */
[----:B------:R-:W-:Y:S01]  /*0e80*/  @!P5 IMAD.IADD R5, R5, 0x1, -R0 ;  /* 0x000000010505d824 */ /* 0x000fe200078e0a00 */
[C---:B------:R-:W-:Y:S01]  /*0e90*/  LOP3.LUT R14, R3.reuse, 0x16, RZ, 0xfc, !PT ;  /* 0x00000016030e7812 */ /* 0x040fe200078efcff */
[----:B------:R-:W-:Y:S01]  /*0ea0*/  IMAD.MOV R8, RZ, RZ, -R8 ;  /* 0x000000ffff087224 */ /* 0x000fe200078e0a08 */
[----:B------:R-:W-:Y:S01]  /*0eb0*/  LOP3.LUT R40, R3, 0xda, RZ, 0xfc, !PT ;  /* 0x000000da03287812 */ /* 0x000fe200078efcff */
[----:B------:R-:W-:Y:S01]  /*0ec0*/  @!P4 IMAD.IADD R7, R7, 0x1, -R0 ;  /* 0x000000010707c824 */ /* 0x000fe200078e0a00 */
[----:B------:R-:W-:Y:S01]  /*0ed0*/  LOP3.LUT R42, R3, 0xdc, RZ, 0xfc, !PT ;  /* 0x000000dc032a7812 */ /* 0x000fe200078efcff */
[C---:B-1----:R-:W-:Y:S01]  /*0ee0*/  IMAD R9, R0.reuse, R4, R15 ;  /* 0x0000000400097224 */ /* 0x042fe200078e020f */
[----:B------:R-:W-:Y:S01]  /*0ef0*/  IABS R15, R10 ;  /* 0x0000000a000f7213 */ /* 0x000fe20000000000 */
[----:B------:R-:W-:Y:S01]  /*0f00*/  IMAD.MOV.U32 R6, RZ, RZ, R11 ;  /* 0x000000ffff067224 */ /* 0x000fe200078e000b */
[C---:B------:R-:W-:Y:S01]  /*0f10*/  ISETP.GT.U32.AND P4, PT, R0.reuse, R7, PT ;  /* 0x000000070000720c */ /* 0x040fe20003f84070 */
[C---:B------:R-:W-:Y:S01]  /*0f20*/  IMAD R11, R0.reuse, R8, R17 ;  /* 0x00000008000b7224 */ /* 0x040fe200078e0211 */
[----:B------:R-:W-:Y:S01]  /*0f30*/  ISETP.GT.U32.AND P5, PT, R0, R9, PT ;  /* 0x000000090000720c */ /* 0x000fe20003fa4070 */
[----:B------:R-:W-:Y:S01]  /*0f40*/  @!P6 IMAD.MOV R16, RZ, RZ, -R16 ;  /* 0x000000ffff10e224 */ /* 0x000fe200078e0a10 */
[----:B------:R-:W-:Y:S01]  /*0f50*/  @!P0 IADD3 R6, -R6, RZ, RZ ;  /* 0x000000ff06068210 */ /* 0x000fe20007ffe1ff */
[----:B------:R-:W-:Y:S01]  /*0f60*/  IMAD.HI.U32 R4, R2, R15, RZ ;  /* 0x0000000f02047227 */ /* 0x000fe200078e00ff */
[----:B------:R-:W-:-:S02]  /*0f70*/  ISETP.GT.U32.AND P6, PT, R0, R11, PT ;  /* 0x0000000b0000720c */ /* 0x000fc40003fc4070 */
[----:B------:R-:W-:Y:S01]  /*0f80*/  ISETP.GE.AND P0, PT, R12, RZ, PT ;  /* 0x000000ff0c00720c */ /* 0x000fe20003f06270 */
[----:B------:R1:W-:Y:S01]  /*0f90*/  STL [R1+0x18], R6 ;  /* 0x0000180601007387 */ /* 0x0003e20000100800 */
[----:B------:R-:W-:Y:S02]  /*0fa0*/  LOP3.LUT R12, R3, 0x14, RZ, 0xfc, !PT ;  /* 0x00000014030c7812 */ /* 0x000fe400078efcff */
[----:B------:R-:W-:Y:S01]  /*0fb0*/  IABS R17, R14 ;  /* 0x0000000e00117213 */ /* 0x000fe20000000000 */
[--C-:B------:R-:W-:Y:S01]  /*0fc0*/  @!P4 IMAD.IADD R7, R7, 0x1, -R0.reuse ;  /* 0x000000010707c824 */ /* 0x100fe200078e0a00 */
[----:B------:R2:W-:Y:S01]  /*0fd0*/  STL [R1+0x14], R16 ;  /* 0x0000141001007387 */ /* 0x0005e20000100800 */
[--C-:B------:R-:W-:Y:S01]  /*0fe0*/  @!P5 IMAD.IADD R9, R9, 0x1, -R0.reuse ;  /* 0x000000010909d824 */ /* 0x100fe200078e0a00 */
[----:B------:R-:W-:Y:S02]  /*0ff0*/  IABS R8, R12 ;  /* 0x0000000c00087213 */ /* 0x000fe40000000000 */
[----:B------:R-:W-:Y:S01]  /*1000*/  ISETP.GE.AND P4, PT, R12, RZ, PT ;  /* 0x000000ff0c00720c */ /* 0x000fe20003f86270 */
[----:B-1----:R-:W-:Y:S01]  /*1010*/  IMAD.MOV.U32 R6, RZ, RZ, R5 ;  /* 0x000000ffff067224 */ /* 0x002fe200078e0005 */
[----:B------:R-:W-:Y:S01]  /*1020*/  ISETP.GT.U32.AND P5, PT, R0, R9, PT ;  /* 0x000000090000720c */ /* 0x000fe20003fa4070 */
[----:B------:R-:W-:Y:S01]  /*1030*/  @!P6 IMAD.IADD R11, R11, 0x1, -R0 ;  /* 0x000000010b0be824 */ /* 0x000fe200078e0a00 */
[----:B------:R-:W-:Y:S01]  /*1040*/  IADD3 R5, -R4, RZ, RZ ;  /* 0x000000ff04057210 */ /* 0x000fe20007ffe1ff */
[----:B------:R-:W-:Y:S01]  /*1050*/  @!P3 IMAD.MOV R6, RZ, RZ, -R6 ;  /* 0x000000ffff06b224 */ /* 0x000fe200078e0a06 */
[----:B------:R-:W-:Y:S01]  /*1060*/  ISETP.GE.AND P3, PT, R10, RZ, PT ;  /* 0x000000ff0a00720c */ /* 0x000fe20003f66270 */
[----:B------:R-:W-:Y:S01]  /*1070*/  IMAD.MOV.U32 R13, RZ, RZ, R8 ;  /* 0x000000ffff0d7224 */ /* 0x000fe200078e0008 */
[C---:B------:R-:W-:Y:S01]  /*1080*/  ISETP.GT.U32.AND P6, PT, R0.reuse, R11, PT ;  /* 0x0000000b0000720c */ /* 0x040fe20003fc4070 */
[----:B------:R-:W-:Y:S01]  /*1090*/  IMAD R5, R0, R5, R15 ;  /* 0x0000000500057224 */ /* 0x000fe200078e020f */
[----:B------:R1:W-:Y:S01]  /*10a0*/  STL [R1+0x10], R6 ;  /* 0x0000100601007387 */ /* 0x0003e20000100800 */
[----:B------:R-:W-:Y:S01]  /*10b0*/  IMAD.HI.U32 R8, R2, R17, RZ ;  /* 0x0000001102087227 */ /* 0x000fe200078e00ff */
[----:B------:R-:W-:-:S02]  /*10c0*/  LOP3.LUT R10, R3, 0x1a, RZ, 0xfc, !PT ;  /* 0x0000001a030a7812 */ /* 0x000fc400078efcff */
[----:B------:R-:W-:Y:S01]  /*10d0*/  LOP3.LUT R12, R3, 0x1c, RZ, 0xfc, !PT ;  /* 0x0000001c030c7812 */ /* 0x000fe200078efcff */
[----:B------:R-:W-:Y:S01]  /*10e0*/  @!P5 IMAD.IADD R9, R9, 0x1, -R0 ;  /* 0x000000010909d824 */ /* 0x000fe200078e0a00 */
[----:B------:R-:W-:Y:S01]  /*10f0*/  ISETP.GT.U32.AND P5, PT, R0, R5, PT ;  /* 0x000000050000720c */ /* 0x000fe20003fa4070 */
[----:B------:R-:W-:Y:S01]  /*1100*/  IMAD.MOV R8, RZ, RZ, -R8 ;  /* 0x000000ffff087224 */ /* 0x000fe200078e0a08 */
[----:B------:R-:W-:Y:S01]  /*1110*/  IABS R195, R12 ;  /* 0x0000000c00c37213 */ /* 0x000fe20000000000 */
[----:B------:R-:W-:Y:S01]  /*1120*/  IMAD.HI.U32 R4, R2, R13, RZ ;  /* 0x0000000d02047227 */ /* 0x000fe200078e00ff */
[C---:B------:R-:W-:Y:S02]  /*1130*/  LOP3.LUT R15, R3.reuse, 0x36, RZ, 0xfc, !PT ;  /* 0x00000036030f7812 */ /* 0x040fe400078efcff */
[----:B--2---:R-:W-:Y:S01]  /*1140*/  LOP3.LUT R16, R3, 0xa6, RZ, 0xfc, !PT ;  /* 0x000000a603107812 */ /* 0x004fe200078efcff */
[----:B-1----:R-:W-:Y:S01]  /*1150*/  IMAD.MOV.U32 R6, RZ, RZ, R7 ;  /* 0x000000ffff067224 */ /* 0x002fe200078e0007 */
[----:B------:R-:W-:Y:S01]  /*1160*/  IABS R39, R40 ;  /* 0x0000002800277213 */ /* 0x000fe20000000000 */
[--C-:B------:R-:W-:Y:S01]  /*1170*/  @!P6 IMAD.IADD R11, R11, 0x1, -R0.reuse ;  /* 0x000000010b0be824 */ /* 0x100fe200078e0a00 */
[----:B------:R-:W-:Y:S01]  /*1180*/  LOP3.LUT R44, R3, 0xde, RZ, 0xfc, !PT ;  /* 0x000000de032c7812 */ /* 0x000fe200078efcff */
[----:B------:R-:W-:Y:S01]  /*1190*/  IMAD R192, R0, R8, R17 ;  /* 0x0000000800c07224 */ /* 0x000fe200078e0211 */
[----:B------:R-:W-:Y:S01]  /*11a0*/  @!P2 IADD3 R6, -R6, RZ, RZ ;  /* 0x000000ff0606a210 */ /* 0x000fe20007ffe1ff */
[----:B------:R-:W-:Y:S01]  /*11b0*/  @!P5 IMAD.IADD R5, R5, 0x1, -R0 ;  /* 0x000000010505d824 */ /* 0x000fe200078e0a00 */
[----:B------:R-:W-:Y:S01]  /*11c0*/  ISETP.GE.AND P2, PT, R14, RZ, PT ;  /* 0x000000ff0e00720c */ /* 0x000fe20003f46270 */
[----:B------:R-:W-:Y:S01]  /*11d0*/  IMAD.MOV R4, RZ, RZ, -R4 ;  /* 0x000000ffff047224 */ /* 0x000fe200078e0a04 */
[C---:B------:R-:W-:Y:S01]  /*11e0*/  LOP3.LUT R17, R3.reuse, 0xa8, RZ, 0xfc, !PT ;  /* 0x000000a803117812 */ /* 0x040fe200078efcff */
[----:B------:R1:W-:Y:S01]  /*11f0*/  STL [R1+0xc], R6 ;  /* 0x00000c0601007387 */ /* 0x0003e20000100800 */
[C---:B------:R-:W-:Y:S01]  /*1200*/  ISETP.GT.U32.AND P5, PT, R0.reuse, R5, PT ;  /* 0x000000050000720c */ /* 0x040fe20003fa4070 */
[----:B------:R-:W-:Y:S01]  /*1210*/  IMAD R252, R0, R4, R13 ;  /* 0x0000000400fc7224 */ /* 0x000fe200078e020d */
[----:B------:R-:W-:-:S02]  /*1220*/  LOP3.LUT R13, R3, 0x1e, RZ, 0xfc, !PT ;  /* 0x0000001e030d7812 */ /* 0x000fc400078efcff */
[----:B------:R-:W-:Y:S02]  /*1230*/  LOP3.LUT R4, R3, 0x18, RZ, 0xfc, !PT ;  /* 0x0000001803047812 */ /* 0x000fe400078efcff */
[----:B------:R-:W-:Y:S02]  /*1240*/  IABS R8, R13 ;  /* 0x0000000d00087213 */ /* 0x000fe40000000000 */
[----:B------:R-:W-:Y:S01]  /*1250*/  IABS R193, R4 ;  /* 0x0000000400c17213 */ /* 0x000fe20000000000 */
[----:B-1----:R-:W-:Y:S01]  /*1260*/  IMAD.MOV.U32 R6, RZ, RZ, R9 ;  /* 0x000000ffff067224 */ /* 0x002fe200078e0009 */
[----:B------:R-:W-:Y:S02]  /*1270*/  IABS R9, R10 ;  /* 0x0000000a00097213 */ /* 0x000fe40000000000 */
[----:B------:R-:W-:Y:S01]  /*1280*/  ISETP.GE.AND P6, PT, R4, RZ, PT ;  /* 0x000000ff0400720c */ /* 0x000fe20003fc6270 */
[----:B------:R-:W-:Y:S01]  /*1290*/  @!P0 IMAD.MOV R6, RZ, RZ, -R6 ;  /* 0x000000ffff068224 */ /* 0x000fe200078e0a06 */
[----:B------:R-:W-:Y:S01]  /*12a0*/  ISETP.GT.U32.AND P0, PT, R0, R252, PT ;  /* 0x000000fc0000720c */ /* 0x000fe20003f04070 */
[----:B------:R-:W-:Y:S01]  /*12b0*/  IMAD.HI.U32 R7, R2, R9, RZ ;  /* 0x0000000902077227 */ /* 0x000fe200078e00ff */
[----:B------:R-:W-:-:S02]  /*12c0*/  @!P5 IADD3 R5, R5, -R0, RZ ;  /* 0x800000000505d210 */ /* 0x000fc40007ffe0ff */
[----:B------:R1:W-:Y:S01]  /*12d0*/  STL [R1+0x8], R6 ;  /* 0x0000080601007387 */ /* 0x0003e20000100800 */
[----:B------:R-:W-:Y:S01]  /*12e0*/  IMAD.MOV R7, RZ, RZ, -R7 ;  /* 0x000000ffff077224 */ /* 0x000fe200078e0a07 */
[----:B------:R-:W-:Y:S01]  /*12f0*/  ISETP.GE.AND P5, PT, R10, RZ, PT ;  /* 0x000000ff0a00720c */ /* 0x000fe20003fa6270 */
[----:B------:R-:W-:Y:S01]  /*1300*/  IMAD.MOV.U32 R14, RZ, RZ, R5 ;  /* 0x000000ffff0e7224 */ /* 0x000fe200078e0005 */
[C---:B------:R-:W-:Y:S01]  /*1310*/  LOP3.LUT R10, R3.reuse, 0x24, RZ, 0xfc, !PT ;  /* 0x00000024030a7812 */ /* 0x040fe200078efcff */
[----:B------:R-:W-:Y:S01]  /*1320*/  IMAD R194, R0, R7, R9 ;  /* 0x0000000700c27224 */ /* 0x000fe200078e0209 */
[----:B------:R-:W-:Y:S01]  /*1330*/  LOP3.LUT R9, R3, 0x22, RZ, 0xfc, !PT ;  /* 0x0000002203097812 */ /* 0x000fe200078efcff */
[----:B------:R-:W-:Y:S01]  /*1340*/  IMAD.HI.U32 R4, R2, R193, RZ ;  /* 0x000000c102047227 */ /* 0x000fe200078e00ff */
[----:B------:R-:W-:Y:S02]  /*1350*/  @!P3 IADD3 R14, -R14, RZ, RZ ;  /* 0x000000ff0e0eb210 */ /* 0x000fe40007ffe1ff */
[----:B------:R-:W-:Y:S01]  /*1360*/  ISETP.GT.U32.AND P3, PT, R0, R194, PT ;  /* 0x000000c20000720c */ /* 0x000fe20003f64070 */
[----:B-1----:R-:W-:Y:S01]  /*1370*/  IMAD.MOV.U32 R6, RZ, RZ, R11 ;  /* 0x000000ffff067224 */ /* 0x002fe200078e000b */
[----:B------:R-:W-:Y:S01]  /*1380*/  @!P0 IADD3 R252, R252, -R0, RZ ;  /* 0x80000000fcfc8210 */ /* 0x000fe20007ffe0ff */
[----:B------:R-:W-:Y:S01]  /*1390*/  IMAD.MOV.U32 R11, RZ, RZ, R8 ;  /* 0x000000ffff0b7224 */ /* 0x000fe200078e0008 */
[----:B------:R-:W-:Y:S01]  /*13a0*/  IABS R199, R10 ;  /* 0x0000000a00c77213 */ /* 0x000fe20000000000 */
[----:B------:R-:W-:Y:S01]  /*13b0*/  @!P1 IMAD.MOV R6, RZ, RZ, -R6 ;  /* 0x000000ffff069224 */ /* 0x000fe200078e0a06 */
[----:B------:R-:W-:Y:S01]  /*13c0*/  ISETP.GT.U32.AND P1, PT, R0, R192, PT ;  /* 0x000000c00000720c */ /* 0x000fe20003f24070 */
[----:B------:R-:W-:Y:S01]  /*13d0*/  IMAD.HI.U32 R7, R2, R11, RZ ;  /* 0x0000000b02077227 */ /* 0x000fe200078e00ff */
[----:B------:R-:W-:-:S02]  /*13e0*/  ISETP.GT.U32.AND P0, PT, R0, R252, PT ;  /* 0x000000fc0000720c */ /* 0x000fc40003f04070 */
[----:B------:R-:W-:Y:S01]  /*13f0*/  STL [R1+0x185c], R6 ;  /* 0x00185c0601007387 */ /* 0x000fe20000100800 */
[----:B------:R-:W-:Y:S01]  /*1400*/  IMAD.MOV R8, RZ, RZ, -R4 ;  /* 0x000000ffff087224 */ /* 0x000fe200078e0a04 */
[C---:B------:R-:W-:Y:S01]  /*1410*/  LOP3.LUT R45, R3.reuse, 0xe0, RZ, 0xfc, !PT ;  /* 0x000000e0032d7812 */ /* 0x040fe200078efcff */
[----:B------:R-:W-:Y:S01]  /*1420*/  IMAD.MOV R7, RZ, RZ, -R7 ;  /* 0x000000ffff077224 */ /* 0x000fe200078e0a07 */
[C---:B------:R-:W-:Y:S01]  /*1430*/  LOP3.LUT R46, R3.reuse, 0xe4, RZ, 0xfc, !PT ;  /* 0x000000e4032e7812 */ /* 0x040fe200078efcff */
[C---:B------:R-:W-:Y:S01]  /*1440*/  IMAD R193, R0.reuse, R8, R193 ;  /* 0x0000000800c17224 */ /* 0x040fe200078e02c1 */
[----:B------:R-:W-:Y:S01]  /*1450*/  LOP3.LUT R8, R3, 0x20, RZ, 0xfc, !PT ;  /* 0x0000002003087812 */ /* 0x000fe200078efcff */
[----:B------:R-:W-:Y:S01]  /*1460*/  IMAD R196, R0, R7, R11 ;  /* 0x0000000700c47224 */ /* 0x000fe200078e020b */
[----:B------:R-:W-:Y:S01]  /*1470*/  IABS R7, R9 ;  /* 0x0000000900077213 */ /* 0x000fe20000000000 */
[----:B------:R-:W-:Y:S01]  /*1480*/  @!P1 IMAD.IADD R192, R192, 0x1, -R0 ;  /* 0x00000001c0c09824 */ /* 0x000fe200078e0a00 */
[----:B------:R-:W-:Y:S01]  /*1490*/  IABS R197, R8 ;  /* 0x0000000800c57213 */ /* 0x000fe20000000000 */
[----:B------:R-:W-:Y:S01]  /*14a0*/  IMAD.HI.U32 R4, R2, R195, RZ ;  /* 0x000000c302047227 */ /* 0x000fe200078e00ff */
[----:B------:R-:W-:-:S02]  /*14b0*/  IABS R11, R15 ;  /* 0x0000000f000b7213 */ /* 0x000fc40000000000 */
[----:B------:R-:W-:Y:S01]  /*14c0*/  ISETP.GT.U32.AND P1, PT, R0, R192, PT ;  /* 0x000000c00000720c */ /* 0x000fe20003f24070 */
[----:B------:R-:W-:Y:S01]  /*14d0*/  IMAD.MOV R4, RZ, RZ, -R4 ;  /* 0x000000ffff047224 */ /* 0x000fe200078e0a04 */
[----:B------:R-:W-:Y:S01]  /*14e0*/  IABS R41, R45 ;  /* 0x0000002d00297213 */ /* 0x000fe20000000000 */
[--C-:B------:R-:W-:Y:S01]  /*14f0*/  @!P3 IMAD.IADD R194, R194, 0x1, -R0.reuse ;  /* 0x00000001c2c2b824 */ /* 0x100fe200078e0a00 */
[C---:B------:R-:W-:Y:S01]  /*1500*/  LOP3.LUT R48, R3.reuse, 0xe6, RZ, 0xfc, !PT ;  /* 0x000000e603307812 */ /* 0x040fe200078efcff */
[----:B------:R-:W-:Y:S01]  /*1510*/  IMAD R195, R0, R4, R195 ;  /* 0x0000000400c37224 */ /* 0x000fe200078e02c3 */
[C---:B------:R-:W-:Y:S01]  /*1520*/  LOP3.LUT R49, R3.reuse, 0xea, RZ, 0xfc, !PT ;  /* 0x000000ea03317812 */ /* 0x040fe200078efcff */
[----:B------:R-:W-:Y:S01]  /*1530*/  IMAD.HI.U32 R4, R2, R197, RZ ;  /* 0x000000c502047227 */ /* 0x000fe200078e00ff */
[----:B------:R-:W-:Y:S02]  /*1540*/  ISETP.GT.U32.AND P3, PT, R0, R194, PT ;  /* 0x000000c20000720c */ /* 0x000fe40003f64070 */
[C---:B------:R-:W-:Y:S01]  /*1550*/  LOP3.LUT R50, R3.reuse, 0xec, RZ, 0xfc, !PT ;  /* 0x000000ec03327812 */ /* 0x040fe200078efcff */
[--C-:B------:R-:W-:Y:S01]  /*1560*/  @!P0 IMAD.IADD R252, R252, 0x1, -R0.reuse ;  /* 0x00000001fcfc8824 */ /* 0x100fe200078e0a00 */
[----:B------:R-:W-:Y:S01]  /*1570*/  ISETP.GT.U32.AND P0, PT, R0, R193, PT ;  /* 0x000000c10000720c */ /* 0x000fe20003f04070 */
[----:B------:R-:W-:Y:S01]  /*1580*/  @!P1 IMAD.IADD R192, R192, 0x1, -R0 ;  /* 0x00000001c0c09824 */ /* 0x000fe200078e0a00 */
[----:B------:R-:W-:Y:S01]  /*1590*/  IADD3 R4, -R4, RZ, RZ ;  /* 0x000000ff04047210 */ /* 0x000fe20007ffe1ff */
[----:B------:R-:W-:Y:S01]  /*15a0*/  @!P4 IMAD.MOV R252, RZ, RZ, -R252 ;  /* 0x000000fffffcc224 */ /* 0x000fe200078e0afc */
[C---:B------:R-:W-:Y:S01]  /*15b0*/  ISETP.GT.U32.AND P1, PT, R0.reuse, R195, PT ;  /* 0x000000c30000720c */ /* 0x040fe20003f24070 */
[----:B------:R-:W-:Y:S01]  /*15c0*/  @!P2 IMAD.MOV R192, RZ, RZ, -R192 ;  /* 0x000000ffffc0a224 */ /* 0x000fe200078e0ac0 */
[C---:B------:R-:W-:Y:S01]  /*15d0*/  ISETP.GT.U32.AND P2, PT, R0.reuse, R196, PT ;  /* 0x000000c40000720c */ /* 0x040fe20003f44070 */
[----:B------:R-:W-:Y:S01]  /*15e0*/  IMAD R197, R0, R4, R197 ;  /* 0x0000000400c57224 */ /* 0x000fe200078e02c5 */
[----:B------:R-:W-:Y:S01]  /*15f0*/  ISETP.GE.AND P4, PT, R12, RZ, PT ;  /* 0x000000ff0c00720c */ /* 0x000fe20003f86270 */
[----:B------:R-:W-:Y:S01]  /*1600*/  IMAD.HI.U32 R4, R2, R7, RZ ;  /* 0x0000000702047227 */ /* 0x000fe200078e00ff */
[----:B------:R-:W-:Y:S01]  /*1610*/  LOP3.LUT R12, R3, 0x30, RZ, 0xfc, !PT ;  /* 0x00000030030c7812 */ /* 0x000fe200078efcff */
[----:B------:R-:W-:Y:S01]  /*1620*/  STL [R1+0x1860], R252 ;  /* 0x001860fc01007387 */ /* 0x000fe20000100800 */
[----:B------:R-:W-:Y:S01]  /*1630*/  IABS R47, R49 ;  /* 0x00000031002f7213 */ /* 0x000fe20000000000 */
[--C-:B------:R-:W-:Y:S01]  /*1640*/  @!P3 IMAD.IADD R194, R194, 0x1, -R0.reuse ;  /* 0x00000001c2c2b824 */ /* 0x100fe200078e0a00 */
[----:B------:R-:W-:Y:S01]  /*1650*/  ISETP.GT.U32.AND P3, PT, R0, R197, PT ;  /* 0x000000c50000720c */ /* 0x000fe20003f64070 */
[----:B------:R-:W-:Y:S01]  /*1660*/  @!P0 IMAD.IADD R193, R193, 0x1, -R0 ;  /* 0x00000001c1c18824 */ /* 0x000fe200078e0a00 */
[----:B------:R-:W-:Y:S01]  /*1670*/  IABS R205, R12 ;  /* 0x0000000c00cd7213 */ /* 0x000fe20000000000 */
[----:B------:R-:W-:Y:S01]  /*1680*/  IMAD.MOV R4, RZ, RZ, -R4 ;  /* 0x000000ffff047224 */ /* 0x000fe200078e0a04 */
[----:B------:R-:W-:Y:S01]  /*1690*/  @!P5 IADD3 R194, -R194, RZ, RZ ;  /* 0x000000ffc2c2d210 */ /* 0x000fe20007ffe1ff */
[--C-:B------:R-:W-:Y:S01]  /*16a0*/  @!P2 IMAD.IADD R196, R196, 0x1, -R0.reuse ;  /* 0x00000001c4c4a824 */ /* 0x100fe200078e0a00 */
[C---:B------:R-:W-:Y:S01]  /*16b0*/  ISETP.GT.U32.AND P0, PT, R0.reuse, R193, PT ;  /* 0x000000c10000720c */ /* 0x040fe20003f04070 */
[--C-:B------:R-:W-:Y:S01]  /*16c0*/  @!P1 IMAD.IADD R195, R195, 0x1, -R0.reuse ;  /* 0x00000001c3c39824 */ /* 0x100fe200078e0a00 */
[----:B------:R-:W-:Y:S01]  /*16d0*/  ISETP.GE.AND P5, PT, R9, RZ, PT ;  /* 0x000000ff0900720c */ /* 0x000fe20003fa6270 */
[C---:B------:R-:W-:Y:S01]  /*16e0*/  IMAD R198, R0.reuse, R4, R7 ;  /* 0x0000000400c67224 */ /* 0x040fe200078e0207 */
[----:B------:R-:W-:Y:S01]  /*16f0*/  ISETP.GT.U32.AND P2, PT, R0, R196, PT ;  /* 0x000000c40000720c */ /* 0x000fe20003f44070 */
[----:B------:R-:W-:Y:S01]  /*1700*/  IMAD.HI.U32 R5, R2, R199, RZ ;  /* 0x000000c702057227 */ /* 0x000fe200078e00ff */
[C---:B------:R-:W-:Y:S01]  /*1710*/  ISETP.GT.U32.AND P1, PT, R0.reuse, R195, PT ;  /* 0x000000c30000720c */ /* 0x040fe20003f24070 */
[----:B------:R1:W-:Y:S01]  /*1720*/  STL [R1], R14 ;  /* 0x0000000e01007387 */ /* 0x0003e20000100800 */
[----:B------:R-:W-:Y:S01]  /*1730*/  LOP3.LUT R4, R3, 0x26, RZ, 0xfc, !PT ;  /* 0x0000002603047812 */ /* 0x000fe200078efcff */
[--C-:B------:R-:W-:Y:S01]  /*1740*/  @!P3 IMAD.IADD R197, R197, 0x1, -R0.reuse ;  /* 0x00000001c5c5b824 */ /* 0x100fe200078e0a00 */
[----:B------:R-:W-:Y:S01]  /*1750*/  LOP3.LUT R51, R3, 0xee, RZ, 0xfc, !PT ;  /* 0x000000ee03337812 */ /* 0x000fe200078efcff */
[----:B------:R-:W-:Y:S01]  /*1760*/  IMAD.MOV R5, RZ, RZ, -R5 ;  /* 0x000000ffff057224 */ /* 0x000fe200078e0a05 */
[----:B------:R-:W-:Y:S01]  /*1770*/  IABS R7, R4 ;  /* 0x0000000400077213 */ /* 0x000fe20000000000 */
[--C-:B------:R-:W-:Y:S01]  /*1780*/  @!P0 IMAD.IADD R193, R193, 0x1, -R0.reuse ;  /* 0x00000001c1c18824 */ /* 0x100fe200078e0a00 */
[C---:B------:R-:W-:Y:S01]  /*1790*/  ISETP.GT.U32.AND P3, PT, R0.reuse, R197, PT ;  /* 0x000000c50000720c */ /* 0x040fe20003f64070 */
[----:B------:R-:W-:Y:S01]  /*17a0*/  IMAD R199, R0, R5, R199 ;  /* 0x0000000500c77224 */ /* 0x000fe200078e02c7 */
[----:B------:R-:W-:Y:S01]  /*17b0*/  ISETP.GE.AND P0, PT, R13, RZ, PT ;  /* 0x000000ff0d00720c */ /* 0x000fe20003f06270 */
[--C-:B------:R-:W-:Y:S01]  /*17c0*/  @!P2 IMAD.IADD R196, R196, 0x1, -R0.reuse ;  /* 0x00000001c4c4a824 */ /* 0x100fe200078e0a00 */
[----:B------:R-:W-:Y:S01]  /*17d0*/  ISETP.GT.U32.AND P2, PT, R0, R198, PT ;  /* 0x000000c60000720c */ /* 0x000fe20003f44070 */
[----:B------:R-:W-:Y:S01]  /*17e0*/  @!P1 IMAD.IADD R195, R195, 0x1, -R0 ;  /* 0x00000001c3c39824 */ /* 0x000fe200078e0a00 */
[----:B------:R-:W-:Y:S01]  /*17f0*/  LOP3.LUT R5, R3, 0x28, RZ, 0xfc, !PT ;  /* 0x0000002803057812 */ /* 0x000fe200078efcff */
[----:B------:R-:W-:Y:S01]  /*1800*/  @!P6 IMAD.MOV R193, RZ, RZ, -R193 ;  /* 0x000000ffffc1e224 */ /* 0x000fe200078e0ac1 */
[----:B------:R-:W-:Y:S01]  /*1810*/  ISETP.GE.AND P6, PT, R8, RZ, PT ;  /* 0x000000ff0800720c */ /* 0x000fe20003fc6270 */
[----:B------:R-:W-:Y:S01]  /*1820*/  STL [R1+0x1864], R192 ;  /* 0x001864c001007387 */ /* 0x000fe20000100800 */
[----:B------:R-:W-:-:S02]  /*1830*/  @!P4 IADD3 R195, -R195, RZ, RZ ;  /* 0x000000ffc3c3c210 */ /* 0x000fc40007ffe1ff */
[----:B------:R-:W-:Y:S01]  /*1840*/  IABS R201, R5 ;  /* 0x0000000500c97213 */ /* 0x000fe20000000000 */
[--C-:B------:R-:W-:Y:S01]  /*1850*/  @!P3 IMAD.IADD R197, R197, 0x1, -R0.reuse ;  /* 0x00000001c5c5b824 */ /* 0x100fe200078e0a00 */
[----:B------:R-:W-:Y:S01]  /*1860*/  ISETP.GE.AND P4, PT, R4, RZ, PT ;  /* 0x000000ff0400720c */ /* 0x000fe20003f86270 */
[----:B------:R-:W-:Y:S01]  /*1870*/  IMAD.HI.U32 R4, R2, R7, RZ ;  /* 0x0000000702047227 */ /* 0x000fe200078e00ff */
[----:B------:R-:W-:Y:S01]  /*1880*/  ISETP.GT.U32.AND P3, PT, R0, R199, PT ;  /* 0x000000c70000720c */ /* 0x000fe20003f64070 */
[----:B------:R-:W-:Y:S01]  /*1890*/  STL [R1+0x1868], R193 ;  /* 0x001868c101007387 */ /* 0x000fe20000100800 */
[----:B------:R-:W-:Y:S01]  /*18a0*/  LOP3.LUT R8, R3, 0x2a, RZ, 0xfc, !PT ;  /* 0x0000002a03087812 */ /* 0x000fe200078efcff */
[----:B------:R-:W-:Y:S01]  /*18b0*/  @!P2 IMAD.IADD R198, R198, 0x1, -R0 ;  /* 0x00000001c6c6a824 */ /* 0x000fe200078e0a00 */
[----:B------:R-:W-:Y:S01]  /*18c0*/  ISETP.GE.AND P1, PT, R10, RZ, PT ;  /* 0x000000ff0a00720c */ /* 0x000fe20003f26270 */
[----:B------:R-:W-:Y:S01]  /*18d0*/  @!P0 IMAD.MOV R196, RZ, RZ, -R196 ;  /* 0x000000ffffc48224 */ /* 0x000fe200078e0ac4 */
[----:B------:R-:W-:Y:S01]  /*18e0*/  ISETP.GE.AND P0, PT, R5, RZ, PT ;  /* 0x000000ff0500720c */ /* 0x000fe20003f06270 */
[----:B------:R-:W-:Y:S01]  /*18f0*/  IMAD.HI.U32 R5, R2, R201, RZ ;  /* 0x000000c902057227 */ /* 0x000fe200078e00ff */
[C---:B------:R-:W-:Y:S01]  /*1900*/  ISETP.GT.U32.AND P2, PT, R0.reuse, R198, PT ;  /* 0x000000c60000720c */ /* 0x040fe20003f44070 */
[----:B------:R-:W-:Y:S01]  /*1910*/  STL [R1+0x1878], R194 ;  /* 0x001878c201007387 */ /* 0x000fe20000100800 */
[----:B------:R-:W-:Y:S01]  /*1920*/  LOP3.LUT R10, R3, 0x2c, RZ, 0xfc, !PT ;  /* 0x0000002c030a7812 */ /* 0x000fe200078efcff */
[----:B------:R-:W-:Y:S01]  /*1930*/  IMAD.MOV R4, RZ, RZ, -R4 ;  /* 0x000000ffff047224 */ /* 0x000fe200078e0a04 */
[----:B------:R-:W-:Y:S01]  /*1940*/  IABS R9, R8 ;  /* 0x0000000800097213 */ /* 0x000fe20000000000 */
[----:B------:R-:W-:Y:S01]  /*1950*/  IMAD.MOV R5, RZ, RZ, -R5 ;  /* 0x000000ffff057224 */ /* 0x000fe200078e0a05 */
[----:B------:R-:W-:Y:S01]  /*1960*/  @!P3 IADD3 R199, R199, -R0, RZ ;  /* 0x80000000c7c7b210 */ /* 0x000fe20007ffe0ff */
[C---:B------:R-:W-:Y:S01]  /*1970*/  IMAD R200, R0.reuse, R4, R7 ;  /* 0x0000000400c87224 */ /* 0x040fe200078e0207 */
[----:B------:R-:W-:Y:S01]  /*1980*/  IABS R203, R10 ;  /* 0x0000000a00cb7213 */ /* 0x000fe20000000000 */
[C---:B------:R-:W-:Y:S01]  /*1990*/  IMAD R201, R0.reuse, R5, R201 ;  /* 0x0000000500c97224 */ /* 0x040fe200078e02c9 */
[----:B------:R-:W-:Y:S01]  /*19a0*/  ISETP.GT.U32.AND P3, PT, R0, R199, PT ;  /* 0x000000c70000720c */ /* 0x000fe20003f64070 */
[----:B------:R-:W-:Y:S01]  /*19b0*/  @!P6 IMAD.MOV R197, RZ, RZ, -R197 ;  /* 0x000000ffffc5e224 */ /* 0x000fe200078e0ac5 */
[C---:B------:R-:W-:Y:S01]  /*19c0*/  LOP3.LUT R13, R3.reuse, 0x32, RZ, 0xfc, !PT ;  /* 0x00000032030d7812 */ /* 0x040fe200078efcff */
[----:B------:R-:W-:Y:S01]  /*19d0*/  @!P2 IMAD.IADD R198, R198, 0x1, -R0 ;  /* 0x00000001c6c6a824 */ /* 0x000fe200078e0a00 */
[----:B------:R-:W-:Y:S01]  /*19e0*/  ISETP.GT.U32.AND P2, PT, R0, R200, PT ;  /* 0x000000c80000720c */ /* 0x000fe20003f44070 */
[----:B------:R-:W-:Y:S01]  /*19f0*/  IMAD.HI.U32 R4, R2, R9, RZ ;  /* 0x0000000902047227 */ /* 0x000fe200078e00ff */
[----:B------:R-:W-:Y:S01]  /*1a00*/  ISETP.GT.U32.AND P6, PT, R0, R201, PT ;  /* 0x000000c90000720c */ /* 0x000fe20003fc4070 */
[----:B------:R-:W-:Y:S01]  /*1a10*/  STL [R1+0x187c], R195 ;  /* 0x00187cc301007387 */ /* 0x000fe20000100800 */
[C---:B-1----:R-:W-:Y:S01]  /*1a20*/  LOP3.LUT R14, R3.reuse, 0x34, RZ, 0xfc, !PT ;  /* 0x00000034030e7812 */ /* 0x042fe200078efcff */
[----:B------:R-:W-:Y:S01]  /*1a30*/  IMAD.HI.U32 R5, R2, R203, RZ ;  /* 0x000000cb02057227 */ /* 0x000fe200078e00ff */
[----:B------:R-:W-:Y:S01]  /*1a40*/  LOP3.LUT R52, R3, 0xf4, RZ, 0xfc, !PT ;  /* 0x000000f403347812 */ /* 0x000fe200078efcff */
[----:B------:R-:W-:Y:S01]  /*1a50*/  STL [R1+0x1880], R196 ;  /* 0x001880c401007387 */ /* 0x000fe20000100800 */
[----:B------:R-:W-:Y:S01]  /*1a60*/  IABS R207, R14 ;  /* 0x0000000e00cf7213 */ /* 0x000fe20000000000 */
[----:B------:R-:W-:Y:S01]  /*1a70*/  IMAD.MOV R4, RZ, RZ, -R4 ;  /* 0x000000ffff047224 */ /* 0x000fe200078e0a04 */
[----:B------:R-:W-:Y:S01]  /*1a80*/  @!P3 IADD3 R199, R199, -R0, RZ ;  /* 0x80000000c7c7b210 */ /* 0x000fe20007ffe0ff */
[----:B------:R-:W-:Y:S01]  /*1a90*/  IMAD.MOV R5, RZ, RZ, -R5 ;  /* 0x000000ffff057224 */ /* 0x000fe200078e0a05 */
[----:B------:R-:W-:Y:S01]  /*1aa0*/  ISETP.GE.AND P3, PT, R10, RZ, PT ;  /* 0x000000ff0a00720c */ /* 0x000fe20003f66270 */
[--C-:B------:R-:W-:Y:S01]  /*1ab0*/  @!P2 IMAD.IADD R200, R200, 0x1, -R0.reuse ;  /* 0x00000001c8c8a824 */ /* 0x100fe200078e0a00 */
[----:B------:R-:W-:Y:S01]  /*1ac0*/  LOP3.LUT R10, R3, 0x2e, RZ, 0xfc, !PT ;  /* 0x0000002e030a7812 */ /* 0x000fe200078efcff */
[----:B------:R-:W-:Y:S01]  /*1ad0*/  @!P6 IMAD.IADD R201, R201, 0x1, -R0 ;  /* 0x00000001c9c9e824 */ /* 0x000fe200078e0a00 */
[C---:B------:R-:W-:Y:S01]  /*1ae0*/  LOP3.LUT R53, R3.reuse, 0xf6, RZ, 0xfc, !PT ;  /* 0x000000f603357812 */ /* 0x040fe200078efcff */
[C---:B------:R-:W-:Y:S01]  /*1af0*/  IMAD R202, R0.reuse, R4, R9 ;  /* 0x0000000400ca7224 */ /* 0x040fe200078e0209 */
[C---:B------:R-:W-:Y:S01]  /*1b00*/  ISETP.GT.U32.AND P2, PT, R0.reuse, R200, PT ;  /* 0x000000c80000720c */ /* 0x040fe20003f44070 */
[C---:B------:R-:W-:Y:S01]  /*1b10*/  IMAD R203, R0.reuse, R5, R203 ;  /* 0x0000000500cb7224 */ /* 0x040fe200078e02cb */
[----:B------:R-:W-:Y:S01]  /*1b20*/  ISETP.GT.U32.AND P6, PT, R0, R201, PT ;  /* 0x000000c90000720c */ /* 0x000fe20003fc4070 */
[----:B------:R-:W-:Y:S01]  /*1b30*/  @!P5 IMAD.MOV R198, RZ, RZ, -R198 ;  /* 0x000000ffffc6d224 */ /* 0x000fe200078e0ac6 */
[----:B------:R-:W-:Y:S01]  /*1b40*/  IABS R7, R10 ;  /* 0x0000000a00077213 */ /* 0x000fe20000000000 */
[----:B------:R-:W-:Y:S01]  /*1b50*/  @!P1 IMAD.MOV R199, RZ, RZ, -R199 ;  /* 0x000000ffffc79224 */ /* 0x000fe200078e0ac7 */
[----:B------:R-:W-:Y:S01]  /*1b60*/  ISETP.GE.AND P5, PT, R8, RZ, PT ;  /* 0x000000ff0800720c */ /* 0x000fe20003fa6270 */
[----:B------:R-:W-:Y:S01]  /*1b70*/  STL [R1+0x1884], R197 ;  /* 0x001884c501007387 */ /* 0x000fe20000100800 */
[----:B------:R-:W-:Y:S01]  /*1b80*/  IABS R9, R13 ;  /* 0x0000000d00097213 */ /* 0x000fe20000000000 */
[----:B------:R-:W-:Y:S01]  /*1b90*/  IMAD.HI.U32 R4, R2, R7, RZ ;  /* 0x0000000702047227 */ /* 0x000fe200078e00ff */
[C---:B------:R-:W-:Y:S01]  /*1ba0*/  LOP3.LUT R54, R3.reuse, 0xfc, RZ, 0xfc, !PT ;  /* 0x000000fc03367812 */ /* 0x040fe200078efcff */
[----:B------:R1:W-:Y:S01]  /*1bb0*/  STL [R1+0x1888], R198 ;  /* 0x001888c601007387 */ /* 0x0003e20000100800 */
[C---:B------:R-:W-:Y:S01]  /*1bc0*/  LOP3.LUT R58, R3.reuse, 0x102, RZ, 0xfc, !PT ;  /* 0x00000102033a7812 */ /* 0x040fe200078efcff */
[----:B------:R-:W-:Y:S01]  /*1bd0*/  @!P2 IMAD.IADD R200, R200, 0x1, -R0 ;  /* 0x00000001c8c8a824 */ /* 0x000fe200078e0a00 */
[----:B------:R-:W-:Y:S01]  /*1be0*/  ISETP.GT.U32.AND P2, PT, R0, R202, PT ;  /* 0x000000ca0000720c */ /* 0x000fe20003f44070 */
[----:B------:R-:W-:Y:S01]  /*1bf0*/  IMAD.MOV R204, RZ, RZ, -R4 ;  /* 0x000000ffffcc7224 */ /* 0x000fe200078e0a04 */
[----:B------:R-:W-:Y:S01]  /*1c00*/  IABS R57, R54 ;  /* 0x0000003600397213 */ /* 0x000fe20000000000 */
[----:B------:R-:W-:Y:S01]  /*1c10*/  IMAD.HI.U32 R4, R2, R205, RZ ;  /* 0x000000cd02047227 */ /* 0x000fe200078e00ff */
[----:B------:R-:W-:Y:S01]  /*1c20*/  LOP3.LUT R60, R3, 0x104, RZ, 0xfc, !PT ;  /* 0x00000104033c7812 */ /* 0x000fe200078efcff */
[----:B------:R2:W-:Y:S01]  /*1c30*/  STL [R1+0x188c], R199 ;  /* 0x00188cc701007387 */ /* 0x0005e20000100800 */
[----:B------:R-:W-:Y:S01]  /*1c40*/  IABS R59, R58 ;  /* 0x0000003a003b7213 */ /* 0x000fe20000000000 */
[----:B------:R-:W-:Y:S01]  /*1c50*/  @!P6 IMAD.IADD R201, R201, 0x1, -R0 ;  /* 0x00000001c9c9e824 */ /* 0x000fe200078e0a00 */
[C---:B------:R-:W-:Y:S01]  /*1c60*/  ISETP.GT.U32.AND P6, PT, R0.reuse, R203, PT ;  /* 0x000000cb0000720c */ /* 0x040fe20003fc4070 */
[----:B------:R-:W-:Y:S01]  /*1c70*/  IMAD R204, R0, R204, R7 ;  /* 0x000000cc00cc7224 */ /* 0x000fe200078e0207 */
[----:B------:R-:W-:Y:S01]  /*1c80*/  IADD3 R8, -R4, RZ, RZ ;  /* 0x000000ff04087210 */ /* 0x000fe20007ffe1ff */
[----:B------:R-:W-:Y:S01]  /*1c90*/  IMAD.HI.U32 R5, R2, R9, RZ ;  /* 0x0000000902057227 */ /* 0x000fe200078e00ff */
[----:B------:R-:W-:-:S02]  /*1ca0*/  IABS R61, R60 ;  /* 0x0000003c003d7213 */ /* 0x000fc40000000000 */
[C---:B------:R-:W-:Y:S01]  /*1cb0*/  LOP3.LUT R62, R3.reuse, 0x108, RZ, 0xfc, !PT ;  /* 0x00000108033e7812 */ /* 0x040fe200078efcff */
[----:B------:R-:W-:Y:S01]  /*1cc0*/  IMAD R205, R0, R8, R205 ;  /* 0x0000000800cd7224 */ /* 0x000fe200078e02cd */
[C---:B------:R-:W-:Y:S01]  /*1cd0*/  LOP3.LUT R8, R3.reuse, 0x38, RZ, 0xfc, !PT ;  /* 0x0000003803087812 */ /* 0x040fe200078efcff */
[--C-:B------:R-:W-:Y:S01]  /*1ce0*/  @!P2 IMAD.IADD R202, R202, 0x1, -R0.reuse ;  /* 0x00000001cacaa824 */ /* 0x100fe200078e0a00 */
[----:B------:R-:W-:Y:S01]  /*1cf0*/  ISETP.GT.U32.AND P2, PT, R0, R204, PT ;  /* 0x000000cc0000720c */ /* 0x000fe20003f44070 */
[----:B------:R-:W-:Y:S01]  /*1d00*/  IMAD.HI.U32 R4, R2, R11, RZ ;  /* 0x0000000b02047227 */ /* 0x000fe200078e00ff */
[----:B------:R-:W-:Y:S02]  /*1d10*/  IABS R209, R8 ;  /* 0x0000000800d17213 */ /* 0x000fe40000000000 */
[----:B------:R-:W-:Y:S01]  /*1d20*/  LOP3.LUT R63, R3, 0x10a, RZ, 0xfc, !PT ;  /* 0x0000010a033f7812 */ /* 0x000fe200078efcff */
[----:B------:R-:W-:Y:S01]  /*1d30*/  @!P6 IMAD.IADD R203, R203, 0x1, -R0 ;  /* 0x00000001cbcbe824 */ /* 0x000fe200078e0a00 */
[----:B------:R-:W-:Y:S01]  /*1d40*/  ISETP.GT.U32.AND P6, PT, R0, R205, PT ;  /* 0x000000cd0000720c */ /* 0x000fe20003fc4070 */
[----:B------:R-:W-:Y:S01]  /*1d50*/  IMAD.HI.U32 R7, R2, R207, RZ ;  /* 0x000000cf02077227 */ /* 0x000fe200078e00ff */
[----:B------:R-:W-:-:S02]  /*1d60*/  LOP3.LUT R66, R3, 0x112, RZ, 0xfc, !PT ;  /* 0x0000011203427812 */ /* 0x000fc400078efcff */
[----:B------:R-:W-:Y:S01]  /*1d70*/  ISETP.GT.U32.AND P1, PT, R0, R203, PT ;  /* 0x000000cb0000720c */ /* 0x000fe20003f24070 */
[----:B------:R-:W-:Y:S01]  /*1d80*/  IMAD.MOV R5, RZ, RZ, -R5 ;  /* 0x000000ffff057224 */ /* 0x000fe200078e0a05 */
[----:B------:R-:W-:Y:S01]  /*1d90*/  IABS R67, R66 ;  /* 0x0000004200437213 */ /* 0x000fe20000000000 */
[----:B------:R-:W-:Y:S01]  /*1da0*/  IMAD.MOV R4, RZ, RZ, -R4 ;  /* 0x000000ffff047224 */ /* 0x000fe200078e0a04 */
[----:B------:R-:W-:Y:S01]  /*1db0*/  @!P2 IADD3 R204, R204, -R0, RZ ;  /* 0x80000000cccca210 */ /* 0x000fe20007ffe0ff */
[----:B------:R-:W-:Y:S01]  /*1dc0*/  @!P4 IMAD.MOV R200, RZ, RZ, -R200 ;  /* 0x000000ffffc8c224 */ /* 0x000fe200078e0ac8 */
[C---:B------:R-:W-:Y:S01]  /*1dd0*/  ISETP.GT.U32.AND P2, PT, R0.reuse, R202, PT ;  /* 0x000000ca0000720c */ /* 0x040fe20003f44070 */
[----:B------:R-:W-:Y:S01]  /*1de0*/  IMAD.MOV R7, RZ, RZ, -R7 ;  /* 0x000000ffff077224 */ /* 0x000fe200078e0a07 */
[----:B------:R-:W-:Y:S01]  /*1df0*/  LOP3.LUT R72, R3, 0x116, RZ, 0xfc, !PT ;  /* 0x0000011603487812 */ /* 0x000fe200078efcff */
[--C-:B------:R-:W-:Y:S01]  /*1e00*/  @!P6 IMAD.IADD R205, R205, 0x1, -R0.reuse ;  /* 0x00000001cdcde824 */ /* 0x100fe200078e0a00 */
[C---:B------:R-:W-:Y:S01]  /*1e10*/  ISETP.GT.U32.AND P6, PT, R0.reuse, R204, PT ;  /* 0x000000cc0000720c */ /* 0x040fe20003fc4070 */
[C---:B------:R-:W-:Y:S01]  /*1e20*/  IMAD R206, R0.reuse, R5, R9 ;  /* 0x0000000500ce7224 */ /* 0x040fe200078e0209 */
[----:B------:R-:W-:Y:S01]  /*1e30*/  LOP3.LUT R9, R3, 0x3a, RZ, 0xfc, !PT ;  /* 0x0000003a03097812 */ /* 0x000fe200078efcff */
[C---:B------:R-:W-:Y:S01]  /*1e40*/  IMAD R208, R0.reuse, R4, R11 ;  /* 0x0000000400d07224 */ /* 0x040fe200078e020b */
[C---:B------:R-:W-:Y:S01]  /*1e50*/  ISETP.GT.U32.AND P4, PT, R0.reuse, R205, PT ;  /* 0x000000cd0000720c */ /* 0x040fe20003f84070 */
[C---:B------:R-:W-:Y:S01]  /*1e60*/  IMAD R207, R0.reuse, R7, R207 ;  /* 0x0000000700cf7224 */ /* 0x040fe200078e02cf */
[----:B------:R-:W-:Y:S01]  /*1e70*/  IABS R7, R9 ;  /* 0x0000000900077213 */ /* 0x000fe20000000000 */
[----:B------:R-:W-:Y:S01]  /*1e80*/  @!P0 IMAD.MOV R201, RZ, RZ, -R201 ;  /* 0x000000ffffc98224 */ /* 0x000fe200078e0ac9 */
[----:B------:R-:W-:Y:S01]  /*1e90*/  ISETP.GT.U32.AND P0, PT, R0, R206, PT ;  /* 0x000000ce0000720c */ /* 0x000fe20003f04070 */
[----:B------:R-:W-:Y:S01]  /*1ea0*/  IMAD.HI.U32 R4, R2, R209, RZ ;  /* 0x000000d102047227 */ /* 0x000fe200078e00ff */
[----:B------:R-:W-:Y:S01]  /*1eb0*/  @!P1 IADD3 R203, R203, -R0, RZ ;  /* 0x80000000cbcb9210 */ /* 0x000fe20007ffe0ff */
[----:B------:R3:W-:Y:S01]  /*1ec0*/  STL [R1+0x1890], R200 ;  /* 0x001890c801007387 */ /* 0x0007e20000100800 */
[----:B------:R-:W-:Y:S01]  /*1ed0*/  ISETP.GE.AND P1, PT, R10, RZ, PT ;  /* 0x000000ff0a00720c */ /* 0x000fe20003f26270 */
[----:B------:R-:W-:Y:S01]  /*1ee0*/  @!P6 IMAD.IADD R204, R204, 0x1, -R0 ;  /* 0x00000001cccce824 */ /* 0x000fe200078e0a00 */
[----:B------:R-:W-:Y:S01]  /*1ef0*/  ISETP.GT.U32.AND P6, PT, R0, R208, PT ;  /* 0x000000d00000720c */ /* 0x000fe20003fc4070 */
[----:B------:R-:W-:Y:S01]  /*1f00*/  IMAD.HI.U32 R5, R2, R7, RZ ;  /* 0x0000000702057227 */ /* 0x000fe200078e00ff */
[----:B------:R-:W-:-:S02]  /*1f10*/  LOP3.LUT R10, R3, 0x3e, RZ, 0xfc, !PT ;  /* 0x0000003e030a7812 */ /* 0x000fc400078efcff */
[----:B------:R-:W-:Y:S01]  /*1f20*/  LOP3.LUT R11, R3, 0x4a, RZ, 0xfc, !PT ;  /* 0x0000004a030b7812 */ /* 0x000fe200078efcff */
[--C-:B------:R-:W-:Y:S01]  /*1f30*/  @!P4 IMAD.IADD R205, R205, 0x1, -R0.reuse ;  /* 0x00000001cdcdc824 */ /* 0x100fe200078e0a00 */
[----:B------:R-:W-:Y:S01]  /*1f40*/  ISETP.GE.AND P4, PT, R12, RZ, PT ;  /* 0x000000ff0c00720c */ /* 0x000fe20003f86270 */
[----:B------:R-:W-:Y:S01]  /*1f50*/  IMAD.MOV R5, RZ, RZ, -R5 ;  /* 0x000000ffff057224 */ /* 0x000fe200078e0a05 */
[C---:B------:R-:W-:Y:S01]  /*1f60*/  LOP3.LUT R12, R3.reuse, 0x4c, RZ, 0xfc, !PT ;  /* 0x0000004c030c7812 */ /* 0x040fe200078efcff */
[--C-:B------:R-:W-:Y:S01]  /*1f70*/  @!P2 IMAD.IADD R202, R202, 0x1, -R0.reuse ;  /* 0x00000001cacaa824 */ /* 0x100fe200078e0a00 */
[C---:B------:R-:W-:Y:S01]  /*1f80*/  ISETP.GT.U32.AND P2, PT, R0.reuse, R207, PT ;  /* 0x000000cf0000720c */ /* 0x040fe20003f44070 */
[----:B------:R-:W-:Y:S01]  /*1f90*/  IMAD R210, R0, R5, R7 ;  /* 0x0000000500d27224 */ /* 0x000fe200078e0207 */
[----:B------:R-:W-:Y:S01]  /*1fa0*/  LOP3.LUT R5, R3, 0x3c, RZ, 0xfc, !PT ;  /* 0x0000003c03057812 */ /* 0x000fe200078efcff */
[--C-:B------:R-:W-:Y:S01]  /*1fb0*/  @!P6 IMAD.IADD R208, R208, 0x1, -R0.reuse ;  /* 0x00000001d0d0e824 */ /* 0x100fe200078e0a00 */
[----:B------:R-:W-:Y:S01]  /*1fc0*/  IABS R7, R10 ;  /* 0x0000000a00077213 */ /* 0x000fe20000000000 */
[----:B------:R-:W-:Y:S01]  /*1fd0*/  @!P0 IMAD.IADD R206, R206, 0x1, -R0 ;  /* 0x00000001cece8824 */ /* 0x000fe200078e0a00 */
[----:B------:R-:W-:Y:S01]  /*1fe0*/  IABS R211, R5 ;  /* 0x0000000500d37213 */ /* 0x000fe20000000000 */
[----:B------:R-:W-:Y:S01]  /*1ff0*/  IMAD.MOV R4, RZ, RZ, -R4 ;  /* 0x000000ffff047224 */ /* 0x000fe200078e0a04 */
[C---:B------:R-:W-:Y:S01]  /*2000*/  ISETP.GT.U32.AND P6, PT, R0.reuse, R208, PT ;  /* 0x000000d00000720c */ /* 0x040fe20003fc4070 */
[----:B------:R-:W-:Y:S01]  /*2010*/  @!P5 IMAD.MOV R202, RZ, RZ, -R202 ;  /* 0x000000ffffcad224 */ /* 0x000fe200078e0aca */
[C---:B------:R-:W-:Y:S01]  /*2020*/  ISETP.GT.U32.AND P5, PT, R0.reuse, R206, PT ;  /* 0x000000ce0000720c */ /* 0x040fe20003fa4070 */
[----:B------:R-:W-:Y:S01]  /*2030*/  IMAD R209, R0, R4, R209 ;  /* 0x0000000400d17224 */ /* 0x000fe200078e02d1 */
[----:B------:R-:W-:Y:S01]  /*2040*/  ISETP.GE.AND P0, PT, R13, RZ, PT ;  /* 0x000000ff0d00720c */ /* 0x000fe20003f06270 */
[----:B------:R-:W-:Y:S01]  /*2050*/  @!P4 IMAD.MOV R205, RZ, RZ, -R205 ;  /* 0x000000ffffcdc224 */ /* 0x000fe200078e0acd */
[----:B------:R-:W-:Y:S01]  /*2060*/  ISETP.GE.AND P4, PT, R15, RZ, PT ;  /* 0x000000ff0f00720c */ /* 0x000fe20003f86270 */
[----:B------:R-:W-:Y:S01]  /*2070*/  IMAD.HI.U32 R4, R2, R211, RZ ;  /* 0x000000d302047227 */ /* 0x000fe200078e00ff */
[----:B------:R-:W-:-:S02]  /*2080*/  @!P2 IADD3 R207, R207, -R0, RZ ;  /* 0x80000000cfcfa210 */ /* 0x000fc40007ffe0ff */
[----:B------:R-:W-:Y:S01]  /*2090*/  ISETP.GE.AND P2, PT, R14, RZ, PT ;  /* 0x000000ff0e00720c */ /* 0x000fe20003f46270 */
[----:B------:R-:W-:Y:S01]  /*20a0*/  @!P1 IMAD.MOV R204, RZ, RZ, -R204 ;  /* 0x000000ffffcc9224 */ /* 0x000fe200078e0acc */
[C---:B------:R-:W-:Y:S01]  /*20b0*/  ISETP.GT.U32.AND P1, PT, R0.reuse, R209, PT ;  /* 0x000000d10000720c */ /* 0x040fe20003f24070 */
[----:B------:R-:W-:Y:S01]  /*20c0*/  IMAD.MOV R4, RZ, RZ, -R4 ;  /* 0x000000ffff047224 */ /* 0x000fe200078e0a04 */
[----:B------:R-:W-:Y:S01]  /*20d0*/  IABS R219, R12 ;  /* 0x0000000c00db7213 */ /* 0x000fe20000000000 */
[----:B------:R-:W-:Y:S01]  /*20e0*/  @!P3 IMAD.MOV R203, RZ, RZ, -R203 ;  /* 0x000000ffffcbb224 */ /* 0x000fe200078e0acb */
[----:B------:R-:W-:Y:S01]  /*20f0*/  ISETP.GT.U32.AND P3, PT, R0, R207, PT ;  /* 0x000000cf0000720c */ /* 0x000fe20003f64070 */
[----:B------:R-:W-:Y:S01]  /*2100*/  @!P6 IMAD.IADD R208, R208, 0x1, -R0 ;  /* 0x00000001d0d0e824 */ /* 0x000fe200078e0a00 */
[----:B------:R-:W-:Y:S01]  /*2110*/  @!P5 IADD3 R206, R206, -R0, RZ ;  /* 0x80000000ceced210 */ /* 0x000fe20007ffe0ff */
[C---:B------:R-:W-:Y:S01]  /*2120*/  IMAD R211, R0.reuse, R4, R211 ;  /* 0x0000000400d37224 */ /* 0x040fe200078e02d3 */
[----:B------:R-:W-:Y:S01]  /*2130*/  ISETP.GT.U32.AND P5, PT, R0, R210, PT ;  /* 0x000000d20000720c */ /* 0x000fe20003fa4070 */
[----:B------:R-:W-:Y:S01]  /*2140*/  @!P4 IMAD.MOV R208, RZ, RZ, -R208 ;  /* 0x000000ffffd0c224 */ /* 0x000fe200078e0ad0 */
[----:B------:R-:W-:-:S02]  /*2150*/  @!P0 IADD3 R206, -R206, RZ, RZ ;  /* 0x000000ffcece8210 */ /* 0x000fc40007ffe1ff */
[----:B------:R-:W-:Y:S01]  /*2160*/  ISETP.GT.U32.AND P4, PT, R0, R211, PT ;  /* 0x000000d30000720c */ /* 0x000fe20003f84070 */
[--C-:B------:R-:W-:Y:S01]  /*2170*/  @!P1 IMAD.IADD R209, R209, 0x1, -R0.reuse ;  /* 0x00000001d1d19824 */ /* 0x100fe200078e0a00 */
[----:B------:R-:W-:Y:S01]  /*2180*/  ISETP.GE.AND P1, PT, R5, RZ, PT ;  /* 0x000000ff0500720c */ /* 0x000fe20003f26270 */
[----:B------:R-:W-:Y:S01]  /*2190*/  IMAD.HI.U32 R5, R2, R7, RZ ;  /* 0x0000000702057227 */ /* 0x000fe200078e00ff */
[----:B------:R-:W-:Y:S02]  /*21a0*/  LOP3.LUT R4, R3, 0x40, RZ, 0xfc, !PT ;  /* 0x0000004003047812 */ /* 0x000fe400078efcff */
[----:B------:R-:W-:Y:S01]  /*21b0*/  ISETP.GT.U32.AND P0, PT, R0, R209, PT ;  /* 0x000000d10000720c */ /* 0x000fe20003f04070 */
[--C-:B------:R-:W-:Y:S01]  /*21c0*/  @!P3 IMAD.IADD R207, R207, 0x1, -R0.reuse ;  /* 0x00000001cfcfb824 */ /* 0x100fe200078e0a00 */
[----:B------:R-:W-:Y:S01]  /*21d0*/  ISETP.GE.AND P3, PT, R8, RZ, PT ;  /* 0x000000ff0800720c */ /* 0x000fe20003f66270 */
[----:B------:R-:W-:Y:S01]  /*21e0*/  @!P5 IMAD.IADD R210, R210, 0x1, -R0 ;  /* 0x00000001d2d2d824 */ /* 0x000fe200078e0a00 */
[----:B------:R-:W-:Y:S01]  /*21f0*/  LOP3.LUT R8, R3, 0x44, RZ, 0xfc, !PT ;  /* 0x0000004403087812 */ /* 0x000fe200078efcff */
[----:B------:R-:W-:Y:S01]  /*2200*/  IMAD.MOV R5, RZ, RZ, -R5 ;  /* 0x000000ffff057224 */ /* 0x000fe200078e0a05 */
[----:B------:R-:W-:Y:S01]  /*2210*/  IABS R213, R4 ;  /* 0x0000000400d57213 */ /* 0x000fe20000000000 */
[----:B------:R-:W-:Y:S01]  /*2220*/  @!P2 IMAD.MOV R207, RZ, RZ, -R207 ;  /* 0x000000ffffcfa224 */ /* 0x000fe200078e0acf */
[----:B------:R-:W-:Y:S01]  /*2230*/  @!P4 IADD3 R211, R211, -R0, RZ ;  /* 0x80000000d3d3c210 */ /* 0x000fe20007ffe0ff */
[----:B------:R-:W-:Y:S01]  /*2240*/  IMAD R212, R0, R5, R7 ;  /* 0x0000000500d47224 */ /* 0x000fe200078e0207 */
[----:B------:R-:W-:-:S02]  /*2250*/  IABS R215, R8 ;  /* 0x0000000800d77213 */ /* 0x000fc40000000000 */
[C---:B------:R-:W-:Y:S01]  /*2260*/  ISETP.GT.U32.AND P5, PT, R0.reuse, R210, PT ;  /* 0x000000d20000720c */ /* 0x040fe20003fa4070 */
[----:B------:R-:W-:Y:S01]  /*2270*/  @!P0 IMAD.IADD R209, R209, 0x1, -R0 ;  /* 0x00000001d1d18824 */ /* 0x000fe200078e0a00 */
[----:B------:R-:W-:Y:S01]  /*2280*/  ISETP.GT.U32.AND P4, PT, R0, R211, PT ;  /* 0x000000d30000720c */ /* 0x000fe20003f84070 */
[----:B------:R-:W-:Y:S01]  /*2290*/  IMAD.HI.U32 R7, R2, R215, RZ ;  /* 0x000000d702077227 */ /* 0x000fe200078e00ff */
[----:B------:R-:W-:Y:S02]  /*22a0*/  ISETP.GE.AND P6, PT, R9, RZ, PT ;  /* 0x000000ff0900720c */ /* 0x000fe40003fc6270 */
[----:B------:R-:W-:Y:S01]  /*22b0*/  LOP3.LUT R5, R3, 0x42, RZ, 0xfc, !PT ;  /* 0x0000004203057812 */ /* 0x000fe200078efcff */
[----:B------:R-:W-:Y:S01]  /*22c0*/  @!P3 IMAD.MOV R209, RZ, RZ, -R209 ;  /* 0x000000ffffd1b224 */ /* 0x000fe200078e0ad1 */
[----:B------:R-:W-:Y:S01]  /*22d0*/  ISETP.GE.AND P0, PT, R4, RZ, PT ;  /* 0x000000ff0400720c */ /* 0x000fe20003f06270 */
[----:B------:R-:W-:Y:S01]  /*22e0*/  IMAD.HI.U32 R4, R2, R213, RZ ;  /* 0x000000d502047227 */ /* 0x000fe200078e00ff */
[----:B------:R-:W-:-:S02]  /*22f0*/  IABS R9, R5 ;  /* 0x0000000500097213 */ /* 0x000fc40000000000 */
[----:B------:R-:W-:Y:S01]  /*2300*/  IADD3 R7, -R7, RZ, RZ ;  /* 0x000000ff07077210 */ /* 0x000fe20007ffe1ff */
[----:B------:R-:W-:Y:S01]  /*2310*/  IMAD.MOV R4, RZ, RZ, -R4 ;  /* 0x000000ffff047224 */ /* 0x000fe200078e0a04 */
[----:B------:R-:W-:Y:S01]  /*2320*/  ISETP.GE.AND P3, PT, R5, RZ, PT ;  /* 0x000000ff0500720c */ /* 0x000fe20003f66270 */
[--C-:B------:R-:W-:Y:S01]  /*2330*/  @!P5 IMAD.IADD R210, R210, 0x1, -R0.reuse ;  /* 0x00000001d2d2d824 */ /* 0x100fe200078e0a00 */
[----:B------:R-:W-:Y:S01]  /*2340*/  ISETP.GT.U32.AND P5, PT, R0, R212, PT ;  /* 0x000000d40000720c */ /* 0x000fe20003fa4070 */
[----:B------:R-:W-:Y:S01]  /*2350*/  IMAD.HI.U32 R5, R2, R9, RZ ;  /* 0x0000000902057227 */ /* 0x000fe200078e00ff */
[----:B------:R-:W-:Y:S02]  /*2360*/  ISETP.GE.AND P2, PT, R10, RZ, PT ;  /* 0x000000ff0a00720c */ /* 0x000fe40003f46270 */
[C---:B------:R-:W-:Y:S01]  /*2370*/  LOP3.LUT R10, R3.reuse, 0x48, RZ, 0xfc, !PT ;  /* 0x00000048030a7812 */ /* 0x040fe200078efcff */
[C---:B------:R-:W-:Y:S01]  /*2380*/  IMAD R213, R0.reuse, R4, R213 ;  /* 0x0000000400d57224 */ /* 0x040fe200078e02d5 */
[----:B------:R-:W-:Y:S01]  /*2390*/  LOP3.LUT R13, R3, 0x70, RZ, 0xfc, !PT ;  /* 0x00000070030d7812 */ /* 0x000fe200078efcff */
[----:B------:R-:W-:Y:S01]  /*23a0*/  @!P4 IMAD.IADD R211, R211, 0x1, -R0 ;  /* 0x00000001d3d3c824 */ /* 0x000fe200078e0a00 */
[----:B------:R-:W-:Y:S01]  /*23b0*/  IABS R217, R10 ;  /* 0x0000000a00d97213 */ /* 0x000fe20000000000 */
[C---:B------:R-:W-:Y:S01]  /*23c0*/  IMAD R215, R0.reuse, R7, R215 ;  /* 0x0000000700d77224 */ /* 0x040fe200078e02d7 */
[----:B------:R-:W-:Y:S01]  /*23d0*/  ISETP.GT.U32.AND P4, PT, R0, R213, PT ;  /* 0x000000d50000720c */ /* 0x000fe20003f84070 */
[----:B------:R-:W-:Y:S01]  /*23e0*/  @!P6 IMAD.MOV R210, RZ, RZ, -R210 ;  /* 0x000000ffffd2e224 */ /* 0x000fe200078e0ad2 */
[----:B------:R-:W-:Y:S01]  /*23f0*/  ISETP.GE.AND P6, PT, R8, RZ, PT ;  /* 0x000000ff0800720c */ /* 0x000fe20003fc6270 */
[----:B------:R-:W-:Y:S01]  /*2400*/  IMAD.MOV R5, RZ, RZ, -R5 ;  /* 0x000000ffff057224 */ /* 0x000fe200078e0a05 */
[----:B------:R-:W-:Y:S01]  /*2410*/  LOP3.LUT R8, R3, 0x46, RZ, 0xfc, !PT ;  /* 0x0000004603087812 */ /* 0x000fe200078efcff */
[----:B------:R-:W-:Y:S01]  /*2420*/  @!P1 IMAD.MOV R211, RZ, RZ, -R211 ;  /* 0x000000ffffd39224 */ /* 0x000fe200078e0ad3 */
[C---:B------:R-:W-:Y:S01]  /*2430*/  ISETP.GT.U32.AND P1, PT, R0.reuse, R215, PT ;  /* 0x000000d70000720c */ /* 0x040fe20003f24070 */
[----:B------:R-:W-:Y:S01]  /*2440*/  IMAD R214, R0, R5, R9 ;  /* 0x0000000500d67224 */ /* 0x000fe200078e0209 */
[----:B------:R-:W-:Y:S01]  /*2450*/  IABS R5, R8 ;  /* 0x0000000800057213 */ /* 0x000fe20000000000 */
[----:B------:R-:W-:Y:S01]  /*2460*/  @!P5 IMAD.IADD R212, R212, 0x1, -R0 ;  /* 0x00000001d4d4d824 */ /* 0x000fe200078e0a00 */
[----:B------:R-:W-:Y:S01]  /*2470*/  IABS R9, R11 ;  /* 0x0000000b00097213 */ /* 0x000fe20000000000 */
[----:B------:R-:W-:Y:S01]  /*2480*/  IMAD.HI.U32 R7, R2, R219, RZ ;  /* 0x000000db02077227 */ /* 0x000fe200078e00ff */
[----:B------:R-:W-:-:S02]  /*2490*/  IABS R237, R13 ;  /* 0x0000000d00ed7213 */ /* 0x000fc40000000000 */
[----:B------:R-:W-:Y:S01]  /*24a0*/  ISETP.GT.U32.AND P5, PT, R0, R212, PT ;  /* 0x000000d40000720c */ /* 0x000fe20003fa4070 */
[----:B------:R-:W-:Y:S01]  /*24b0*/  IMAD.HI.U32 R4, R2, R5, RZ ;  /* 0x0000000502047227 */ /* 0x000fe200078e00ff */
[----:B------:R-:W-:Y:S02]  /*24c0*/  LOP3.LUT R14, R3, 0xa0, RZ, 0xfc, !PT ;  /* 0x000000a0030e7812 */ /* 0x000fe400078efcff */
[----:B------:R-:W-:Y:S01]  /*24d0*/  IABS R15, R17 ;  /* 0x00000011000f7213 */ /* 0x000fe20000000000 */
[--C-:B------:R-:W-:Y:S01]  /*24e0*/  @!P4 IMAD.IADD R213, R213, 0x1, -R0.reuse ;  /* 0x00000001d5d5c824 */ /* 0x100fe200078e0a00 */
[----:B------:R-:W-:Y:S01]  /*24f0*/  IADD3 R4, -R4, RZ, RZ ;  /* 0x000000ff04047210 */ /* 0x000fe20007ffe1ff */
[----:B------:R-:W-:Y:S01]  /*2500*/  @!P1 IMAD.IADD R215, R215, 0x1, -R0 ;  /* 0x00000001d7d79824 */ /* 0x000fe200078e0a00 */
[----:B------:R-:W-:Y:S01]  /*2510*/  LOP3.LUT R74, R3, 0x118, RZ, 0xfc, !PT ;  /* 0x00000118034a7812 */ /* 0x000fe200078efcff */
[----:B------:R-:W-:Y:S01]  /*2520*/  IMAD.MOV R7, RZ, RZ, -R7 ;  /* 0x000000ffff077224 */ /* 0x000fe200078e0a07 */
[C---:B------:R-:W-:Y:S01]  /*2530*/  ISETP.GT.U32.AND P4, PT, R0.reuse, R213, PT ;  /* 0x000000d50000720c */ /* 0x040fe20003f84070 */
[C---:B------:R-:W-:Y:S01]  /*2540*/  IMAD R216, R0.reuse, R4, R5 ;  /* 0x0000000400d87224 */ /* 0x040fe200078e0205 */
[----:B------:R-:W-:Y:S01]  /*2550*/  ISETP.GT.U32.AND P1, PT, R0, R215, PT ;  /* 0x000000d70000720c */ /* 0x000fe20003f24070 */
[----:B------:R-:W-:Y:S01]  /*2560*/  IMAD.HI.U32 R5, R2, R9, RZ ;  /* 0x0000000902057227 */ /* 0x000fe200078e00ff */
[----:B------:R-:W-:-:S02]  /*2570*/  IABS R69, R72 ;  /* 0x0000004800457213 */ /* 0x000fc40000000000 */
[----:B------:R-:W-:Y:S01]  /*2580*/  LOP3.LUT R77, R3, 0x11c, RZ, 0xfc, !PT ;  /* 0x0000011c034d7812 */ /* 0x000fe200078efcff */
[----:B------:R-:W-:Y:S01]  /*2590*/  IMAD.MOV R5, RZ, RZ, -R5 ;  /* 0x000000ffff057224 */ /* 0x000fe200078e0a05 */
[----:B------:R-:W-:Y:S01]  /*25a0*/  IABS R71, R74 ;  /* 0x0000004a00477213 */ /* 0x000fe20000000000 */
[--C-:B------:R-:W-:Y:S01]  /*25b0*/  @!P5 IMAD.IADD R212, R212, 0x1, -R0.reuse ;  /* 0x00000001d4d4d824 */ /* 0x100fe200078e0a00 */
[C---:B------:R-:W-:Y:S01]  /*25c0*/  ISETP.GT.U32.AND P5, PT, R0.reuse, R214, PT ;  /* 0x000000d60000720c */ /* 0x040fe20003fa4070 */
[C---:B------:R-:W-:Y:S01]  /*25d0*/  IMAD R218, R0.reuse, R5, R9 ;  /* 0x0000000500da7224 */ /* 0x040fe200078e0209 */
[----:B------:R-:W-:Y:S01]  /*25e0*/  IABS R75, R77 ;  /* 0x0000004d004b7213 */ /* 0x000fe20000000000 */
[--C-:B------:R-:W-:Y:S01]  /*25f0*/  @!P4 IMAD.IADD R213, R213, 0x1, -R0.reuse ;  /* 0x00000001d5d5c824 */ /* 0x100fe200078e0a00 */
[C---:B------:R-:W-:Y:S01]  /*2600*/  ISETP.GT.U32.AND P4, PT, R0.reuse, R216, PT ;  /* 0x000000d80000720c */ /* 0x040fe20003f84070 */
[----:B------:R-:W-:Y:S01]  /*2610*/  @!P1 IMAD.IADD R215, R215, 0x1, -R0 ;  /* 0x00000001d7d79824 */ /* 0x000fe200078e0a00 */
[----:B------:R-:W-:Y:S01]  /*2620*/  ISETP.GT.U32.AND P1, PT, R0, R218, PT ;  /* 0x000000da0000720c */ /* 0x000fe20003f24070 */
[----:B------:R-:W-:Y:S01]  /*2630*/  @!P2 IMAD.MOV R212, RZ, RZ, -R212 ;  /* 0x000000ffffd4a224 */ /* 0x000fe200078e0ad4 */
[----:B------:R-:W-:Y:S01]  /*2640*/  ISETP.GE.AND P2, PT, R8, RZ, PT ;  /* 0x000000ff0800720c */ /* 0x000fe20003f46270 */
[----:B------:R-:W-:Y:S01]  /*2650*/  IMAD R219, R0, R7, R219 ;  /* 0x0000000700db7224 */ /* 0x000fe200078e02db */
[----:B------:R-:W-:Y:S01]  /*2660*/  LOP3.LUT R8, R3, 0x4e, RZ, 0xfc, !PT ;  /* 0x0000004e03087812 */ /* 0x000fe200078efcff */
[----:B------:R-:W-:Y:S01]  /*2670*/  IMAD.HI.U32 R4, R2, R217, RZ ;  /* 0x000000d902047227 */ /* 0x000fe200078e00ff */
[----:B------:R-:W-:-:S02]  /*2680*/  @!P6 IADD3 R215, -R215, RZ, RZ ;  /* 0x000000ffd7d7e210 */ /* 0x000fc40007ffe1ff */
        /* <DEDUP_REMOVED lines=8> */
[----:B------:R-:W-:Y:S02]  /*2710*/  IABS R221, R7 ;  /* 0x0000000700dd7213 */ /* 0x000fe40000000000 */
[----:B------:R-:W-:Y:S01]  /*2720*/  ISETP.GT.U32.AND P4, PT, R0, R216, PT ;  /* 0x000000d80000720c */ /* 0x000fe20003f84070 */
[----:B------:R-:W-:Y:S01]  /*2730*/  @!P1 IMAD.IADD R218, R218, 0x1, -R0 ;  /* 0x00000001dada9824 */ /* 0x000fe200078e0a00 */
[----:B------:R-:W-:Y:S01]  /*2740*/  IABS R73, R76 ;  /* 0x0000004c00497213 */ /* 0x000fe20000000000 */
[----:B------:R-:W-:Y:S01]  /*2750*/  IMAD.MOV R4, RZ, RZ, -R4 ;  /* 0x000000ffff047224 */ /* 0x000fe200078e0a04 */
[----:B------:R-:W-:Y:S01]  /*2760*/  LOP3.LUT R79, R3, 0x120, RZ, 0xfc, !PT ;  /* 0x00000120034f7812 */ /* 0x000fe200078efcff */
[----:B------:R-:W-:Y:S01]  /*2770*/  @!P0 IMAD.MOV R213, RZ, RZ, -R213 ;  /* 0x000000ffffd58224 */ /* 0x000fe200078e0ad5 */
[C---:B------:R-:W-:Y:S01]  /*2780*/  ISETP.GT.U32.AND P0, PT, R0.reuse, R217, PT ;  /* 0x000000d90000720c */ /* 0x040fe20003f04070 */
[--C-:B------:R-:W-:Y:S01]  /*2790*/  @!P6 IMAD.IADD R219, R219, 0x1, -R0.reuse ;  /* 0x00000001dbdbe824 */ /* 0x100fe200078e0a00 */
[----:B------:R-:W-:Y:S01]  /*27a0*/  ISETP.GT.U32.AND P6, PT, R0, R218, PT ;  /* 0x000000da0000720c */ /* 0x000fe20003fc4070 */
[----:B------:R-:W-:Y:S01]  /*27b0*/  @!P5 IMAD.IADD R214, R214, 0x1, -R0 ;  /* 0x00000001d6d6d824 */ /* 0x000fe200078e0a00 */
[C---:B------:R-:W-:Y:S01]  /*27c0*/  LOP3.LUT R78, R3.reuse, 0x11e, RZ, 0xfc, !PT ;  /* 0x0000011e034e7812 */ /* 0x040fe200078efcff */
[----:B------:R-:W-:Y:S01]  /*27d0*/  IMAD R220, R0, R4, R5 ;  /* 0x0000000400dc7224 */ /* 0x000fe200078e0205 */
[----:B------:R-:W-:Y:S01]  /*27e0*/  LOP3.LUT R84, R3, 0x130, RZ, 0xfc, !PT ;  /* 0x0000013003547812 */ /* 0x000fe200078efcff */
[----:B------:R-:W-:Y:S01]  /*27f0*/  IMAD.HI.U32 R4, R2, R221, RZ ;  /* 0x000000dd02047227 */ /* 0x000fe200078e00ff */
[----:B------:R-:W-:-:S02]  /*2800*/  ISETP.GT.U32.AND P5, PT, R0, R214, PT ;  /* 0x000000d60000720c */ /* 0x000fc40003fa4070 */
[C---:B------:R-:W-:Y:S01]  /*2810*/  LOP3.LUT R86, R3.reuse, 0x132, RZ, 0xfc, !PT ;  /* 0x0000013203567812 */ /* 0x040fe200078efcff */
[----:B------:R-:W-:Y:S01]  /*2820*/  IMAD.MOV R4, RZ, RZ, -R4 ;  /* 0x000000ffff047224 */ /* 0x000fe200078e0a04 */
[----:B------:R-:W-:Y:S01]  /*2830*/  IABS R83, R84 ;  /* 0x0000005400537213 */ /* 0x000fe20000000000 */
[--C-:B------:R-:W-:Y:S01]  /*2840*/  @!P4 IMAD.IADD R216, R216, 0x1, -R0.reuse ;  /* 0x00000001d8d8c824 */ /* 0x100fe200078e0a00 */
[----:B------:R-:W-:Y:S01]  /*2850*/  ISETP.GE.AND P4, PT, R12, RZ, PT ;  /* 0x000000ff0c00720c */ /* 0x000fe20003f86270 */
[----:B------:R-:W-:Y:S01]  /*2860*/  IMAD R221, R0, R4, R221 ;  /* 0x0000000400dd7224 */ /* 0x000fe200078e02dd */
[----:B------:R-:W-:Y:S01]  /*2870*/  LOP3.LUT R12, R3, 0x56, RZ, 0xfc, !PT ;  /* 0x00000056030c7812 */ /* 0x000fe200078efcff */
[--C-:B------:R-:W-:Y:S01]  /*2880*/  @!P0 IMAD.IADD R217, R217, 0x1, -R0.reuse ;  /* 0x00000001d9d98824 */ /* 0x100fe200078e0a00 */
[----:B------:R-:W-:Y:S01]  /*2890*/  ISETP.GE.AND P0, PT, R8, RZ, PT ;  /* 0x000000ff0800720c */ /* 0x000fe20003f06270 */
[----:B------:R-:W-:Y:S01]  /*28a0*/  @!P6 IMAD.IADD R218, R218, 0x1, -R0 ;  /* 0x00000001dadae824 */ /* 0x000fe200078e0a00 */
[----:B------:R-:W-:-:S02]  /*28b0*/  LOP3.LUT R8, R3, 0x52, RZ, 0xfc, !PT ;  /* 0x0000005203087812 */ /* 0x000fc400078efcff */
[----:B------:R-:W-:Y:S02]  /*28c0*/  ISETP.GT.U32.AND P6, PT, R0, R221, PT ;  /* 0x000000dd0000720c */ /* 0x000fe40003fc4070 */
[----:B------:R-:W-:Y:S02]  /*28d0*/  @!P2 IADD3 R216, -R216, RZ, RZ ;  /* 0x000000ffd8d8a210 */ /* 0x000fe40007ffe1ff */
[----:B------:R-:W-:Y:S02]  /*28e0*/  @!P5 IADD3 R214, R214, -R0, RZ ;  /* 0x80000000d6d6d210 */ /* 0x000fe40007ffe0ff */
[C---:B------:R-:W-:Y:S02]  /*28f0*/  ISETP.GT.U32.AND P1, PT, R0.reuse, R217, PT ;  /* 0x000000d90000720c */ /* 0x040fe40003f24070 */
[----:B------:R-:W-:Y:S01]  /*2900*/  ISETP.GT.U32.AND P2, PT, R0, R219, PT ;  /* 0x000000db0000720c */ /* 0x000fe20003f44070 */
[----:B------:R-:W-:Y:S01]  /*2910*/  @!P3 IMAD.MOV R214, RZ, RZ, -R214 ;  /* 0x000000ffffd6b224 */ /* 0x000fe200078e0ad6 */
[----:B------:R-:W-:-:S02]  /*2920*/  IABS R9, R8 ;  /* 0x0000000800097213 */ /* 0x000fc40000000000 */
[----:B------:R-:W-:Y:S01]  /*2930*/  ISETP.GE.AND P5, PT, R10, RZ, PT ;  /* 0x000000ff0a00720c */ /* 0x000fe20003fa6270 */
[--C-:B------:R-:W-:Y:S01]  /*2940*/  @!P6 IMAD.IADD R221, R221, 0x1, -R0.reuse ;  /* 0x00000001dddde824 */ /* 0x100fe200078e0a00 */
[----:B------:R-:W-:Y:S01]  /*2950*/  LOP3.LUT R10, R3, 0x54, RZ, 0xfc, !PT ;  /* 0x00000054030a7812 */ /* 0x000fe200078efcff */
[----:B------:R-:W-:Y:S01]  /*2960*/  IMAD.HI.U32 R4, R2, R9, RZ ;  /* 0x0000000902047227 */ /* 0x000fe200078e00ff */
[----:B------:R-:W-:Y:S02]  /*2970*/  ISETP.GE.AND P3, PT, R11, RZ, PT ;  /* 0x000000ff0b00720c */ /* 0x000fe40003f66270 */
[----:B------:R-:W-:Y:S01]  /*2980*/  IABS R223, R10 ;  /* 0x0000000a00df7213 */ /* 0x000fe20000000000 */
[--C-:B------:R-:W-:Y:S01]  /*2990*/  @!P1 IMAD.IADD R217, R217, 0x1, -R0.reuse ;  /* 0x00000001d9d99824 */ /* 0x100fe200078e0a00 */
[----:B------:R-:W-:Y:S01]  /*29a0*/  IABS R11, R12 ;  /* 0x0000000c000b7213 */ /* 0x000fe20000000000 */
[----:B------:R-:W-:Y:S01]  /*29b0*/  @!P2 IMAD.IADD R219, R219, 0x1, -R0 ;  /* 0x00000001dbdba824 */ /* 0x000fe200078e0a00 */
[----:B------:R-:W-:Y:S01]  /*29c0*/  IADD3 R4, -R4, RZ, RZ ;  /* 0x000000ff04047210 */ /* 0x000fe20007ffe1ff */
[----:B------:R-:W-:Y:S01]  /*29d0*/  IMAD.HI.U32 R5, R2, R223, RZ ;  /* 0x000000df02057227 */ /* 0x000fe200078e00ff */
[----:B------:R-:W-:-:S02]  /*29e0*/  ISETP.GT.U32.AND P1, PT, R0, R220, PT ;  /* 0x000000dc0000720c */ /* 0x000fc40003f24070 */
[----:B------:R-:W-:Y:S01]  /*29f0*/  ISETP.GE.AND P2, PT, R7, RZ, PT ;  /* 0x000000ff0700720c */ /* 0x000fe20003f46270 */
[----:B------:R-:W-:Y:S01]  /*2a00*/  IMAD.HI.U32 R7, R2, R11, RZ ;  /* 0x0000000b02077227 */ /* 0x000fe200078e00ff */
[C---:B------:R-:W-:Y:S02]  /*2a10*/  ISETP.GT.U32.AND P6, PT, R0.reuse, R221, PT ;  /* 0x000000dd0000720c */ /* 0x040fe40003fc4070 */
[----:B------:R-:W-:Y:S01]  /*2a20*/  @!P4 IADD3 R219, -R219, RZ, RZ ;  /* 0x000000ffdbdbc210 */ /* 0x000fe20007ffe1ff */
[----:B------:R-:W-:Y:S01]  /*2a30*/  IMAD.MOV R5, RZ, RZ, -R5 ;  /* 0x000000ffff057224 */ /* 0x000fe200078e0a05 */
[----:B------:R-:W-:Y:S01]  /*2a40*/  IABS R85, R86 ;  /* 0x0000005600557213 */ /* 0x000fe20000000000 */
[C---:B------:R-:W-:Y:S01]  /*2a50*/  IMAD R222, R0.reuse, R4, R9 ;  /* 0x0000000400de7224 */ /* 0x040fe200078e0209 */
[C---:B------:R-:W-:Y:S01]  /*2a60*/  LOP3.LUT R9, R3.reuse, 0x5a, RZ, 0xfc, !PT ;  /* 0x0000005a03097812 */ /* 0x040fe200078efcff */
[----:B------:R-:W-:Y:S01]  /*2a70*/  IMAD.MOV R7, RZ, RZ, -R7 ;  /* 0x000000ffff077224 */ /* 0x000fe200078e0a07 */
[C---:B------:R-:W-:Y:S01]  /*2a80*/  LOP3.LUT R88, R3.reuse, 0x13a, RZ, 0xfc, !PT ;  /* 0x0000013a03587812 */ /* 0x040fe200078efcff */
[C---:B------:R-:W-:Y:S01]  /*2a90*/  IMAD R223, R0.reuse, R5, R223 ;  /* 0x0000000500df7224 */ /* 0x040fe200078e02df */
[----:B------:R-:W-:Y:S01]  /*2aa0*/  LOP3.LUT R90, R3, 0x13c, RZ, 0xfc, !PT ;  /* 0x0000013c035a7812 */ /* 0x000fe200078efcff */
[----:B------:R-:W-:Y:S01]  /*2ab0*/  @!P3 IMAD.MOV R218, RZ, RZ, -R218 ;  /* 0x000000ffffdab224 */ /* 0x000fe200078e0ada */
[C---:B------:R-:W-:Y:S01]  /*2ac0*/  ISETP.GT.U32.AND P3, PT, R0.reuse, R222, PT ;  /* 0x000000de0000720c */ /* 0x040fe20003f64070 */
[C---:B------:R-:W-:Y:S01]  /*2ad0*/  IMAD R224, R0.reuse, R7, R11 ;  /* 0x0000000700e07224 */ /* 0x040fe200078e020b */
[----:B------:R-:W-:Y:S01]  /*2ae0*/  ISETP.GT.U32.AND P4, PT, R0, R223, PT ;  /* 0x000000df0000720c */ /* 0x000fe20003f84070 */
[--C-:B------:R-:W-:Y:S01]  /*2af0*/  @!P1 IMAD.IADD R220, R220, 0x1, -R0.reuse ;  /* 0x00000001dcdc9824 */ /* 0x100fe200078e0a00 */
[----:B------:R-:W-:Y:S01]  /*2b00*/  ISETP.GE.AND P1, PT, R8, RZ, PT ;  /* 0x000000ff0800720c */ /* 0x000fe20003f26270 */
[----:B------:R-:W-:Y:S01]  /*2b10*/  @!P6 IMAD.IADD R221, R221, 0x1, -R0 ;  /* 0x00000001dddde824 */ /* 0x000fe200078e0a00 */
[----:B------:R-:W-:Y:S01]  /*2b20*/  ISETP.GT.U32.AND P6, PT, R0, R224, PT ;  /* 0x000000e00000720c */ /* 0x000fe20003fc4070 */
[----:B------:R-:W-:Y:S01]  /*2b30*/  @!P5 IMAD.MOV R217, RZ, RZ, -R217 ;  /* 0x000000ffffd9d224 */ /* 0x000fe200078e0ad9 */
[----:B------:R-:W-:Y:S01]  /*2b40*/  LOP3.LUT R8, R3, 0x58, RZ, 0xfc, !PT ;  /* 0x0000005803087812 */ /* 0x000fe200078efcff */
[----:B------:R-:W-:Y:S01]  /*2b50*/  @!P2 IMAD.MOV R221, RZ, RZ, -R221 ;  /* 0x000000ffffdda224 */ /* 0x000fe200078e0add */
[----:B------:R-:W-:-:S02]  /*2b60*/  IABS R7, R9 ;  /* 0x0000000900077213 */ /* 0x000fc40000000000 */
[----:B------:R-:W-:Y:S01]  /*2b70*/  IABS R225, R8 ;  /* 0x0000000800e17213 */ /* 0x000fe20000000000 */
[--C-:B------:R-:W-:Y:S01]  /*2b80*/  @!P3 IMAD.IADD R222, R222, 0x1, -R0.reuse ;  /* 0x00000001dedeb824 */ /* 0x100fe200078e0a00 */
[----:B------:R-:W-:Y:S01]  /*2b90*/  ISETP.GT.U32.AND P5, PT, R0, R220, PT ;  /* 0x000000dc0000720c */ /* 0x000fe20003fa4070 */
[----:B------:R-:W-:Y:S01]  /*2ba0*/  @!P4 IMAD.IADD R223, R223, 0x1, -R0 ;  /* 0x00000001dfdfc824 */ /* 0x000fe200078e0a00 */
[----:B------:R-:W-:Y:S01]  /*2bb0*/  LOP3.LUT R11, R3, 0x5e, RZ, 0xfc, !PT ;  /* 0x0000005e030b7812 */ /* 0x000fe200078efcff */
[----:B------:R-:W-:Y:S01]  /*2bc0*/  IMAD.HI.U32 R4, R2, R225, RZ ;  /* 0x000000e102047227 */ /* 0x000fe200078e00ff */
[----:B------:R-:W-:Y:S02]  /*2bd0*/  ISETP.GT.U32.AND P4, PT, R0, R222, PT ;  /* 0x000000de0000720c */ /* 0x000fe40003f84070 */
[----:B------:R-:W-:Y:S01]  /*2be0*/  @!P6 IADD3 R224, R224, -R0, RZ ;  /* 0x80000000e0e0e210 */ /* 0x000fe20007ffe0ff */
[----:B------:R-:W-:Y:S01]  /*2bf0*/  IMAD.MOV R5, RZ, RZ, -R4 ;  /* 0x000000ffff057224 */ /* 0x000fe200078e0a04 */
[----:B------:R-:W-:Y:S01]  /*2c00*/  ISETP.GT.U32.AND P6, PT, R0, R223, PT ;  /* 0x000000df0000720c */ /* 0x000fe20003fc4070 */
[----:B------:R-:W-:Y:S01]  /*2c10*/  IMAD.HI.U32 R4, R2, R7, RZ ;  /* 0x0000000702047227 */ /* 0x000fe200078e00ff */
[----:B------:R-:W-:-:S02]  /*2c20*/  ISETP.GE.AND P3, PT, R12, RZ, PT ;  /* 0x000000ff0c00720c */ /* 0x000fc40003f66270 */
[----:B------:R-:W-:Y:S01]  /*2c30*/  LOP3.LUT R12, R3, 0x60, RZ, 0xfc, !PT ;  /* 0x00000060030c7812 */ /* 0x000fe200078efcff */
[----:B------:R-:W-:Y:S01]  /*2c40*/  IMAD R225, R0, R5, R225 ;  /* 0x0000000500e17224 */ /* 0x000fe200078e02e1 */
[----:B------:R-:W-:Y:S01]  /*2c50*/  IABS R87, R88 ;  /* 0x0000005800577213 */ /* 0x000fe20000000000 */
[----:B------:R-:W-:Y:S01]  /*2c60*/  IMAD.MOV R4, RZ, RZ, -R4 ;  /* 0x000000ffff047224 */ /* 0x000fe200078e0a04 */
[----:B------:R-:W-:Y:S01]  /*2c70*/  IABS R229, R12 ;  /* 0x0000000c00e57213 */ /* 0x000fe20000000000 */
[--C-:B------:R-:W-:Y:S01]  /*2c80*/  @!P4 IMAD.IADD R222, R222, 0x1, -R0.reuse ;  /* 0x00000001dedec824 */ /* 0x100fe200078e0a00 */
[C---:B------:R-:W-:Y:S01]  /*2c90*/  ISETP.GT.U32.AND P4, PT, R0.reuse, R225, PT ;  /* 0x000000e10000720c */ /* 0x040fe20003f84070 */
[----:B------:R-:W-:Y:S01]  /*2ca0*/  IMAD R226, R0, R4, R7 ;  /* 0x0000000400e27224 */ /* 0x000fe200078e0207 */
[----:B------:R-:W-:Y:S01]  /*2cb0*/  IABS R7, R11 ;  /* 0x0000000b00077213 */ /* 0x000fe20000000000 */
[--C-:B------:R-:W-:Y:S01]  /*2cc0*/  @!P5 IMAD.IADD R220, R220, 0x1, -R0.reuse ;  /* 0x00000001dcdcd824 */ /* 0x100fe200078e0a00 */
[----:B------:R-:W-:Y:S01]  /*2cd0*/  ISETP.GE.AND P5, PT, R10, RZ, PT ;  /* 0x000000ff0a00720c */ /* 0x000fe20003fa6270 */
[----:B------:R-:W-:Y:S01]  /*2ce0*/  @!P6 IMAD.IADD R223, R223, 0x1, -R0 ;  /* 0x00000001dfdfe824 */ /* 0x000fe200078e0a00 */
[----:B------:R-:W-:Y:S01]  /*2cf0*/  LOP3.LUT R10, R3, 0x5c, RZ, 0xfc, !PT ;  /* 0x0000005c030a7812 */ /* 0x000fe200078efcff */
[----:B------:R-:W-:Y:S01]  /*2d00*/  @!P0 IMAD.MOV R220, RZ, RZ, -R220 ;  /* 0x000000ffffdc8224 */ /* 0x000fe200078e0adc */
[----:B------:R-:W-:Y:S01]  /*2d10*/  ISETP.GT.U32.AND P6, PT, R0, R226, PT ;  /* 0x000000e20000720c */ /* 0x000fe20003fc4070 */
[----:B------:R-:W-:Y:S01]  /*2d20*/  @!P1 IMAD.MOV R222, RZ, RZ, -R222 ;  /* 0x000000ffffde9224 */ /* 0x000fe200078e0ade */
[----:B------:R-:W-:-:S02]  /*2d30*/  IABS R227, R10 ;  /* 0x0000000a00e37213 */ /* 0x000fc40000000000 */
[----:B------:R-:W-:Y:S01]  /*2d40*/  ISETP.GT.U32.AND P0, PT, R0, R224, PT ;  /* 0x000000e00000720c */ /* 0x000fe20003f04070 */
[--C-:B------:R-:W-:Y:S01]  /*2d50*/  @!P4 IMAD.IADD R225, R225, 0x1, -R0.reuse ;  /* 0x00000001e1e1c824 */ /* 0x100fe200078e0a00 */
[----:B------:R-:W-:Y:S01]  /*2d60*/  ISETP.GE.AND P4, PT, R9, RZ, PT ;  /* 0x000000ff0900720c */ /* 0x000fe20003f86270 */
[----:B------:R-:W-:Y:S01]  /*2d70*/  IMAD.HI.U32 R4, R2, R227, RZ ;  /* 0x000000e302047227 */ /* 0x000fe200078e00ff */
[----:B------:R-:W-:Y:S02]  /*2d80*/  IABS R89, R90 ;  /* 0x0000005a00597213 */ /* 0x000fe40000000000 */
[----:B------:R-:W-:Y:S02]  /*2d90*/  @!P5 IADD3 R223, -R223, RZ, RZ ;  /* 0x000000ffdfdfd210 */ /* 0x000fe40007ffe1ff */
[----:B------:R-:W-:Y:S01]  /*2da0*/  IADD3 R5, -R4, RZ, RZ ;  /* 0x000000ff04057210 */ /* 0x000fe20007ffe1ff */
[----:B------:R-:W-:Y:S01]  /*2db0*/  @!P6 IMAD.IADD R226, R226, 0x1, -R0 ;  /* 0x00000001e2e2e824 */ /* 0x000fe200078e0a00 */
[----:B------:R-:W-:Y:S01]  /*2dc0*/  ISETP.GT.U32.AND P6, PT, R0, R225, PT ;  /* 0x000000e10000720c */ /* 0x000fe20003fc4070 */
[----:B------:R-:W-:Y:S01]  /*2dd0*/  IMAD.HI.U32 R4, R2, R7, RZ ;  /* 0x0000000702047227 */ /* 0x000fe200078e00ff */
[----:B------:R-:W-:-:S02]  /*2de0*/  ISETP.GE.AND P5, PT, R10, RZ, PT ;  /* 0x000000ff0a00720c */ /* 0x000fc40003fa6270 */
[C---:B------:R-:W-:Y:S01]  /*2df0*/  ISETP.GT.U32.AND P1, PT, R0.reuse, R226, PT ;  /* 0x000000e20000720c */ /* 0x040fe20003f24070 */
[----:B------:R-:W-:Y:S01]  /*2e00*/  IMAD R227, R0, R5, R227 ;  /* 0x0000000500e37224 */ /* 0x000fe200078e02e3 */
[C---:B------:R-:W-:Y:S01]  /*2e10*/  LOP3.LUT R10, R3.reuse, 0x68, RZ, 0xfc, !PT ;  /* 0x00000068030a7812 */ /* 0x040fe200078efcff */
[----:B------:R-:W-:Y:S01]  /*2e20*/  IMAD.MOV R228, RZ, RZ, -R4 ;  /* 0x000000ffffe47224 */ /* 0x000fe200078e0a04 */
[C---:B------:R-:W-:Y:S01]  /*2e30*/  LOP3.LUT R92, R3.reuse, 0x142, RZ, 0xfc, !PT ;  /* 0x00000142035c7812 */ /* 0x040fe200078efcff */
[----:B------:R-:W-:Y:S01]  /*2e40*/  IMAD.HI.U32 R4, R2, R229, RZ ;  /* 0x000000e502047227 */ /* 0x000fe200078e00ff */
[C---:B------:R-:W-:Y:S02]  /*2e50*/  ISETP.GT.U32.AND P2, PT, R0.reuse, R227, PT ;  /* 0x000000e30000720c */ /* 0x040fe40003f44070 */
[----:B------:R-:W-:Y:S01]  /*2e60*/  IABS R233, R10 ;  /* 0x0000000a00e97213 */ /* 0x000fe20000000000 */
[C---:B------:R-:W-:Y:S01]  /*2e70*/  IMAD R228, R0.reuse, R228, R7 ;  /* 0x000000e400e47224 */ /* 0x040fe200078e0207 */
[----:B------:R-:W-:Y:S01]  /*2e80*/  LOP3.LUT R7, R3, 0x62, RZ, 0xfc, !PT ;  /* 0x0000006203077812 */ /* 0x000fe200078efcff */
[----:B------:R-:W-:Y:S01]  /*2e90*/  @!P6 IMAD.IADD R225, R225, 0x1, -R0 ;  /* 0x00000001e1e1e824 */ /* 0x000fe200078e0a00 */
[----:B------:R-:W-:Y:S01]  /*2ea0*/  LOP3.LUT R93, R3, 0x144, RZ, 0xfc, !PT ;  /* 0x00000144035d7812 */ /* 0x000fe200078efcff */
[----:B------:R-:W-:Y:S01]  /*2eb0*/  IMAD.MOV R4, RZ, RZ, -R4 ;  /* 0x000000ffff047224 */ /* 0x000fe200078e0a04 */
[----:B------:R-:W-:Y:S01]  /*2ec0*/  ISETP.GT.U32.AND P6, PT, R0, R228, PT ;  /* 0x000000e40000720c */ /* 0x000fe20003fc4070 */
[--C-:B------:R-:W-:Y:S01]  /*2ed0*/  @!P0 IMAD.IADD R224, R224, 0x1, -R0.reuse ;  /* 0x00000001e0e08824 */ /* 0x100fe200078e0a00 */
[----:B------:R-:W-:Y:S01]  /*2ee0*/  IABS R5, R7 ;  /* 0x0000000700057213 */ /* 0x000fe20000000000 */
[----:B------:R-:W-:Y:S01]  /*2ef0*/  IMAD R229, R0, R4, R229 ;  /* 0x0000000400e57224 */ /* 0x000fe200078e02e5 */
[----:B------:R-:W-:Y:S01]  /*2f00*/  ISETP.GE.AND P0, PT, R8, RZ, PT ;  /* 0x000000ff0800720c */ /* 0x000fe20003f06270 */
[----:B------:R-:W-:Y:S01]  /*2f10*/  @!P2 IMAD.IADD R227, R227, 0x1, -R0 ;  /* 0x00000001e3e3a824 */ /* 0x000fe200078e0a00 */
[----:B------:R-:W-:Y:S01]  /*2f20*/  ISETP.GE.AND P2, PT, R7, RZ, PT ;  /* 0x000000ff0700720c */ /* 0x000fe20003f46270 */
[----:B------:R-:W-:Y:S01]  /*2f30*/  IMAD.HI.U32 R4, R2, R5, RZ ;  /* 0x0000000502047227 */ /* 0x000fe200078e00ff */
[----:B------:R-:W-:-:S02]  /*2f40*/  LOP3.LUT R7, R3, 0x64, RZ, 0xfc, !PT ;  /* 0x0000006403077812 */ /* 0x000fc400078efcff */
[----:B------:R-:W-:Y:S01]  /*2f50*/  LOP3.LUT R8, R3, 0x66, RZ, 0xfc, !PT ;  /* 0x0000006603087812 */ /* 0x000fe200078efcff */
[----:B------:R-:W-:Y:S01]  /*2f60*/  @!P1 IMAD.IADD R226, R226, 0x1, -R0 ;  /* 0x00000001e2e29824 */ /* 0x000fe200078e0a00 */
[----:B------:R-:W-:Y:S01]  /*2f70*/  IABS R231, R7 ;  /* 0x0000000700e77213 */ /* 0x000fe20000000000 */
[----:B------:R-:W-:Y:S01]  /*2f80*/  IMAD.MOV R4, RZ, RZ, -R4 ;  /* 0x000000ffff047224 */ /* 0x000fe200078e0a04 */
[----:B------:R-:W-:Y:S01]  /*2f90*/  @!P6 IADD3 R228, R228, -R0, RZ ;  /* 0x80000000e4e4e210 */ /* 0x000fe20007ffe0ff */
[----:B------:R-:W-:Y:S01]  /*2fa0*/  @!P4 IMAD.MOV R226, RZ, RZ, -R226 ;  /* 0x000000ffffe2c224 */ /* 0x000fe200078e0ae2 */
[C---:B------:R-:W-:Y:S01]  /*2fb0*/  ISETP.GT.U32.AND P6, PT, R0.reuse, R227, PT ;  /* 0x000000e30000720c */ /* 0x040fe20003fc4070 */
[C---:B------:R-:W-:Y:S01]  /*2fc0*/  IMAD R230, R0.reuse, R4, R5 ;  /* 0x0000000400e67224 */ /* 0x040fe200078e0205 */
[C---:B------:R-:W-:Y:S01]  /*2fd0*/  ISETP.GT.U32.AND P4, PT, R0.reuse, R229, PT ;  /* 0x000000e50000720c */ /* 0x040fe20003f84070 */
[----:B------:R-:W-:Y:S01]  /*2fe0*/  @!P0 IMAD.MOV R225, RZ, RZ, -R225 ;  /* 0x000000ffffe18224 */ /* 0x000fe200078e0ae1 */
[----:B------:R-:W-:Y:S01]  /*2ff0*/  ISETP.GT.U32.AND P0, PT, R0, R228, PT ;  /* 0x000000e40000720c */ /* 0x000fe20003f04070 */
[----:B------:R-:W-:Y:S01]  /*3000*/  @!P3 IMAD.MOV R224, RZ, RZ, -R224 ;  /* 0x000000ffffe0b224 */ /* 0x000fe200078e0ae0 */
[----:B------:R-:W-:Y:S01]  /*3010*/  ISETP.GE.AND P3, PT, R11, RZ, PT ;  /* 0x000000ff0b00720c */ /* 0x000fe20003f66270 */
[----:B------:R-:W-:Y:S01]  /*3020*/  IMAD.HI.U32 R4, R2, R231, RZ ;  /* 0x000000e702047227 */ /* 0x000fe200078e00ff */
[----:B------:R-:W-:-:S02]  /*3030*/  IABS R9, R8 ;  /* 0x0000000800097213 */ /* 0x000fc40000000000 */
[----:B------:R-:W-:Y:S02]  /*3040*/  LOP3.LUT R11, R3, 0x6c, RZ, 0xfc, !PT ;  /* 0x0000006c030b7812 */ /* 0x000fe400078efcff */
[----:B------:R-:W-:Y:S01]  /*3050*/  ISETP.GE.AND P1, PT, R12, RZ, PT ;  /* 0x000000ff0c00720c */ /* 0x000fe20003f26270 */
[--C-:B------:R-:W-:Y:S01]  /*3060*/  @!P6 IMAD.IADD R227, R227, 0x1, -R0.reuse ;  /* 0x00000001e3e3e824 */ /* 0x100fe200078e0a00 */
[----:B------:R-:W-:Y:S01]  /*3070*/  ISETP.GT.U32.AND P6, PT, R0, R230, PT ;  /* 0x000000e60000720c */ /* 0x000fe20003fc4070 */
[--C-:B------:R-:W-:Y:S01]  /*3080*/  @!P4 IMAD.IADD R229, R229, 0x1, -R0.reuse ;  /* 0x00000001e5e5c824 */ /* 0x100fe200078e0a00 */
[----:B------:R-:W-:Y:S01]  /*3090*/  ISETP.GE.AND P4, PT, R8, RZ, PT ;  /* 0x000000ff0800720c */ /* 0x000fe20003f86270 */
[----:B------:R-:W-:Y:S01]  /*30a0*/  @!P0 IMAD.IADD R228, R228, 0x1, -R0 ;  /* 0x00000001e4e48824 */ /* 0x000fe200078e0a00 */
[----:B------:R-:W-:Y:S01]  /*30b0*/  ISETP.GE.AND P0, PT, R7, RZ, PT ;  /* 0x000000ff0700720c */ /* 0x000fe20003f06270 */
[----:B------:R-:W-:Y:S01]  /*30c0*/  @!P5 IMAD.MOV R227, RZ, RZ, -R227 ;  /* 0x000000ffffe3d224 */ /* 0x000fe200078e0ae3 */
[----:B------:R-:W-:Y:S01]  /*30d0*/  IADD3 R7, -R4, RZ, RZ ;  /* 0x000000ff04077210 */ /* 0x000fe20007ffe1ff */
[----:B------:R-:W-:Y:S01]  /*30e0*/  IMAD.HI.U32 R5, R2, R9, RZ ;  /* 0x0000000902057227 */ /* 0x000fe200078e00ff */
[----:B------:R-:W-:-:S02]  /*30f0*/  ISETP.GT.U32.AND P5, PT, R0, R229, PT ;  /* 0x000000e50000720c */ /* 0x000fc40003fa4070 */
[----:B------:R-:W-:Y:S01]  /*3100*/  @!P3 IADD3 R228, -R228, RZ, RZ ;  /* 0x000000ffe4e4b210 */ /* 0x000fe20007ffe1ff */
[----:B------:R-:W-:Y:S01]  /*3110*/  IMAD.HI.U32 R4, R2, R233, RZ ;  /* 0x000000e902047227 */ /* 0x000fe200078e00ff */
[C---:B------:R-:W-:Y:S02]  /*3120*/  LOP3.LUT R8, R3.reuse, 0x6a, RZ, 0xfc, !PT ;  /* 0x0000006a03087812 */ /* 0x040fe400078efcff */
[----:B------:R-:W-:Y:S01]  /*3130*/  IABS R235, R11 ;  /* 0x0000000b00eb7213 */ /* 0x000fe20000000000 */
[----:B------:R-:W-:Y:S01]  /*3140*/  @!P6 IMAD.IADD R230, R230, 0x1, -R0 ;  /* 0x00000001e6e6e824 */ /* 0x000fe200078e0a00 */
[----:B------:R-:W-:Y:S01]  /*3150*/  LOP3.LUT R12, R3, 0x6e, RZ, 0xfc, !PT ;  /* 0x0000006e030c7812 */ /* 0x000fe200078efcff */
[----:B------:R-:W-:Y:S01]  /*3160*/  IMAD.MOV R5, RZ, RZ, -R5 ;  /* 0x000000ffff057224 */ /* 0x000fe200078e0a05 */
[----:B------:R-:W-:Y:S01]  /*3170*/  IABS R91, R93 ;  /* 0x0000005d005b7213 */ /* 0x000fe20000000000 */
[C---:B------:R-:W-:Y:S01]  /*3180*/  IMAD R231, R0.reuse, R7, R231 ;  /* 0x0000000700e77224 */ /* 0x040fe200078e02e7 */
[C---:B------:R-:W-:Y:S01]  /*3190*/  ISETP.GT.U32.AND P6, PT, R0.reuse, R230, PT ;  /* 0x000000e60000720c */ /* 0x040fe20003fc4070 */
[----:B------:R-:W-:Y:S01]  /*31a0*/  IMAD.MOV R4, RZ, RZ, -R4 ;  /* 0x000000ffff047224 */ /* 0x000fe200078e0a04 */
[----:B------:R-:W-:Y:S01]  /*31b0*/  IABS R7, R8 ;  /* 0x0000000800077213 */ /* 0x000fe20000000000 */
[C---:B------:R-:W-:Y:S01]  /*31c0*/  IMAD R232, R0.reuse, R5, R9 ;  /* 0x0000000500e87224 */ /* 0x040fe200078e0209 */
[C---:B------:R-:W-:Y:S01]  /*31d0*/  ISETP.GT.U32.AND P3, PT, R0.reuse, R231, PT ;  /* 0x000000e70000720c */ /* 0x040fe20003f64070 */
[C---:B------:R-:W-:Y:S01]  /*31e0*/  IMAD R233, R0.reuse, R4, R233 ;  /* 0x0000000400e97224 */ /* 0x040fe200078e02e9 */
[----:B------:R-:W-:Y:S01]  /*31f0*/  IABS R9, R12 ;  /* 0x0000000c00097213 */ /* 0x000fe20000000000 */
[----:B------:R-:W-:Y:S01]  /*3200*/  @!P5 IMAD.IADD R229, R229, 0x1, -R0 ;  /* 0x00000001e5e5d824 */ /* 0x000fe200078e0a00 */
[----:B------:R-:W-:Y:S01]  /*3210*/  ISETP.GT.U32.AND P5, PT, R0, R232, PT ;  /* 0x000000e80000720c */ /* 0x000fe20003fa4070 */
[----:B------:R-:W-:Y:S01]  /*3220*/  IMAD.HI.U32 R4, R2, R7, RZ ;  /* 0x0000000702047227 */ /* 0x000fe200078e00ff */
[----:B------:R-:W-:-:S02]  /*3230*/  LOP3.LUT R94, R3, 0x146, RZ, 0xfc, !PT ;  /* 0x00000146035e7812 */ /* 0x000fc400078efcff */
[C---:B------:R-:W-:Y:S01]  /*3240*/  LOP3.LUT R98, R3.reuse, 0x14e, RZ, 0xfc, !PT ;  /* 0x0000014e03627812 */ /* 0x040fe200078efcff */
[--C-:B------:R-:W-:Y:S01]  /*3250*/  @!P6 IMAD.IADD R230, R230, 0x1, -R0.reuse ;  /* 0x00000001e6e6e824 */ /* 0x100fe200078e0a00 */
[----:B------:R-:W-:Y:S01]  /*3260*/  ISETP.GT.U32.AND P6, PT, R0, R233, PT ;  /* 0x000000e90000720c */ /* 0x000fe20003fc4070 */
[----:B------:R-:W-:Y:S01]  /*3270*/  IMAD.HI.U32 R5, R2, R235, RZ ;  /* 0x000000eb02057227 */ /* 0x000fe200078e00ff */
[----:B------:R-:W-:Y:S02]  /*3280*/  LOP3.LUT R96, R3, 0x14c, RZ, 0xfc, !PT ;  /* 0x0000014c03607812 */ /* 0x000fe400078efcff */
[----:B------:R-:W-:Y:S01]  /*3290*/  IABS R97, R98 ;  /* 0x0000006200617213 */ /* 0x000fe20000000000 */
[--C-:B------:R-:W-:Y:S01]  /*32a0*/  @!P3 IMAD.IADD R231, R231, 0x1, -R0.reuse ;  /* 0x00000001e7e7b824 */ /* 0x100fe200078e0a00 */
[----:B------:R-:W-:Y:S01]  /*32b0*/  IADD3 R5, -R5, RZ, RZ ;  /* 0x000000ff05057210 */ /* 0x000fe20007ffe1ff */
[----:B------:R-:W-:Y:S01]  /*32c0*/  @!P5 IMAD.IADD R232, R232, 0x1, -R0 ;  /* 0x00000001e8e8d824 */ /* 0x000fe200078e0a00 */
[----:B------:R-:W-:Y:S01]  /*32d0*/  ISETP.GE.AND P3, PT, R10, RZ, PT ;  /* 0x000000ff0a00720c */ /* 0x000fe20003f66270 */
[----:B------:R-:W-:Y:S01]  /*32e0*/  IMAD.MOV R4, RZ, RZ, -R4 ;  /* 0x000000ffff047224 */ /* 0x000fe200078e0a04 */
[C---:B------:R-:W-:Y:S01]  /*32f0*/  ISETP.GT.U32.AND P5, PT, R0.reuse, R231, PT ;  /* 0x000000e70000720c */ /* 0x040fe20003fa4070 */
[C---:B------:R-:W-:Y:S01]  /*3300*/  IMAD R235, R0.reuse, R5, R235 ;  /* 0x0000000500eb7224 */ /* 0x040fe200078e02eb */
[----:B------:R-:W-:Y:S01]  /*3310*/  LOP3.LUT R10, R3, 0x80, RZ, 0xfc, !PT ;  /* 0x00000080030a7812 */ /* 0x000fe200078efcff */
[----:B------:R-:W-:Y:S01]  /*3320*/  @!P6 IMAD.IADD R233, R233, 0x1, -R0 ;  /* 0x00000001e9e9e824 */ /* 0x000fe200078e0a00 */
[C---:B------:R-:W-:Y:S01]  /*3330*/  ISETP.GT.U32.AND P6, PT, R0.reuse, R232, PT ;  /* 0x000000e80000720c */ /* 0x040fe20003fc4070 */
[----:B------:R-:W-:Y:S01]  /*3340*/  IMAD R234, R0, R4, R7 ;  /* 0x0000000400ea7224 */ /* 0x000fe200078e0207 */
[----:B------:R-:W-:Y:S01]  /*3350*/  IABS R245, R10 ;  /* 0x0000000a00f57213 */ /* 0x000fe20000000000 */
[----:B------:R-:W-:Y:S01]  /*3360*/  IMAD.HI.U32 R5, R2, R237, RZ ;  /* 0x000000ed02057227 */ /* 0x000fe200078e00ff */
[----:B------:R-:W-:-:S02]  /*3370*/  IABS R95, R96 ;  /* 0x00000060005f7213 */ /* 0x000fc40000000000 */
[----:B------:R-:W-:Y:S01]  /*3380*/  LOP3.LUT R100, R3, 0x152, RZ, 0xfc, !PT ;  /* 0x0000015203647812 */ /* 0x000fe200078efcff */
[----:B------:R-:W-:Y:S01]  /*3390*/  @!P2 IMAD.MOV R230, RZ, RZ, -R230 ;  /* 0x000000ffffe6a224 */ /* 0x000fe200078e0ae6 */
[----:B------:R-:W-:Y:S01]  /*33a0*/  IADD3 R5, -R5, RZ, RZ ;  /* 0x000000ff05057210 */ /* 0x000fe20007ffe1ff */
[--C-:B------:R-:W-:Y:S01]  /*33b0*/  @!P5 IMAD.IADD R231, R231, 0x1, -R0.reuse ;  /* 0x00000001e7e7d824 */ /* 0x100fe200078e0a00 */
[----:B------:R-:W-:Y:S01]  /*33c0*/  ISETP.GT.U32.AND P5, PT, R0, R234, PT ;  /* 0x000000ea0000720c */ /* 0x000fe20003fa4070 */
[----:B------:R-:W-:Y:S01]  /*33d0*/  IMAD.HI.U32 R4, R2, R9, RZ ;  /* 0x0000000902047227 */ /* 0x000fe200078e00ff */
[----:B------:R-:W-:Y:S02]  /*33e0*/  ISETP.GE.AND P2, PT, R8, RZ, PT ;  /* 0x000000ff0800720c */ /* 0x000fe40003f46270 */
[----:B------:R-:W-:Y:S01]  /*33f0*/  LOP3.LUT R8, R3, 0x72, RZ, 0xfc, !PT ;  /* 0x0000007203087812 */ /* 0x000fe200078efcff */
[----:B------:R-:W-:Y:S01]  /*3400*/  @!P6 IMAD.IADD R232, R232, 0x1, -R0 ;  /* 0x00000001e8e8e824 */ /* 0x000fe200078e0a00 */
[C---:B------:R-:W-:Y:S01]  /*3410*/  ISETP.GT.U32.AND P6, PT, R0.reuse, R235, PT ;  /* 0x000000eb0000720c */ /* 0x040fe20003fc4070 */
[C---:B------:R-:W-:Y:S01]  /*3420*/  IMAD R237, R0.reuse, R5, R237 ;  /* 0x0000000500ed7224 */ /* 0x040fe200078e02ed */
[----:B------:R-:W-:Y:S01]  /*3430*/  IABS R7, R8 ;  /* 0x0000000800077213 */ /* 0x000fe20000000000 */
[----:B------:R-:W-:Y:S01]  /*3440*/  @!P4 IMAD.MOV R232, RZ, RZ, -R232 ;  /* 0x000000ffffe8c224 */ /* 0x000fe200078e0ae8 */
[----:B------:R-:W-:Y:S01]  /*3450*/  @!P0 IADD3 R231, -R231, RZ, RZ ;  /* 0x000000ffe7e78210 */ /* 0x000fe20007ffe1ff */
[----:B------:R-:W-:Y:S01]  /*3460*/  IMAD.MOV R4, RZ, RZ, -R4 ;  /* 0x000000ffff047224 */ /* 0x000fe200078e0a04 */
[----:B------:R-:W-:Y:S01]  /*3470*/  ISETP.GT.U32.AND P4, PT, R0, R237, PT ;  /* 0x000000ed0000720c */ /* 0x000fe20003f84070 */
[--C-:B------:R-:W-:Y:S01]  /*3480*/  @!P5 IMAD.IADD R234, R234, 0x1, -R0.reuse ;  /* 0x00000001eaead824 */ /* 0x100fe200078e0a00 */
[C---:B------:R-:W-:Y:S01]  /*3490*/  LOP3.LUT R103, R3.reuse, 0x156, RZ, 0xfc, !PT ;  /* 0x0000015603677812 */ /* 0x040fe200078efcff */
[----:B------:R-:W-:Y:S01]  /*34a0*/  IMAD.MOV.U32 R5, RZ, RZ, R7 ;  /* 0x000000ffff057224 */ /* 0x000fe200078e0007 */
[----:B------:R-:W-:Y:S01]  /*34b0*/  LOP3.LUT R102, R3, 0x154, RZ, 0xfc, !PT ;  /* 0x0000015403667812 */ /* 0x000fe200078efcff */
[C---:B------:R-:W-:Y:S01]  /*34c0*/  IMAD R236, R0.reuse, R4, R9 ;  /* 0x0000000400ec7224 */ /* 0x040fe200078e0209 */
[----:B------:R-:W-:Y:S01]  /*34d0*/  ISETP.GT.U32.AND P0, PT, R0, R234, PT ;  /* 0x000000ea0000720c */ /* 0x000fe20003f04070 */
[----:B------:R-:W-:Y:S01]  /*34e0*/  @!P6 IMAD.IADD R235, R235, 0x1, -R0 ;  /* 0x00000001ebebe824 */ /* 0x000fe200078e0a00 */
[----:B------:R-:W-:Y:S01]  /*34f0*/  LOP3.LUT R9, R3, 0x74, RZ, 0xfc, !PT ;  /* 0x0000007403097812 */ /* 0x000fe200078efcff */
[----:B------:R-:W-:Y:S01]  /*3500*/  IMAD.HI.U32 R4, R2, R5, RZ ;  /* 0x0000000502047227 */ /* 0x000fe200078e00ff */
[----:B------:R-:W-:-:S02]  /*3510*/  ISETP.GT.U32.AND P5, PT, R0, R236, PT ;  /* 0x000000ec0000720c */ /* 0x000fc40003fa4070 */
[----:B------:R-:W-:Y:S01]  /*3520*/  ISETP.GT.U32.AND P6, PT, R0, R235, PT ;  /* 0x000000eb0000720c */ /* 0x000fe20003fc4070 */
[----:B------:R-:W-:Y:S01]  /*3530*/  IMAD.MOV R4, RZ, RZ, -R4 ;  /* 0x000000ffff047224 */ /* 0x000fe200078e0a04 */
[----:B------:R-:W-:Y:S01]  /*3540*/  IABS R239, R9 ;  /* 0x0000000900ef7213 */ /* 0x000fe20000000000 */
[--C-:B------:R-:W-:Y:S01]  /*3550*/  @!P4 IMAD.IADD R237, R237, 0x1, -R0.reuse ;  /* 0x00000001ededc824 */ /* 0x100fe200078e0a00 */
[----:B------:R-:W-:Y:S01]  /*3560*/  ISETP.GE.AND P4, PT, R8, RZ, PT ;  /* 0x000000ff0800720c */ /* 0x000fe20003f86270 */
[----:B------:R-:W-:Y:S01]  /*3570*/  IMAD R238, R0, R4, R5 ;  /* 0x0000000400ee7224 */ /* 0x000fe200078e0205 */
[----:B------:R-:W-:Y:S01]  /*3580*/  LOP3.LUT R8, R3, 0x7a, RZ, 0xfc, !PT ;  /* 0x0000007a03087812 */ /* 0x000fe200078efcff */
[----:B------:R-:W-:Y:S01]  /*3590*/  @!P0 IMAD.IADD R234, R234, 0x1, -R0 ;  /* 0x00000001eaea8824 */ /* 0x000fe200078e0a00 */
[----:B------:R-:W-:Y:S01]  /*35a0*/  ISETP.GE.AND P0, PT, R13, RZ, PT ;  /* 0x000000ff0d00720c */ /* 0x000fe20003f06270 */
[----:B------:R-:W-:Y:S01]  /*35b0*/  IMAD.HI.U32 R4, R2, R239, RZ ;  /* 0x000000ef02047227 */ /* 0x000fe200078e00ff */
[----:B------:R-:W-:-:S02]  /*35c0*/  LOP3.LUT R5, R3, 0x78, RZ, 0xfc, !PT ;  /* 0x0000007803057812 */ /* 0x000fc400078efcff */
[----:B------:R-:W-:Y:S01]  /*35d0*/  LOP3.LUT R13, R3, 0x9e, RZ, 0xfc, !PT ;  /* 0x0000009e030d7812 */ /* 0x000fe200078efcff */
[----:B------:R-:W-:Y:S01]  /*35e0*/  @!P2 IMAD.MOV R234, RZ, RZ, -R234 ;  /* 0x000000ffffeaa224 */ /* 0x000fe200078e0aea */
[----:B------:R-:W-:Y:S01]  /*35f0*/  @!P6 IADD3 R235, R235, -R0, RZ ;  /* 0x80000000ebebe210 */ /* 0x000fe20007ffe0ff */
[----:B------:R-:W-:Y:S01]  /*3600*/  @!P1 IMAD.MOV R229, RZ, RZ, -R229 ;  /* 0x000000ffffe59224 */ /* 0x000fe200078e0ae5 */
[C---:B------:R-:W-:Y:S01]  /*3610*/  ISETP.GT.U32.AND P6, PT, R0.reuse, R238, PT ;  /* 0x000000ee0000720c */ /* 0x040fe20003fc4070 */
[----:B------:R-:W-:Y:S01]  /*3620*/  IMAD.MOV R4, RZ, RZ, -R4 ;  /* 0x000000ffff047224 */ /* 0x000fe200078e0a04 */
[----:B------:R-:W-:Y:S01]  /*3630*/  ISETP.GT.U32.AND P2, PT, R0, R237, PT ;  /* 0x000000ed0000720c */ /* 0x000fe20003f44070 */
[----:B------:R-:W-:Y:S01]  /*3640*/  @!P5 IMAD.IADD R236, R236, 0x1, -R0 ;  /* 0x00000001ececd824 */ /* 0x000fe200078e0a00 */
[C---:B------:R-:W-:Y:S01]  /*3650*/  ISETP.GT.U32.AND P1, PT, R0.reuse, R233, PT ;  /* 0x000000e90000720c */ /* 0x040fe20003f24070 */
[----:B------:R-:W-:Y:S01]  /*3660*/  IMAD R239, R0, R4, R239 ;  /* 0x0000000400ef7224 */ /* 0x000fe200078e02ef */
[----:B------:R-:W-:-:S02]  /*3670*/  LOP3.LUT R4, R3, 0x76, RZ, 0xfc, !PT ;  /* 0x0000007603047812 */ /* 0x000fc400078efcff */
[----:B------:R-:W-:Y:S02]  /*3680*/  ISETP.GT.U32.AND P5, PT, R0, R236, PT ;  /* 0x000000ec0000720c */ /* 0x000fe40003fa4070 */
[----:B------:R-:W-:Y:S02]  /*3690*/  IABS R7, R4 ;  /* 0x0000000400077213 */ /* 0x000fe40000000000 */
[----:B------:R-:W-:Y:S01]  /*36a0*/  IABS R241, R5 ;  /* 0x0000000500f17213 */ /* 0x000fe20000000000 */
[--C-:B------:R-:W-:Y:S01]  /*36b0*/  @!P6 IMAD.IADD R238, R238, 0x1, -R0.reuse ;  /* 0x00000001eeeee824 */ /* 0x100fe200078e0a00 */
[----:B------:R-:W-:Y:S01]  /*36c0*/  IABS R187, R13 ;  /* 0x0000000d00bb7213 */ /* 0x000fe20000000000 */
[--C-:B------:R-:W-:Y:S01]  /*36d0*/  @!P2 IMAD.IADD R237, R237, 0x1, -R0.reuse ;  /* 0x00000001ededa824 */ /* 0x100fe200078e0a00 */
[C---:B------:R-:W-:Y:S01]  /*36e0*/  ISETP.GT.U32.AND P2, PT, R0.reuse, R239, PT ;  /* 0x000000ef0000720c */ /* 0x040fe20003f44070 */
[--C-:B------:R-:W-:Y:S01]  /*36f0*/  @!P1 IMAD.IADD R233, R233, 0x1, -R0.reuse ;  /* 0x00000001e9e99824 */ /* 0x100fe200078e0a00 */
[----:B------:R-:W-:Y:S01]  /*3700*/  ISETP.GE.AND P1, PT, R11, RZ, PT ;  /* 0x000000ff0b00720c */ /* 0x000fe20003f26270 */
[----:B------:R-:W-:Y:S01]  /*3710*/  @!P0 IMAD.MOV R237, RZ, RZ, -R237 ;  /* 0x000000ffffed8224 */ /* 0x000fe200078e0aed */
[----:B------:R-:W-:Y:S01]  /*3720*/  ISETP.GT.U32.AND P6, PT, R0, R238, PT ;  /* 0x000000ee0000720c */ /* 0x000fe20003fc4070 */
[----:B------:R-:W-:Y:S01]  /*3730*/  @!P3 IMAD.MOV R233, RZ, RZ, -R233 ;  /* 0x000000ffffe9b224 */ /* 0x000fe200078e0ae9 */
[----:B------:R-:W-:Y:S01]  /*3740*/  ISETP.GE.AND P3, PT, R12, RZ, PT ;  /* 0x000000ff0c00720c */ /* 0x000fe20003f66270 */
[----:B------:R-:W-:Y:S01]  /*3750*/  @!P5 IMAD.IADD R236, R236, 0x1, -R0 ;  /* 0x00000001ececd824 */ /* 0x000fe200078e0a00 */
[----:B------:R-:W-:-:S02]  /*3760*/  ISETP.GE.AND P5, PT, R9, RZ, PT ;  /* 0x000000ff0900720c */ /* 0x000fc40003fa6270 */
[----:B------:R-:W-:Y:S02]  /*3770*/  LOP3.LUT R9, R3, 0x7c, RZ, 0xfc, !PT ;  /* 0x0000007c03097812 */ /* 0x000fe400078efcff */
[----:B------:R-:W-:Y:S01]  /*3780*/  ISETP.GE.AND P0, PT, R8, RZ, PT ;  /* 0x000000ff0800720c */ /* 0x000fe20003f06270 */
[--C-:B------:R-:W-:Y:S01]  /*3790*/  @!P2 IMAD.IADD R239, R239, 0x1, -R0.reuse ;  /* 0x00000001efefa824 */ /* 0x100fe200078e0a00 */
[----:B------:R-:W-:Y:S02]  /*37a0*/  IABS R8, R8 ;  /* 0x0000000800087213 */ /* 0x000fe40000000000 */
[----:B------:R-:W-:Y:S01]  /*37b0*/  @!P1 IADD3 R235, -R235, RZ, RZ ;  /* 0x000000ffebeb9210 */ /* 0x000fe20007ffe1ff */
[----:B------:R-:W-:Y:S01]  /*37c0*/  @!P6 IMAD.IADD R238, R238, 0x1, -R0 ;  /* 0x00000001eeeee824 */ /* 0x000fe200078e0a00 */
[----:B------:R-:W-:Y:S01]  /*37d0*/  ISETP.GE.AND P1, PT, R4, RZ, PT ;  /* 0x000000ff0400720c */ /* 0x000fe20003f26270 */
[----:B------:R-:W-:Y:S01]  /*37e0*/  IMAD.HI.U32 R4, R2, R7, RZ ;  /* 0x0000000702047227 */ /* 0x000fe200078e00ff */
[----:B------:R-:W-:-:S02]  /*37f0*/  ISETP.GE.AND P6, PT, R9, RZ, PT ;  /* 0x000000ff0900720c */ /* 0x000fc40003fc6270 */
[----:B------:R-:W-:Y:S01]  /*3800*/  IABS R243, R9 ;  /* 0x0000000900f37213 */ /* 0x000fe20000000000 */
[----:B------:R-:W-:Y:S01]  /*3810*/  @!P3 IMAD.MOV R236, RZ, RZ, -R236 ;  /* 0x000000ffffecb224 */ /* 0x000fe200078e0aec */
[C---:B------:R-:W-:Y:S01]  /*3820*/  ISETP.GT.U32.AND P2, PT, R0.reuse, R239, PT ;  /* 0x000000ef0000720c */ /* 0x040fe20003f44070 */
[----:B------:R-:W-:Y:S01]  /*3830*/  IMAD.MOV R240, RZ, RZ, -R4 ;  /* 0x000000fffff07224 */ /* 0x000fe200078e0a04 */
[----:B------:R-:W-:Y:S01]  /*3840*/  MOV R9, R8 ;  /* 0x0000000800097202 */ /* 0x000fe20000000f00 */
[----:B------:R-:W-:Y:S01]  /*3850*/  @!P4 IMAD.MOV R238, RZ, RZ, -R238 ;  /* 0x000000ffffeec224 */ /* 0x000fe200078e0aee */
[----:B------:R-:W-:Y:S01]  /*3860*/  ISETP.GE.AND P3, PT, R5, RZ, PT ;  /* 0x000000ff0500720c */ /* 0x000fe20003f66270 */
[----:B------:R-:W-:Y:S01]  /*3870*/  IMAD R240, R0, R240, R7 ;  /* 0x000000f000f07224 */ /* 0x000fe200078e0207 */
[C---:B------:R-:W-:Y:S01]  /*3880*/  LOP3.LUT R11, R3.reuse, 0x82, RZ, 0xfc, !PT ;  /* 0x00000082030b7812 */ /* 0x040fe200078efcff */
[----:B------:R-:W-:Y:S01]  /*3890*/  IMAD.HI.U32 R5, R2, R9, RZ ;  /* 0x0000000902057227 */ /* 0x000fe200078e00ff */
[----:B------:R-:W-:-:S02]  /*38a0*/  LOP3.LUT R12, R3, 0x84, RZ, 0xfc, !PT ;  /* 0x00000084030c7812 */ /* 0x000fc400078efcff */
[----:B------:R-:W-:Y:S01]  /*38b0*/  ISETP.GT.U32.AND P4, PT, R0, R240, PT ;  /* 0x000000f00000720c */ /* 0x000fe20003f84070 */
[----:B------:R-:W-:Y:S01]  /*38c0*/  IMAD.MOV R5, RZ, RZ, -R5 ;  /* 0x000000ffff057224 */ /* 0x000fe200078e0a05 */
[----:B------:R-:W-:Y:S01]  /*38d0*/  IABS R8, R11 ;  /* 0x0000000b00087213 */ /* 0x000fe20000000000 */
[----:B------:R-:W-:Y:S01]  /*38e0*/  IMAD.HI.U32 R4, R2, R241, RZ ;  /* 0x000000f102047227 */ /* 0x000fe200078e00ff */
[----:B------:R-:W-:Y:S02]  /*38f0*/  @!P2 IADD3 R239, R239, -R0, RZ ;  /* 0x80000000efefa210 */ /* 0x000fe40007ffe0ff */
[----:B------:R-:W-:Y:S01]  /*3900*/  IABS R247, R12 ;  /* 0x0000000c00f77213 */ /* 0x000fe20000000000 */
[C---:B------:R-:W-:Y:S01]  /*3910*/  IMAD R242, R0.reuse, R5, R9 ;  /* 0x0000000500f27224 */ /* 0x040fe200078e0209 */
[C---:B------:R-:W-:Y:S01]  /*3920*/  LOP3.LUT R9, R3.reuse, 0x7e, RZ, 0xfc, !PT ;  /* 0x0000007e03097812 */ /* 0x040fe200078efcff */
[----:B------:R-:W-:Y:S01]  /*3930*/  @!P5 IMAD.MOV R239, RZ, RZ, -R239 ;  /* 0x000000ffffefd224 */ /* 0x000fe200078e0aef */
[----:B------:R-:W-:Y:S01]  /*3940*/  IABS R101, R103 ;  /* 0x0000006700657213 */ /* 0x000fe20000000000 */
[----:B------:R-:W-:Y:S01]  /*3950*/  IMAD.MOV R7, RZ, RZ, -R4 ;  /* 0x000000ffff077224 */ /* 0x000fe200078e0a04 */
[----:B------:R-:W-:Y:S01]  /*3960*/  ISETP.GT.U32.AND P5, PT, R0, R242, PT ;  /* 0x000000f20000720c */ /* 0x000fe20003fa4070 */
[----:B------:R-:W-:Y:S01]  /*3970*/  @!P4 IMAD.IADD R240, R240, 0x1, -R0 ;  /* 0x00000001f0f0c824 */ /* 0x000fe200078e0a00 */
[----:B------:R-:W-:Y:S01]  /*3980*/  IABS R99, R102 ;  /* 0x0000006600637213 */ /* 0x000fe20000000000 */
[----:B------:R-:W-:Y:S01]  /*3990*/  IMAD.HI.U32 R4, R2, R243, RZ ;  /* 0x000000f302047227 */ /* 0x000fe200078e00ff */
[----:B------:R-:W-:-:S02]  /*39a0*/  LOP3.LUT R104, R3, 0x15a, RZ, 0xfc, !PT ;  /* 0x0000015a03687812 */ /* 0x000fc400078efcff */
[C---:B------:R-:W-:Y:S01]  /*39b0*/  ISETP.GT.U32.AND P4, PT, R0.reuse, R240, PT ;  /* 0x000000f00000720c */ /* 0x040fe20003f84070 */
[----:B------:R-:W-:Y:S01]  /*39c0*/  IMAD R241, R0, R7, R241 ;  /* 0x0000000700f17224 */ /* 0x000fe200078e02f1 */
[----:B------:R-:W-:Y:S01]  /*39d0*/  IABS R7, R9 ;  /* 0x0000000900077213 */ /* 0x000fe20000000000 */
[----:B------:R-:W-:Y:S01]  /*39e0*/  IMAD.HI.U32 R5, R2, R245, RZ ;  /* 0x000000f502057227 */ /* 0x000fe200078e00ff */
[----:B------:R-:W-:Y:S02]  /*39f0*/  LOP3.LUT R112, R3, 0x166, RZ, 0xfc, !PT ;  /* 0x0000016603707812 */ /* 0x000fe400078efcff */
[----:B------:R-:W-:Y:S01]  /*3a00*/  ISETP.GT.U32.AND P2, PT, R0, R241, PT ;  /* 0x000000f10000720c */ /* 0x000fe20003f44070 */
[----:B------:R-:W-:Y:S01]  /*3a10*/  @!P5 IMAD.IADD R242, R242, 0x1, -R0 ;  /* 0x00000001f2f2d824 */ /* 0x000fe200078e0a00 */
[----:B------:R-:W-:Y:S01]  /*3a20*/  IADD3 R5, -R5, RZ, RZ ;  /* 0x000000ff05057210 */ /* 0x000fe20007ffe1ff */
[----:B------:R-:W-:Y:S01]  /*3a30*/  IMAD.MOV R4, RZ, RZ, -R4 ;  /* 0x000000ffff047224 */ /* 0x000fe200078e0a04 */
[----:B------:R-:W-:-:S02]  /*3a40*/  LOP3.LUT R110, R3, 0x164, RZ, 0xfc, !PT ;  /* 0x00000164036e7812 */ /* 0x000fc400078efcff */
[C---:B------:R-:W-:Y:S01]  /*3a50*/  ISETP.GT.U32.AND P5, PT, R0.reuse, R242, PT ;  /* 0x000000f20000720c */ /* 0x040fe20003fa4070 */
[----:B------:R-:W-:Y:S01]  /*3a60*/  IMAD R243, R0, R4, R243 ;  /* 0x0000000400f37224 */ /* 0x000fe200078e02f3 */
[C---:B------:R-:W-:Y:S01]  /*3a70*/  LOP3.LUT R114, R3.reuse, 0x16a, RZ, 0xfc, !PT ;  /* 0x0000016a03727812 */ /* 0x040fe200078efcff */
[----:B------:R-:W-:Y:S01]  /*3a80*/  @!P4 IMAD.IADD R240, R240, 0x1, -R0 ;  /* 0x00000001f0f0c824 */ /* 0x000fe200078e0a00 */
[C---:B------:R-:W-:Y:S01]  /*3a90*/  LOP3.LUT R113, R3.reuse, 0x168, RZ, 0xfc, !PT ;  /* 0x0000016803717812 */ /* 0x040fe200078efcff */
[C---:B------:R-:W-:Y:S01]  /*3aa0*/  IMAD R245, R0.reuse, R5, R245 ;  /* 0x0000000500f57224 */ /* 0x040fe200078e02f5 */
[----:B------:R-:W-:Y:S01]  /*3ab0*/  ISETP.GT.U32.AND P4, PT, R0, R243, PT ;  /* 0x000000f30000720c */ /* 0x000fe20003f84070 */
[----:B------:R-:W-:Y:S01]  /*3ac0*/  IMAD.HI.U32 R4, R2, R7, RZ ;  /* 0x0000000702047227 */ /* 0x000fe200078e00ff */
[----:B------:R-:W-:Y:S02]  /*3ad0*/  @!P1 IADD3 R240, -R240, RZ, RZ ;  /* 0x000000fff0f09210 */ /* 0x000fe40007ffe1ff */
[C---:B------:R-:W-:Y:S01]  /*3ae0*/  LOP3.LUT R116, R3.reuse, 0x16e, RZ, 0xfc, !PT ;  /* 0x0000016e03747812 */ /* 0x040fe200078efcff */
[----:B------:R-:W-:Y:S01]  /*3af0*/  IMAD.MOV R4, RZ, RZ, -R4 ;  /* 0x000000ffff047224 */ /* 0x000fe200078e0a04 */
[----:B------:R-:W-:Y:S01]  /*3b00*/  LOP3.LUT R118, R3, 0x174, RZ, 0xfc, !PT ;  /* 0x0000017403767812 */ /* 0x000fe200078efcff */
[--C-:B------:R-:W-:Y:S01]  /*3b10*/  @!P5 IMAD.IADD R242, R242, 0x1, -R0.reuse ;  /* 0x00000001f2f2d824 */ /* 0x100fe200078e0a00 */
[C---:B------:R-:W-:Y:S01]  /*3b20*/  ISETP.GT.U32.AND P5, PT, R0.reuse, R245, PT ;  /* 0x000000f50000720c */ /* 0x040fe20003fa4070 */
[----:B------:R-:W-:Y:S01]  /*3b30*/  @!P2 IMAD.IADD R241, R241, 0x1, -R0 ;  /* 0x00000001f1f1a824 */ /* 0x000fe200078e0a00 */
[----:B------:R-:W-:Y:S01]  /*3b40*/  IABS R115, R118 ;  /* 0x0000007600737213 */ /* 0x000fe20000000000 */
[C---:B------:R-:W-:Y:S01]  /*3b50*/  IMAD R244, R0.reuse, R4, R7 ;  /* 0x0000000400f47224 */ /* 0x040fe200078e0207 */
[----:B------:R-:W-:Y:S01]  /*3b60*/  LOP3.LUT R120, R3, 0x178, RZ, 0xfc, !PT ;  /* 0x0000017803787812 */ /* 0x000fe200078efcff */
[----:B------:R-:W-:Y:S01]  /*3b70*/  IMAD.MOV.U32 R7, RZ, RZ, R8 ;  /* 0x000000ffff077224 */ /* 0x000fe200078e0008 */
[----:B------:R-:W-:Y:S01]  /*3b80*/  ISETP.GT.U32.AND P2, PT, R0, R241, PT ;  /* 0x000000f10000720c */ /* 0x000fe20003f44070 */
[----:B------:R-:W-:Y:S01]  /*3b90*/  @!P4 IMAD.IADD R243, R243, 0x1, -R0 ;  /* 0x00000001f3f3c824 */ /* 0x000fe200078e0a00 */
[----:B------:R-:W-:Y:S01]  /*3ba0*/  LOP3.LUT R8, R3, 0x86, RZ, 0xfc, !PT ;  /* 0x0000008603087812 */ /* 0x000fe200078efcff */
[----:B------:R-:W-:Y:S01]  /*3bb0*/  IMAD.HI.U32 R4, R2, R7, RZ ;  /* 0x0000000702047227 */ /* 0x000fe200078e00ff */
[----:B------:R-:W-:-:S02]  /*3bc0*/  ISETP.GE.AND P4, PT, R9, RZ, PT ;  /* 0x000000ff0900720c */ /* 0x000fc40003f86270 */
[----:B------:R-:W-:Y:S01]  /*3bd0*/  ISETP.GT.U32.AND P1, PT, R0, R243, PT ;  /* 0x000000f30000720c */ /* 0x000fe20003f24070 */
[----:B------:R-:W-:Y:S01]  /*3be0*/  @!P5 IMAD.IADD R245, R245, 0x1, -R0 ;  /* 0x00000001f5f5d824 */ /* 0x000fe200078e0a00 */
[----:B------:R-:W-:Y:S01]  /*3bf0*/  IABS R9, R8 ;  /* 0x0000000800097213 */ /* 0x000fe20000000000 */
[----:B------:R-:W-:Y:S01]  /*3c00*/  IMAD.MOV R4, RZ, RZ, -R4 ;  /* 0x000000ffff047224 */ /* 0x000fe200078e0a04 */
[----:B------:R-:W-:Y:S01]  /*3c10*/  IABS R117, R120 ;  /* 0x0000007800757213 */ /* 0x000fe20000000000 */
[----:B------:R-:W-:Y:S01]  /*3c20*/  IMAD.HI.U32 R5, R2, R247, RZ ;  /* 0x000000f702057227 */ /* 0x000fe200078e00ff */
[C---:B------:R-:W-:Y:S02]  /*3c30*/  ISETP.GT.U32.AND P5, PT, R0.reuse, R245, PT ;  /* 0x000000f50000720c */ /* 0x040fe40003fa4070 */
[C---:B------:R-:W-:Y:S01]  /*3c40*/  LOP3.LUT R122, R3.reuse, 0x17e, RZ, 0xfc, !PT ;  /* 0x0000017e037a7812 */ /* 0x040fe200078efcff */
[----:B------:R-:W-:Y:S01]  /*3c50*/  IMAD R246, R0, R4, R7 ;  /* 0x0000000400f67224 */ /* 0x000fe200078e0207 */
[C---:B------:R-:W-:Y:S01]  /*3c60*/  LOP3.LUT R124, R3.reuse, 0x182, RZ, 0xfc, !PT ;  /* 0x00000182037c7812 */ /* 0x040fe200078efcff */
[----:B------:R-:W-:Y:S01]  /*3c70*/  IMAD.HI.U32 R4, R2, R9, RZ ;  /* 0x0000000902047227 */ /* 0x000fe200078e00ff */
[----:B------:R-:W-:-:S02]  /*3c80*/  LOP3.LUT R126, R3, 0x184, RZ, 0xfc, !PT ;  /* 0x00000184037e7812 */ /* 0x000fc400078efcff */
[----:B------:R-:W-:Y:S01]  /*3c90*/  @!P1 IADD3 R243, R243, -R0, RZ ;  /* 0x80000000f3f39210 */ /* 0x000fe20007ffe0ff */
[----:B------:R-:W-:Y:S01]  /*3ca0*/  @!P2 IMAD.IADD R241, R241, 0x1, -R0 ;  /* 0x00000001f1f1a824 */ /* 0x000fe200078e0a00 */
[C---:B------:R-:W-:Y:S01]  /*3cb0*/  ISETP.GT.U32.AND P2, PT, R0.reuse, R244, PT ;  /* 0x000000f40000720c */ /* 0x040fe20003f44070 */
[----:B------:R-:W-:Y:S01]  /*3cc0*/  IMAD.MOV R5, RZ, RZ, -R5 ;  /* 0x000000ffff057224 */ /* 0x000fe200078e0a05 */
[C---:B------:R-:W-:Y:S01]  /*3cd0*/  ISETP.GT.U32.AND P1, PT, R0.reuse, R246, PT ;  /* 0x000000f60000720c */ /* 0x040fe20003f24070 */
[----:B------:R-:W-:Y:S01]  /*3ce0*/  IMAD.MOV R4, RZ, RZ, -R4 ;  /* 0x000000ffff047224 */ /* 0x000fe200078e0a04 */
[----:B------:R-:W-:Y:S01]  /*3cf0*/  IABS R123, R124 ;  /* 0x0000007c007b7213 */ /* 0x000fe20000000000 */
[C---:B------:R-:W-:Y:S01]  /*3d00*/  IMAD R247, R0.reuse, R5, R247 ;  /* 0x0000000500f77224 */ /* 0x040fe200078e02f7 */
[C---:B------:R-:W-:Y:S01]  /*3d10*/  LOP3.LUT R128, R3.reuse, 0x186, RZ, 0xfc, !PT ;  /* 0x0000018603807812 */ /* 0x040fe200078efcff */
[C---:B------:R-:W-:Y:S01]  /*3d20*/  IMAD R248, R0.reuse, R4, R9 ;  /* 0x0000000400f87224 */ /* 0x040fe200078e0209 */
[----:B------:R-:W-:Y:S01]  /*3d30*/  LOP3.LUT R130, R3, 0x18a, RZ, 0xfc, !PT ;  /* 0x0000018a03827812 */ /* 0x000fe200078efcff */
[----:B------:R-:W-:Y:S01]  /*3d40*/  @!P6 IMAD.MOV R243, RZ, RZ, -R243 ;  /* 0x000000fffff3e224 */ /* 0x000fe200078e0af3 */
[C---:B------:R-:W-:Y:S01]  /*3d50*/  ISETP.GT.U32.AND P6, PT, R0.reuse, R247, PT ;  /* 0x000000f70000720c */ /* 0x040fe20003fc4070 */
[--C-:B------:R-:W-:Y:S01]  /*3d60*/  @!P5 IMAD.IADD R245, R245, 0x1, -R0.reuse ;  /* 0x00000001f5f5d824 */ /* 0x100fe200078e0a00 */
[----:B------:R-:W-:Y:S01]  /*3d70*/  ISETP.GT.U32.AND P5, PT, R0, R248, PT ;  /* 0x000000f80000720c */ /* 0x000fe20003fa4070 */
[----:B------:R-:W-:Y:S01]  /*3d80*/  @!P2 IMAD.IADD R244, R244, 0x1, -R0 ;  /* 0x00000001f4f4a824 */ /* 0x000fe200078e0a00 */
[----:B------:R-:W-:Y:S01]  /*3d90*/  ISETP.GE.AND P2, PT, R10, RZ, PT ;  /* 0x000000ff0a00720c */ /* 0x000fe20003f46270 */
[----:B------:R-:W-:Y:S01]  /*3da0*/  @!P3 IMAD.MOV R241, RZ, RZ, -R241 ;  /* 0x000000fffff1b224 */ /* 0x000fe200078e0af1 */
[----:B------:R-:W-:Y:S01]  /*3db0*/  LOP3.LUT R10, R3, 0x88, RZ, 0xfc, !PT ;  /* 0x00000088030a7812 */ /* 0x000fe200078efcff */
[----:B------:R-:W-:Y:S01]  /*3dc0*/  @!P0 IMAD.MOV R242, RZ, RZ, -R242 ;  /* 0x000000fffff28224 */ /* 0x000fe200078e0af2 */
[----:B------:R-:W-:-:S02]  /*3dd0*/  ISETP.GT.U32.AND P3, PT, R0, R244, PT ;  /* 0x000000f40000720c */ /* 0x000fc40003f64070 */
[----:B------:R-:W-:Y:S02]  /*3de0*/  ISETP.GE.AND P0, PT, R11, RZ, PT ;  /* 0x000000ff0b00720c */ /* 0x000fe40003f06270 */
[----:B------:R-:W-:Y:S01]  /*3df0*/  IABS R249, R10 ;  /* 0x0000000a00f97213 */ /* 0x000fe20000000000 */
[--C-:B------:R-:W-:Y:S01]  /*3e00*/  @!P6 IMAD.IADD R247, R247, 0x1, -R0.reuse ;  /* 0x00000001f7f7e824 */ /* 0x100fe200078e0a00 */
[----:B------:R-:W-:Y:S01]  /*3e10*/  LOP3.LUT R11, R3, 0x8a, RZ, 0xfc, !PT ;  /* 0x0000008a030b7812 */ /* 0x000fe200078efcff */
[----:B------:R-:W-:Y:S01]  /*3e20*/  @!P5 IMAD.IADD R248, R248, 0x1, -R0 ;  /* 0x00000001f8f8d824 */ /* 0x000fe200078e0a00 */
[----:B------:R-:W-:Y:S01]  /*3e30*/  @!P1 IADD3 R246, R246, -R0, RZ ;  /* 0x80000000f6f69210 */ /* 0x000fe20007ffe0ff */
[----:B------:R-:W-:Y:S01]  /*3e40*/  IMAD.HI.U32 R4, R2, R249, RZ ;  /* 0x000000f902047227 */ /* 0x000fe200078e00ff */
[----:B------:R-:W-:Y:S02]  /*3e50*/  IABS R7, R11 ;  /* 0x0000000b00077213 */ /* 0x000fe40000000000 */
[C---:B------:R-:W-:Y:S01]  /*3e60*/  ISETP.GT.U32.AND P6, PT, R0.reuse, R246, PT ;  /* 0x000000f60000720c */ /* 0x040fe20003fc4070 */
[----:B------:R-:W-:Y:S01]  /*3e70*/  IMAD.MOV R5, RZ, RZ, -R4 ;  /* 0x000000ffff057224 */ /* 0x000fe200078e0a04 */
[----:B------:R-:W-:Y:S01]  /*3e80*/  ISETP.GT.U32.AND P5, PT, R0, R248, PT ;  /* 0x000000f80000720c */ /* 0x000fe20003fa4070 */
[----:B------:R-:W-:Y:S01]  /*3e90*/  IMAD.HI.U32 R4, R2, R7, RZ ;  /* 0x0000000702047227 */ /* 0x000fe200078e00ff */
[----:B------:R-:W-:-:S02]  /*3ea0*/  ISETP.GE.AND P1, PT, R8, RZ, PT ;  /* 0x000000ff0800720c */ /* 0x000fc40003f26270 */
[C---:B------:R-:W-:Y:S01]  /*3eb0*/  LOP3.LUT R8, R3.reuse, 0x8c, RZ, 0xfc, !PT ;  /* 0x0000008c03087812 */ /* 0x040fe200078efcff */
[----:B------:R-:W-:Y:S01]  /*3ec0*/  @!P3 IMAD.IADD R244, R244, 0x1, -R0 ;  /* 0x00000001f4f4b824 */ /* 0x000fe200078e0a00 */
[----:B------:R-:W-:Y:S01]  /*3ed0*/  ISETP.GE.AND P3, PT, R12, RZ, PT ;  /* 0x000000ff0c00720c */ /* 0x000fe20003f66270 */
[C---:B------:R-:W-:Y:S01]  /*3ee0*/  IMAD R249, R0.reuse, R5, R249 ;  /* 0x0000000500f97224 */ /* 0x040fe200078e02f9 */
[----:B------:R-:W-:Y:S01]  /*3ef0*/  LOP3.LUT R12, R3, 0x8e, RZ, 0xfc, !PT ;  /* 0x0000008e030c7812 */ /* 0x000fe200078efcff */
[----:B------:R-:W-:Y:S01]  /*3f00*/  IMAD.MOV R4, RZ, RZ, -R4 ;  /* 0x000000ffff047224 */ /* 0x000fe200078e0a04 */
[----:B------:R-:W-:Y:S01]  /*3f10*/  IABS R181, R8 ;  /* 0x0000000800b57213 */ /* 0x000fe20000000000 */
[----:B------:R-:W-:Y:S01]  /*3f20*/  @!P4 IMAD.MOV R244, RZ, RZ, -R244 ;  /* 0x000000fffff4c224 */ /* 0x000fe200078e0af4 */
[C---:B------:R-:W-:Y:S01]  /*3f30*/  ISETP.GT.U32.AND P4, PT, R0.reuse, R247, PT ;  /* 0x000000f70000720c */ /* 0x040fe20003f84070 */
[----:B------:R-:W-:Y:S01]  /*3f40*/  IMAD R250, R0, R4, R7 ;  /* 0x0000000400fa7224 */ /* 0x000fe200078e0207 */
[----:B------:R-:W-:Y:S01]  /*3f50*/  @!P6 IADD3 R246, R246, -R0, RZ ;  /* 0x80000000f6f6e210 */ /* 0x000fe20007ffe0ff */
[----:B------:R-:W-:Y:S01]  /*3f60*/  @!P5 IMAD.IADD R248, R248, 0x1, -R0 ;  /* 0x00000001f8f8d824 */ /* 0x000fe200078e0a00 */
[----:B------:R-:W-:Y:S01]  /*3f70*/  ISETP.GT.U32.AND P6, PT, R0, R249, PT ;  /* 0x000000f90000720c */ /* 0x000fe20003fc4070 */
[----:B------:R-:W-:Y:S01]  /*3f80*/  IMAD.HI.U32 R4, R2, R181, RZ ;  /* 0x000000b502047227 */ /* 0x000fe200078e00ff */
[----:B------:R-:W-:-:S02]  /*3f90*/  ISETP.GT.U32.AND P5, PT, R0, R250, PT ;  /* 0x000000fa0000720c */ /* 0x000fc40003fa4070 */
[----:B------:R-:W-:Y:S01]  /*3fa0*/  IABS R9, R12 ;  /* 0x0000000c00097213 */ /* 0x000fe20000000000 */
[----:B------:R-:W-:Y:S01]  /*3fb0*/  IMAD.MOV R4, RZ, RZ, -R4 ;  /* 0x000000ffff047224 */ /* 0x000fe200078e0a04 */
[----:B------:R-:W-:Y:S01]  /*3fc0*/  IABS R125, R128 ;  /* 0x00000080007d7213 */ /* 0x000fe20000000000 */
[----:B------:R-:W-:Y:S01]  /*3fd0*/  @!P2 IMAD.MOV R245, RZ, RZ, -R245 ;  /* 0x000000fffff5a224 */ /* 0x000fe200078e0af5 */
[----:B------:R-:W-:Y:S01]  /*3fe0*/  LOP3.LUT R132, R3, 0x18c, RZ, 0xfc, !PT ;  /* 0x0000018c03847812 */ /* 0x000fe200078efcff */
[--C-:B------:R-:W-:Y:S01]  /*3ff0*/  @!P4 IMAD.IADD R247, R247, 0x1, -R0.reuse ;  /* 0x00000001f7f7c824 */ /* 0x100fe200078e0a00 */
[----:B------:R-:W-:Y:S01]  /*4000*/  ISETP.GE.AND P4, PT, R10, RZ, PT ;  /* 0x000000ff0a00720c */ /* 0x000fe20003f86270 */
[----:B------:R-:W-:Y:S01]  /*4010*/  IMAD.HI.U32 R5, R2, R9, RZ ;  /* 0x0000000902057227 */ /* 0x000fe200078e00ff */
[----:B------:R-:W-:Y:S02]  /*4020*/  LOP3.LUT R10, R3, 0x90, RZ, 0xfc, !PT ;  /* 0x00000090030a7812 */ /* 0x000fe400078efcff */
[----:B------:R-:W-:Y:S01]  /*4030*/  IABS R127, R130 ;  /* 0x00000082007f7213 */ /* 0x000fe20000000000 */
[----:B------:R-:W-:Y:S01]  /*4040*/  @!P6 IMAD.IADD R249, R249, 0x1, -R0 ;  /* 0x00000001f9f9e824 */ /* 0x000fe200078e0a00 */
[----:B------:R-:W-:Y:S01]  /*4050*/  IABS R183, R10 ;  /* 0x0000000a00b77213 */ /* 0x000fe20000000000 */
[----:B------:R-:W-:Y:S01]  /*4060*/  IMAD.MOV R5, RZ, RZ, -R5 ;  /* 0x000000ffff057224 */ /* 0x000fe200078e0a05 */
[----:B------:R-:W-:Y:S01]  /*4070*/  ISETP.GE.AND P6, PT, R11, RZ, PT ;  /* 0x000000ff0b00720c */ /* 0x000fe20003fc6270 */
[----:B------:R-:W-:Y:S01]  /*4080*/  IMAD R181, R0, R4, R181 ;  /* 0x0000000400b57224 */ /* 0x000fe200078e02b5 */
[----:B------:R-:W-:Y:S01]  /*4090*/  @!P5 IADD3 R250, R250, -R0, RZ ;  /* 0x80000000fafad210 */ /* 0x000fe20007ffe0ff */
[----:B------:R-:W-:Y:S01]  /*40a0*/  IMAD R182, R0, R5, R9 ;  /* 0x0000000500b67224 */ /* 0x000fe200078e0209 */
[----:B------:R-:W-:Y:S01]  /*40b0*/  LOP3.LUT R11, R3, 0x92, RZ, 0xfc, !PT ;  /* 0x00000092030b7812 */ /* 0x000fe200078efcff */
[----:B------:R-:W-:Y:S01]  /*40c0*/  IMAD.HI.U32 R4, R2, R183, RZ ;  /* 0x000000b702047227 */ /* 0x000fe200078e00ff */
[----:B------:R-:W-:-:S02]  /*40d0*/  ISETP.GT.U32.AND P5, PT, R0, R249, PT ;  /* 0x000000f90000720c */ /* 0x000fc40003fa4070 */
[C---:B------:R-:W-:Y:S01]  /*40e0*/  ISETP.GT.U32.AND P2, PT, R0.reuse, R250, PT ;  /* 0x000000fa0000720c */ /* 0x040fe20003f44070 */
[----:B------:R-:W-:Y:S01]  /*40f0*/  @!P3 IMAD.MOV R247, RZ, RZ, -R247 ;  /* 0x000000fffff7b224 */ /* 0x000fe200078e0af7 */
[----:B------:R-:W-:Y:S01]  /*4100*/  IABS R7, R11 ;  /* 0x0000000b00077213 */ /* 0x000fe20000000000 */
[----:B------:R-:W-:Y:S01]  /*4110*/  @!P0 IMAD.MOV R246, RZ, RZ, -R246 ;  /* 0x000000fffff68224 */ /* 0x000fe200078e0af6 */
[----:B------:R-:W-:Y:S01]  /*4120*/  ISETP.GT.U32.AND P3, PT, R0, R182, PT ;  /* 0x000000b60000720c */ /* 0x000fe20003f64070 */
[----:B------:R-:W-:Y:S01]  /*4130*/  @!P1 IMAD.MOV R248, RZ, RZ, -R248 ;  /* 0x000000fffff89224 */ /* 0x000fe200078e0af8 */
[----:B------:R-:W-:Y:S01]  /*4140*/  IADD3 R4, -R4, RZ, RZ ;  /* 0x000000ff04047210 */ /* 0x000fe20007ffe1ff */
[----:B------:R-:W-:Y:S01]  /*4150*/  IMAD.HI.U32 R5, R2, R7, RZ ;  /* 0x0000000702057227 */ /* 0x000fe200078e00ff */
[----:B------:R-:W-:Y:S02]  /*4160*/  ISETP.GT.U32.AND P0, PT, R0, R181, PT ;  /* 0x000000b50000720c */ /* 0x000fe40003f04070 */
[----:B------:R-:W-:Y:S01]  /*4170*/  ISETP.GE.AND P1, PT, R8, RZ, PT ;  /* 0x000000ff0800720c */ /* 0x000fe20003f26270 */
[--C-:B------:R-:W-:Y:S01]  /*4180*/  @!P5 IMAD.IADD R249, R249, 0x1, -R0.reuse ;  /* 0x00000001f9f9d824 */ /* 0x100fe200078e0a00 */
[C---:B------:R-:W-:Y:S01]  /*4190*/  LOP3.LUT R8, R3.reuse, 0x96, RZ, 0xfc, !PT ;  /* 0x0000009603087812 */ /* 0x040fe200078efcff */
[----:B------:R-:W-:Y:S01]  /*41a0*/  IMAD.MOV R5, RZ, RZ, -R5 ;  /* 0x000000ffff057224 */ /* 0x000fe200078e0a05 */
[----:B------:R-:W-:Y:S01]  /*41b0*/  ISETP.GE.AND P5, PT, R12, RZ, PT ;  /* 0x000000ff0c00720c */ /* 0x000fe20003fa6270 */
[----:B------:R-:W-:Y:S01]  /*41c0*/  IMAD R183, R0, R4, R183 ;  /* 0x0000000400b77224 */ /* 0x000fe200078e02b7 */
[----:B------:R-:W-:Y:S01]  /*41d0*/  IABS R191, R8 ;  /* 0x0000000800bf7213 */ /* 0x000fe20000000000 */
[--C-:B------:R-:W-:Y:S01]  /*41e0*/  @!P2 IMAD.IADD R250, R250, 0x1, -R0.reuse ;  /* 0x00000001fafaa824 */ /* 0x100fe200078e0a00 */
[----:B------:R-:W-:Y:S01]  /*41f0*/  ISETP.GE.AND P2, PT, R10, RZ, PT ;  /* 0x000000ff0a00720c */ /* 0x000fe20003f46270 */
[C---:B------:R-:W-:Y:S01]  /*4200*/  IMAD R184, R0.reuse, R5, R7 ;  /* 0x0000000500b87224 */ /* 0x040fe200078e0207 */
[----:B------:R-:W-:Y:S01]  /*4210*/  LOP3.LUT R5, R3, 0x94, RZ, 0xfc, !PT ;  /* 0x0000009403057812 */ /* 0x000fe200078efcff */
[----:B------:R-:W-:Y:S01]  /*4220*/  @!P4 IMAD.MOV R249, RZ, RZ, -R249 ;  /* 0x000000fffff9c224 */ /* 0x000fe200078e0af9 */
[----:B------:R-:W-:Y:S01]  /*4230*/  ISETP.GT.U32.AND P4, PT, R0, R183, PT ;  /* 0x000000b70000720c */ /* 0x000fe20003f84070 */
[--C-:B------:R-:W-:Y:S01]  /*4240*/  @!P3 IMAD.IADD R182, R182, 0x1, -R0.reuse ;  /* 0x00000001b6b6b824 */ /* 0x100fe200078e0a00 */
[----:B------:R-:W-:Y:S01]  /*4250*/  @!P6 IADD3 R250, -R250, RZ, RZ ;  /* 0x000000fffafae210 */ /* 0x000fe20007ffe1ff */
[----:B------:R-:W-:Y:S01]  /*4260*/  @!P0 IMAD.IADD R181, R181, 0x1, -R0 ;  /* 0x00000001b5b58824 */ /* 0x000fe200078e0a00 */
[----:B------:R-:W-:-:S02]  /*4270*/  ISETP.GT.U32.AND P6, PT, R0, R184, PT ;  /* 0x000000b80000720c */ /* 0x000fc40003fc4070 */
[C---:B------:R-:W-:Y:S02]  /*4280*/  ISETP.GT.U32.AND P3, PT, R0.reuse, R182, PT ;  /* 0x000000b60000720c */ /* 0x040fe40003f64070 */
[----:B------:R-:W-:Y:S02]  /*4290*/  IABS R189, R5 ;  /* 0x0000000500bd7213 */ /* 0x000fe40000000000 */
[----:B------:R-:W-:Y:S02]  /*42a0*/  ISETP.GT.U32.AND P0, PT, R0, R181, PT ;  /* 0x000000b50000720c */ /* 0x000fe40003f04070 */
[----:B------:R-:W-:Y:S01]  /*42b0*/  LOP3.LUT R10, R3, 0x98, RZ, 0xfc, !PT ;  /* 0x00000098030a7812 */ /* 0x000fe200078efcff */
[----:B------:R-:W-:Y:S01]  /*42c0*/  @!P4 IMAD.IADD R183, R183, 0x1, -R0 ;  /* 0x00000001b7b7c824 */ /* 0x000fe200078e0a00 */
[----:B------:R-:W-:Y:S01]  /*42d0*/  LOP3.LUT R12, R3, 0x9c, RZ, 0xfc, !PT ;  /* 0x0000009c030c7812 */ /* 0x000fe200078efcff */
[----:B------:R-:W-:Y:S01]  /*42e0*/  IMAD.HI.U32 R4, R2, R189, RZ ;  /* 0x000000bd02047227 */ /* 0x000fe200078e00ff */
[----:B------:R-:W-:-:S02]  /*42f0*/  IABS R7, R10 ;  /* 0x0000000a00077213 */ /* 0x000fc40000000000 */
[----:B------:R-:W-:Y:S01]  /*4300*/  ISETP.GT.U32.AND P4, PT, R0, R183, PT ;  /* 0x000000b70000720c */ /* 0x000fe20003f84070 */
[--C-:B------:R-:W-:Y:S01]  /*4310*/  @!P6 IMAD.IADD R184, R184, 0x1, -R0.reuse ;  /* 0x00000001b8b8e824 */ /* 0x100fe200078e0a00 */
[----:B------:R-:W-:Y:S01]  /*4320*/  IABS R129, R132 ;  /* 0x0000008400817213 */ /* 0x000fe20000000000 */
[----:B------:R-:W-:Y:S01]  /*4330*/  @!P3 IMAD.IADD R182, R182, 0x1, -R0 ;  /* 0x00000001b6b6b824 */ /* 0x000fe200078e0a00 */
[----:B------:R-:W-:Y:S01]  /*4340*/  ISETP.GE.AND P3, PT, R5, RZ, PT ;  /* 0x000000ff0500720c */ /* 0x000fe20003f66270 */
[----:B------:R-:W-:Y:S01]  /*4350*/  IMAD.HI.U32 R5, R2, R191, RZ ;  /* 0x000000bf02057227 */ /* 0x000fe200078e00ff */
[C---:B------:R-:W-:Y:S02]  /*4360*/  ISETP.GT.U32.AND P6, PT, R0.reuse, R184, PT ;  /* 0x000000b80000720c */ /* 0x040fe40003fc4070 */
[----:B------:R-:W-:Y:S01]  /*4370*/  LOP3.LUT R133, R3, 0x18e, RZ, 0xfc, !PT ;  /* 0x0000018e03857812 */ /* 0x000fe200078efcff */
[----:B------:R-:W-:Y:S01]  /*4380*/  IMAD.MOV R4, RZ, RZ, -R4 ;  /* 0x000000ffff047224 */ /* 0x000fe200078e0a04 */
[----:B------:R-:W-:Y:S01]  /*4390*/  IADD3 R5, -R5, RZ, RZ ;  /* 0x000000ff05057210 */ /* 0x000fe20007ffe1ff */
[--C-:B------:R-:W-:Y:S01]  /*43a0*/  @!P0 IMAD.IADD R181, R181, 0x1, -R0.reuse ;  /* 0x00000001b5b58824 */ /* 0x100fe200078e0a00 */
[----:B------:R-:W-:Y:S01]  /*43b0*/  ISETP.GE.AND P0, PT, R11, RZ, PT ;  /* 0x000000ff0b00720c */ /* 0x000fe20003f06270 */
[C---:B------:R-:W-:Y:S01]  /*43c0*/  IMAD R189, R0.reuse, R4, R189 ;  /* 0x0000000400bd7224 */ /* 0x040fe200078e02bd */
[----:B------:R-:W-:Y:S01]  /*43d0*/  IABS R11, R12 ;  /* 0x0000000c000b7213 */ /* 0x000fe20000000000 */
[C---:B------:R-:W-:Y:S01]  /*43e0*/  IMAD R191, R0.reuse, R5, R191 ;  /* 0x0000000500bf7224 */ /* 0x040fe200078e02bf */
[----:B------:R-:W-:Y:S01]  /*43f0*/  IABS R131, R133 ;  /* 0x0000008500837213 */ /* 0x000fe20000000000 */
[--C-:B------:R-:W-:Y:S01]  /*4400*/  @!P4 IMAD.IADD R183, R183, 0x1, -R0.reuse ;  /* 0x00000001b7b7c824 */ /* 0x100fe200078e0a00 */
[----:B------:R-:W-:Y:S01]  /*4410*/  ISETP.GT.U32.AND P4, PT, R0, R189, PT ;  /* 0x000000bd0000720c */ /* 0x000fe20003f84070 */
[----:B------:R-:W-:Y:S01]  /*4420*/  @!P6 IMAD.IADD R184, R184, 0x1, -R0 ;  /* 0x00000001b8b8e824 */ /* 0x000fe200078e0a00 */
[----:B------:R-:W-:Y:S01]  /*4430*/  ISETP.GT.U32.AND P6, PT, R0, R191, PT ;  /* 0x000000bf0000720c */ /* 0x000fe20003fc4070 */
[----:B------:R-:W-:Y:S01]  /*4440*/  @!P1 IMAD.MOV R181, RZ, RZ, -R181 ;  /* 0x000000ffffb59224 */ /* 0x000fe200078e0ab5 */
[----:B------:R-:W-:Y:S01]  /*4450*/  ISETP.GE.AND P1, PT, R8, RZ, PT ;  /* 0x000000ff0800720c */ /* 0x000fe20003f26270 */
[----:B------:R-:W-:Y:S01]  /*4460*/  IMAD.HI.U32 R4, R2, R7, RZ ;  /* 0x0000000702047227 */ /* 0x000fe200078e00ff */
[----:B------:R-:W-:-:S02]  /*4470*/  LOP3.LUT R8, R3, 0x9a, RZ, 0xfc, !PT ;  /* 0x0000009a03087812 */ /* 0x000fc400078efcff */
[C---:B------:R-:W-:Y:S01]  /*4480*/  LOP3.LUT R134, R3.reuse, 0x192, RZ, 0xfc, !PT ;  /* 0x0000019203867812 */ /* 0x040fe200078efcff */
[----:B------:R-:W-:Y:S01]  /*4490*/  IMAD.MOV R4, RZ, RZ, -R4 ;  /* 0x000000ffff047224 */ /* 0x000fe200078e0a04 */
[----:B------:R-:W-:Y:S01]  /*44a0*/  IABS R9, R8 ;  /* 0x0000000800097213 */ /* 0x000fe20000000000 */
[----:B------:R-:W-:Y:S01]  /*44b0*/  IMAD.HI.U32 R5, R2, R11, RZ ;  /* 0x0000000b02057227 */ /* 0x000fe200078e00ff */
[C---:B------:R-:W-:Y:S02]  /*44c0*/  LOP3.LUT R135, R3.reuse, 0x196, RZ, 0xfc, !PT ;  /* 0x0000019603877812 */ /* 0x040fe400078efcff */
[----:B------:R-:W-:Y:S01]  /*44d0*/  LOP3.LUT R144, R3, 0x1a4, RZ, 0xfc, !PT ;  /* 0x000001a403907812 */ /* 0x000fe200078efcff */
[----:B------:R-:W-:Y:S01]  /*44e0*/  @!P4 IMAD.IADD R189, R189, 0x1, -R0 ;  /* 0x00000001bdbdc824 */ /* 0x000fe200078e0a00 */
[----:B------:R-:W-:Y:S01]  /*44f0*/  LOP3.LUT R147, R3, 0x1a2, RZ, 0xfc, !PT ;  /* 0x000001a203937812 */ /* 0x000fe200078efcff */
[----:B------:R-:W-:Y:S01]  /*4500*/  IMAD R190, R0, R4, R7 ;  /* 0x0000000400be7224 */ /* 0x000fe200078e0207 */
[----:B------:R-:W-:Y:S01]  /*4510*/  IABS R7, R14 ;  /* 0x0000000e00077213 */ /* 0x000fe20000000000 */
[----:B------:R-:W-:Y:S01]  /*4520*/  IMAD.HI.U32 R4, R2, R9, RZ ;  /* 0x0000000902047227 */ /* 0x000fe200078e00ff */
[----:B------:R-:W-:-:S02]  /*4530*/  IABS R141, R144 ;  /* 0x00000090008d7213 */ /* 0x000fc40000000000 */
[C---:B------:R-:W-:Y:S01]  /*4540*/  ISETP.GT.U32.AND P4, PT, R0.reuse, R190, PT ;  /* 0x000000be0000720c */ /* 0x040fe20003f84070 */
[----:B------:R-:W-:Y:S01]  /*4550*/  @!P6 IMAD.IADD R191, R191, 0x1, -R0 ;  /* 0x00000001bfbfe824 */ /* 0x000fe200078e0a00 */
[----:B------:R-:W-:Y:S01]  /*4560*/  ISETP.GT.U32.AND P6, PT, R0, R189, PT ;  /* 0x000000bd0000720c */ /* 0x000fe20003fc4070 */
[----:B------:R-:W-:Y:S01]  /*4570*/  IMAD.MOV R5, RZ, RZ, -R5 ;  /* 0x000000ffff057224 */ /* 0x000fe200078e0a05 */
[----:B------:R-:W-:Y:S01]  /*4580*/  IADD3 R4, -R4, RZ, RZ ;  /* 0x000000ff04047210 */ /* 0x000fe20007ffe1ff */
[----:B------:R-:W-:Y:S01]  /*4590*/  @!P5 IMAD.MOV R182, RZ, RZ, -R182 ;  /* 0x000000ffffb6d224 */ /* 0x000fe200078e0ab6 */
[----:B------:R-:W-:Y:S01]  /*45a0*/  ISETP.GE.AND P5, PT, R10, RZ, PT ;  /* 0x000000ff0a00720c */ /* 0x000fe20003fa6270 */
[C---:B------:R-:W-:Y:S01]  /*45b0*/  IMAD R188, R0.reuse, R5, R11 ;  /* 0x0000000500bc7224 */ /* 0x040fe200078e020b */
[C---:B------:R-:W-:Y:S01]  /*45c0*/  LOP3.LUT R10, R3.reuse, 0xa2, RZ, 0xfc, !PT ;  /* 0x000000a2030a7812 */ /* 0x040fe200078efcff */
[----:B------:R-:W-:Y:S01]  /*45d0*/  IMAD R186, R0, R4, R9 ;  /* 0x0000000400ba7224 */ /* 0x000fe200078e0209 */
[----:B------:R-:W-:Y:S01]  /*45e0*/  LOP3.LUT R146, R3, 0x1a6, RZ, 0xfc, !PT ;  /* 0x000001a603927812 */ /* 0x000fe200078efcff */
[----:B------:R-:W-:Y:S01]  /*45f0*/  IMAD.HI.U32 R4, R2, R187, RZ ;  /* 0x000000bb02047227 */ /* 0x000fe200078e00ff */
[----:B------:R-:W-:-:S02]  /*4600*/  IABS R9, R10 ;  /* 0x0000000a00097213 */ /* 0x000fc40000000000 */
[----:B------:R-:W-:Y:S01]  /*4610*/  IABS R143, R146 ;  /* 0x00000092008f7213 */ /* 0x000fe20000000000 */
[----:B------:R-:W-:Y:S01]  /*4620*/  IMAD.MOV R4, RZ, RZ, -R4 ;  /* 0x000000ffff047224 */ /* 0x000fe200078e0a04 */
[----:B------:R-:W-:Y:S01]  /*4630*/  @!P6 IADD3 R189, R189, -R0, RZ ;  /* 0x80000000bdbde210 */ /* 0x000fe20007ffe0ff */
[----:B------:R-:W-:Y:S01]  /*4640*/  IMAD.HI.U32 R5, R2, R7, RZ ;  /* 0x0000000702057227 */ /* 0x000fe200078e00ff */
[C---:B------:R-:W-:Y:S02]  /*4650*/  ISETP.GT.U32.AND P6, PT, R0.reuse, R186, PT ;  /* 0x000000ba0000720c */ /* 0x040fe40003fc4070 */
[C---:B------:R-:W-:Y:S01]  /*4660*/  LOP3.LUT R148, R3.reuse, 0x1aa, RZ, 0xfc, !PT ;  /* 0x000001aa03947812 */ /* 0x040fe200078efcff */
[C---:B------:R-:W-:Y:S01]  /*4670*/  IMAD R187, R0.reuse, R4, R187 ;  /* 0x0000000400bb7224 */ /* 0x040fe200078e02bb */
[C---:B------:R-:W-:Y:S01]  /*4680*/  LOP3.LUT R149, R3.reuse, 0x1ae, RZ, 0xfc, !PT ;  /* 0x000001ae03957812 */ /* 0x040fe200078efcff */
[----:B------:R-:W-:Y:S01]  /*4690*/  @!P3 IMAD.MOV R189, RZ, RZ, -R189 ;  /* 0x000000ffffbdb224 */ /* 0x000fe200078e0abd */
[C---:B------:R-:W-:Y:S01]  /*46a0*/  ISETP.GT.U32.AND P3, PT, R0.reuse, R188, PT ;  /* 0x000000bc0000720c */ /* 0x040fe20003f64070 */
[----:B------:R-:W-:Y:S01]  /*46b0*/  @!P2 IMAD.MOV R183, RZ, RZ, -R183 ;  /* 0x000000ffffb7a224 */ /* 0x000fe200078e0ab7 */
[----:B------:R-:W-:Y:S01]  /*46c0*/  ISETP.GT.U32.AND P2, PT, R0, R191, PT ;  /* 0x000000bf0000720c */ /* 0x000fe20003f44070 */
[----:B------:R-:W-:Y:S01]  /*46d0*/  @!P4 IMAD.IADD R190, R190, 0x1, -R0 ;  /* 0x00000001bebec824 */ /* 0x000fe200078e0a00 */
[C---:B------:R-:W-:Y:S01]  /*46e0*/  LOP3.LUT R150, R3.reuse, 0x1ac, RZ, 0xfc, !PT ;  /* 0x000001ac03967812 */ /* 0x040fe200078efcff */
[----:B------:R-:W-:Y:S01]  /*46f0*/  IMAD.HI.U32 R4, R2, R9, RZ ;  /* 0x0000000902047227 */ /* 0x000fe200078e00ff */
[----:B------:R-:W-:-:S02]  /*4700*/  LOP3.LUT R152, R3, 0x1b8, RZ, 0xfc, !PT ;  /* 0x000001b803987812 */ /* 0x000fc400078efcff */
[----:B------:R-:W-:Y:S01]  /*4710*/  ISETP.GT.U32.AND P4, PT, R0, R190, PT ;  /* 0x000000be0000720c */ /* 0x000fe20003f84070 */
[--C-:B------:R-:W-:Y:S01]  /*4720*/  @!P6 IMAD.IADD R186, R186, 0x1, -R0.reuse ;  /* 0x00000001babae824 */ /* 0x100fe200078e0a00 */
[----:B------:R-:W-:Y:S01]  /*4730*/  ISETP.GT.U32.AND P6, PT, R0, R187, PT ;  /* 0x000000bb0000720c */ /* 0x000fe20003fc4070 */
[----:B------:R-:W-:Y:S01]  /*4740*/  IMAD.MOV R5, RZ, RZ, -R5 ;  /* 0x000000ffff057224 */ /* 0x000fe200078e0a05 */
[C---:B------:R-:W-:Y:S01]  /*4750*/  LOP3.LUT R153, R3.reuse, 0x1ba, RZ, 0xfc, !PT ;  /* 0x000001ba03997812 */ /* 0x040fe200078efcff */
[----:B------:R-:W-:Y:S01]  /*4760*/  @!P3 IMAD.IADD R188, R188, 0x1, -R0 ;  /* 0x00000001bcbcb824 */ /* 0x000fe200078e0a00 */
[----:B------:R-:W-:Y:S01]  /*4770*/  ISETP.GT.U32.AND P3, PT, R0, R186, PT ;  /* 0x000000ba0000720c */ /* 0x000fe20003f64070 */
[----:B------:R-:W-:Y:S01]  /*4780*/  @!P0 IMAD.MOV R184, RZ, RZ, -R184 ;  /* 0x000000ffffb88224 */ /* 0x000fe200078e0ab8 */
[----:B------:R-:W-:Y:S01]  /*4790*/  ISETP.GE.AND P0, PT, R8, RZ, PT ;  /* 0x000000ff0800720c */ /* 0x000fe20003f06270 */
[----:B------:R-:W-:Y:S01]  /*47a0*/  IMAD.MOV R4, RZ, RZ, -R4 ;  /* 0x000000ffff047224 */ /* 0x000fe200078e0a04 */
[----:B------:R-:W-:Y:S01]  /*47b0*/  IABS R151, R153 ;  /* 0x0000009900977213 */ /* 0x000fe20000000000 */
[C---:B------:R-:W-:Y:S01]  /*47c0*/  IMAD R8, R0.reuse, R5, R7 ;  /* 0x0000000500087224 */ /* 0x040fe200078e0207 */
[----:B------:R-:W-:Y:S01]  /*47d0*/  LOP3.LUT R155, R3, 0x1bc, RZ, 0xfc, !PT ;  /* 0x000001bc039b7812 */ /* 0x000fe200078efcff */
[----:B------:R-:W-:Y:S01]  /*47e0*/  IMAD R9, R0, R4, R9 ;  /* 0x0000000400097224 */ /* 0x000fe200078e0209 */
[----:B------:R-:W-:Y:S01]  /*47f0*/  @!P4 IADD3 R190, R190, -R0, RZ ;  /* 0x80000000bebec210 */ /* 0x000fe20007ffe0ff */
[--C-:B------:R-:W-:Y:S01]  /*4800*/  @!P6 IMAD.IADD R187, R187, 0x1, -R0.reuse ;  /* 0x00000001bbbbe824 */ /* 0x100fe200078e0a00 */
[----:B------:R-:W-:Y:S01]  /*4810*/  ISETP.GE.AND P4, PT, R13, RZ, PT ;  /* 0x000000ff0d00720c */ /* 0x000fe20003f86270 */
[----:B------:R-:W-:Y:S01]  /*4820*/  @!P2 IMAD.IADD R191, R191, 0x1, -R0 ;  /* 0x00000001bfbfa824 */ /* 0x000fe200078e0a00 */
[----:B------:R-:W-:Y:S01]  /*4830*/  ISETP.GE.AND P2, PT, R12, RZ, PT ;  /* 0x000000ff0c00720c */ /* 0x000fe20003f46270 */
[----:B------:R-:W-:Y:S01]  /*4840*/  IMAD.HI.U32 R7, R2, R15, RZ ;  /* 0x0000000f02077227 */ /* 0x000fe200078e00ff */
[----:B------:R-:W-:-:S02]  /*4850*/  ISETP.GT.U32.AND P6, PT, R0, R187, PT ;  /* 0x000000bb0000720c */ /* 0x000fc40003fc4070 */
[----:B------:R-:W-:Y:S01]  /*4860*/  @!P3 IADD3 R186, R186, -R0, RZ ;  /* 0x80000000babab210 */ /* 0x000fe20007ffe0ff */
[----:B------:R-:W-:Y:S01]  /*4870*/  @!P1 IMAD.MOV R191, RZ, RZ, -R191 ;  /* 0x000000ffffbf9224 */ /* 0x000fe200078e0abf */
[C---:B------:R-:W-:Y:S01]  /*4880*/  ISETP.GT.U32.AND P3, PT, R0.reuse, R8, PT ;  /* 0x000000080000720c */ /* 0x040fe20003f64070 */
[----:B------:R-:W-:Y:S01]  /*4890*/  IMAD.MOV R7, RZ, RZ, -R7 ;  /* 0x000000ffff077224 */ /* 0x000fe200078e0a07 */
[----:B------:R-:W-:Y:S01]  /*48a0*/  LOP3.LUT R12, R3, 0xa4, RZ, 0xfc, !PT ;  /* 0x000000a4030c7812 */ /* 0x000fe200078efcff */
[----:B------:R-:W-:Y:S01]  /*48b0*/  @!P5 IMAD.MOV R190, RZ, RZ, -R190 ;  /* 0x000000ffffbed224 */ /* 0x000fe200078e0abe */
[C---:B------:R-:W-:Y:S01]  /*48c0*/  ISETP.GT.U32.AND P1, PT, R0.reuse, R188, PT ;  /* 0x000000bc0000720c */ /* 0x040fe20003f24070 */
[----:B------:R-:W-:Y:S01]  /*48d0*/  @!P0 IMAD.MOV R186, RZ, RZ, -R186 ;  /* 0x000000ffffba8224 */ /* 0x000fe200078e0aba */
[----:B------:R-:W-:Y:S02]  /*48e0*/  IABS R11, R12 ;  /* 0x0000000c000b7213 */ /* 0x000fe40000000000 */
[----:B------:R-:W-:Y:S01]  /*48f0*/  IABS R13, R16 ;  /* 0x00000010000d7213 */ /* 0x000fe20000000000 */
[----:B------:R-:W-:Y:S01]  /*4900*/  @!P6 IMAD.IADD R187, R187, 0x1, -R0 ;  /* 0x00000001bbbbe824 */ /* 0x000fe200078e0a00 */
[----:B------:R-:W-:Y:S01]  /*4910*/  ISETP.GT.U32.AND P6, PT, R0, R9, PT ;  /* 0x000000090000720c */ /* 0x000fe20003fc4070 */
[----:B------:R-:W-:Y:S01]  /*4920*/  IMAD.HI.U32 R4, R2, R11, RZ ;  /* 0x0000000b02047227 */ /* 0x000fe200078e00ff */
[----:B------:R-:W-:-:S02]  /*4930*/  LOP3.LUT R154, R3, 0x1be, RZ, 0xfc, !PT ;  /* 0x000001be039a7812 */ /* 0x000fc400078efcff */
[----:B------:R-:W-:Y:S01]  /*4940*/  @!P3 IADD3 R8, R8, -R0, RZ ;  /* 0x800000000808b210 */ /* 0x000fe20007ffe0ff */
[----:B------:R-:W-:Y:S01]  /*4950*/  IMAD.HI.U32 R5, R2, R13, RZ ;  /* 0x0000000d02057227 */ /* 0x000fe200078e00ff */
[----:B------:R-:W-:Y:S02]  /*4960*/  ISETP.GE.AND P3, PT, R10, RZ, PT ;  /* 0x000000ff0a00720c */ /* 0x000fe40003f66270 */
[C---:B------:R-:W-:Y:S01]  /*4970*/  LOP3.LUT R156, R3.reuse, 0x1c4, RZ, 0xfc, !PT ;  /* 0x000001c4039c7812 */ /* 0x040fe200078efcff */
[----:B------:R-:W-:Y:S01]  /*4980*/  IMAD.MOV R4, RZ, RZ, -R4 ;  /* 0x000000ffff047224 */ /* 0x000fe200078e0a04 */
[----:B------:R-:W-:Y:S01]  /*4990*/  LOP3.LUT R167, R3, 0x1dc, RZ, 0xfc, !PT ;  /* 0x000001dc03a77812 */ /* 0x000fe200078efcff */
[----:B------:R-:W-:Y:S01]  /*49a0*/  IMAD.MOV R5, RZ, RZ, -R5 ;  /* 0x000000ffff057224 */ /* 0x000fe200078e0a05 */
[----:B------:R-:W-:Y:S01]  /*49b0*/  IABS R158, R156 ;  /* 0x0000009c009e7213 */ /* 0x000fe20000000000 */
[--C-:B------:R-:W-:Y:S01]  /*49c0*/  @!P6 IMAD.IADD R9, R9, 0x1, -R0.reuse ;  /* 0x000000010909e824 */ /* 0x100fe200078e0a00 */
[C---:B------:R-:W-:Y:S01]  /*49d0*/  ISETP.GT.U32.AND P6, PT, R0.reuse, R8, PT ;  /* 0x000000080000720c */ /* 0x040fe20003fc4070 */
[----:B------:R-:W-:Y:S01]  /*49e0*/  IMAD R10, R0, R4, R11 ;  /* 0x00000004000a7224 */ /* 0x000fe200078e020b */
[----:B------:R-:W-:Y:S01]  /*49f0*/  LOP3.LUT R168, R3, 0x1de, RZ, 0xfc, !PT ;  /* 0x000001de03a87812 */ /* 0x000fe200078efcff */
[----:B------:R-:W-:Y:S01]  /*4a00*/  @!P1 IMAD.IADD R188, R188, 0x1, -R0 ;  /* 0x00000001bcbc9824 */ /* 0x000fe200078e0a00 */
[C---:B------:R-:W-:Y:S01]  /*4a10*/  ISETP.GT.U32.AND P0, PT, R0.reuse, R9, PT ;  /* 0x000000090000720c */ /* 0x040fe20003f04070 */
[C---:B------:R-:W-:Y:S01]  /*4a20*/  IMAD R11, R0.reuse, R5, R13 ;  /* 0x00000005000b7224 */ /* 0x040fe200078e020d */
[----:B------:R-:W-:Y:S01]  /*4a30*/  IABS R5, R18 ;  /* 0x0000001200057213 */ /* 0x000fe20000000000 */
[C---:B------:R-:W-:Y:S01]  /*4a40*/  IMAD R13, R0.reuse, R7, R15 ;  /* 0x00000007000d7224 */ /* 0x040fe200078e020f */
[----:B------:R-:W-:Y:S01]  /*4a50*/  IABS R15, R19 ;  /* 0x00000013000f7213 */ /* 0x000fe20000000000 */
[----:B------:R-:W-:Y:S01]  /*4a60*/  @!P2 IMAD.MOV R188, RZ, RZ, -R188 ;  /* 0x000000ffffbca224 */ /* 0x000fe200078e0abc */
[----:B------:R-:W-:Y:S01]  /*4a70*/  ISETP.GT.U32.AND P2, PT, R0, R11, PT ;  /* 0x0000000b0000720c */ /* 0x000fe20003f44070 */
[----:B------:R-:W-:Y:S01]  /*4a80*/  IMAD.HI.U32 R4, R2, R5, RZ ;  /* 0x0000000502047227 */ /* 0x000fe200078e00ff */
[----:B------:R-:W-:-:S02]  /*4a90*/  ISETP.GT.U32.AND P5, PT, R0, R10, PT ;  /* 0x0000000a0000720c */ /* 0x000fc40003fa4070 */
[----:B------:R-:W-:Y:S01]  /*4aa0*/  @!P6 IADD3 R8, R8, -R0, RZ ;  /* 0x800000000808e210 */ /* 0x000fe20007ffe0ff */
[----:B------:R-:W-:Y:S01]  /*4ab0*/  @!P4 IMAD.MOV R187, RZ, RZ, -R187 ;  /* 0x000000ffffbbc224 */ /* 0x000fe200078e0abb */
[----:B------:R-:W-:Y:S01]  /*4ac0*/  ISETP.GT.U32.AND P6, PT, R0, R13, PT ;  /* 0x0000000d0000720c */ /* 0x000fe20003fc4070 */
[----:B------:R-:W-:Y:S01]  /*4ad0*/  @!P0 IMAD.IADD R9, R9, 0x1, -R0 ;  /* 0x0000000109098824 */ /* 0x000fe200078e0a00 */
[----:B------:R-:W-:Y:S01]  /*4ae0*/  ISETP.GE.AND P1, PT, R14, RZ, PT ;  /* 0x000000ff0e00720c */ /* 0x000fe20003f26270 */
[----:B------:R-:W-:Y:S01]  /*4af0*/  IMAD.MOV R14, RZ, RZ, -R4 ;  /* 0x000000ffff0e7224 */ /* 0x000fe200078e0a04 */
[----:B------:R-:W-:Y:S01]  /*4b00*/  ISETP.GE.AND P4, PT, R12, RZ, PT ;  /* 0x000000ff0c00720c */ /* 0x000fe20003f86270 */
[----:B------:R-:W-:Y:S01]  /*4b10*/  IMAD.HI.U32 R4, R2, R15, RZ ;  /* 0x0000000f02047227 */ /* 0x000fe200078e00ff */
[----:B------:R-:W-:Y:S02]  /*4b20*/  LOP3.LUT R12, R3, 0xae, RZ, 0xfc, !PT ;  /* 0x000000ae030c7812 */ /* 0x000fe400078efcff */
[----:B------:R-:W-:Y:S01]  /*4b30*/  ISETP.GE.AND P0, PT, R16, RZ, PT ;  /* 0x000000ff1000720c */ /* 0x000fe20003f06270 */
[----:B------:R-:W-:Y:S01]  /*4b40*/  @!P2 IMAD.IADD R11, R11, 0x1, -R0 ;  /* 0x000000010b0ba824 */ /* 0x000fe200078e0a00 */
[----:B------:R-:W-:Y:S01]  /*4b50*/  IABS R7, R12 ;  /* 0x0000000c00077213 */ /* 0x000fe20000000000 */
[----:B------:R-:W-:Y:S01]  /*4b60*/  IMAD.MOV R4, RZ, RZ, -R4 ;  /* 0x000000ffff047224 */ /* 0x000fe200078e0a04 */
[----:B------:R-:W-:Y:S01]  /*4b70*/  LOP3.LUT R251, R3, 0x1e2, RZ, 0xfc, !PT ;  /* 0x000001e203fb7812 */ /* 0x000fe200078efcff */
[----:B------:R-:W-:Y:S01]  /*4b80*/  @!P5 IMAD.IADD R10, R10, 0x1, -R0 ;  /* 0x000000010a0ad824 */ /* 0x000fe200078e0a00 */
[----:B------:R-:W-:Y:S01]  /*4b90*/  @!P6 IADD3 R13, R13, -R0, RZ ;  /* 0x800000000d0de210 */ /* 0x000fe20007ffe0ff */
[C---:B------:R-:W-:Y:S01]  /*4ba0*/  IMAD R15, R0.reuse, R4, R15 ;  /* 0x00000004000f7224 */ /* 0x040fe200078e020f */
[C---:B------:R-:W-:Y:S01]  /*4bb0*/  ISETP.GT.U32.AND P6, PT, R0.reuse, R11, PT ;  /* 0x0000000b0000720c */ /* 0x040fe20003fc4070 */
[C---:B------:R-:W-:Y:S01]  /*4bc0*/  IMAD R14, R0.reuse, R14, R5 ;  /* 0x0000000e000e7224 */ /* 0x040fe200078e0205 */
[C---:B------:R-:W-:Y:S01]  /*4bd0*/  ISETP.GT.U32.AND P2, PT, R0.reuse, R10, PT ;  /* 0x0000000a0000720c */ /* 0x040fe20003f44070 */
[----:B------:R-:W-:Y:S01]  /*4be0*/  @!P3 IMAD.MOV R9, RZ, RZ, -R9 ;  /* 0x000000ffff09b224 */ /* 0x000fe200078e0a09 */
[----:B------:R-:W-:Y:S01]  /*4bf0*/  ISETP.GE.AND P5, PT, R17, RZ, PT ;  /* 0x000000ff1100720c */ /* 0x000fe20003fa6270 */
[----:B------:R-:W-:Y:S01]  /*4c00*/  @!P1 IMAD.MOV R8, RZ, RZ, -R8 ;  /* 0x000000ffff089224 */ /* 0x000fe200078e0a08 */
[----:B------:R-:W-:Y:S01]  /*4c10*/  ISETP.GT.U32.AND P3, PT, R0, R14, PT ;  /* 0x0000000e0000720c */ /* 0x000fe20003f64070 */
[----:B------:R-:W-:Y:S01]  /*4c20*/  IMAD.HI.U32 R4, R2, R7, RZ ;  /* 0x0000000702047227 */ /* 0x000fe200078e00ff */
[----:B------:R-:W-:-:S02]  /*4c30*/  ISETP.GT.U32.AND P1, PT, R0, R13, PT ;  /* 0x0000000d0000720c */ /* 0x000fc40003f24070 */
[----:B------:R-:W-:Y:S01]  /*4c40*/  IABS R17, R20 ;  /* 0x0000001400117213 */ /* 0x000fe20000000000 */
[----:B------:R-:W-:Y:S01]  /*4c50*/  IMAD.MOV R4, RZ, RZ, -R4 ;  /* 0x000000ffff047224 */ /* 0x000fe200078e0a04 */
[----:B------:R-:W-:Y:S01]  /*4c60*/  IABS R170, R251 ;  /* 0x000000fb00aa7213 */ /* 0x000fe20000000000 */
[--C-:B------:R-:W-:Y:S01]  /*4c70*/  @!P6 IMAD.IADD R11, R11, 0x1, -R0.reuse ;  /* 0x000000010b0be824 */ /* 0x100fe200078e0a00 */
[----:B------:R-:W-:Y:S01]  /*4c80*/  ISETP.GT.U32.AND P6, PT, R0, R15, PT ;  /* 0x0000000f0000720c */ /* 0x000fe20003fc4070 */
[----:B------:R-:W-:Y:S01]  /*4c90*/  @!P2 IMAD.IADD R10, R10, 0x1, -R0 ;  /* 0x000000010a0aa824 */ /* 0x000fe200078e0a00 */
[----:B------:R-:W-:Y:S01]  /*4ca0*/  ISETP.GE.AND P2, PT, R18, RZ, PT ;  /* 0x000000ff1200720c */ /* 0x000fe20003f46270 */
[----:B------:R-:W-:Y:S01]  /*4cb0*/  IMAD.HI.U32 R5, R2, R17, RZ ;  /* 0x0000001102057227 */ /* 0x000fe200078e00ff */
[----:B------:R-:W-:Y:S02]  /*4cc0*/  LOP3.LUT R18, R3, 0xb2, RZ, 0xfc, !PT ;  /* 0x000000b203127812 */ /* 0x000fe400078efcff */
[----:B------:R-:W-:Y:S01]  /*4cd0*/  @!P3 IADD3 R14, R14, -R0, RZ ;  /* 0x800000000e0eb210 */ /* 0x000fe20007ffe0ff */
[----:B------:R-:W-:Y:S01]  /*4ce0*/  @!P4 IMAD.MOV R10, RZ, RZ, -R10 ;  /* 0x000000ffff0ac224 */ /* 0x000fe200078e0a0a */
[----:B------:R-:W-:Y:S01]  /*4cf0*/  ISETP.GE.AND P3, PT, R12, RZ, PT ;  /* 0x000000ff0c00720c */ /* 0x000fe20003f66270 */
[--C-:B------:R-:W-:Y:S01]  /*4d00*/  @!P1 IMAD.IADD R13, R13, 0x1, -R0.reuse ;  /* 0x000000010d0d9824 */ /* 0x100fe200078e0a00 */
[C---:B------:R-:W-:Y:S01]  /*4d10*/  ISETP.GT.U32.AND P4, PT, R0.reuse, R14, PT ;  /* 0x0000000e0000720c */ /* 0x040fe20003f84070 */
[C---:B------:R-:W-:Y:S01]  /*4d20*/  IMAD R16, R0.reuse, R4, R7 ;  /* 0x0000000400107224 */ /* 0x040fe200078e0207 */
[----:B------:R-:W-:Y:S01]  /*4d30*/  ISETP.GE.AND P1, PT, R19, RZ, PT ;  /* 0x000000ff1300720c */ /* 0x000fe20003f26270 */
[----:B------:R-:W-:Y:S01]  /*4d40*/  @!P6 IMAD.IADD R15, R15, 0x1, -R0 ;  /* 0x000000010f0fe824 */ /* 0x000fe200078e0a00 */
[----:B------:R-:W-:Y:S01]  /*4d50*/  IABS R19, R18 ;  /* 0x0000001200137213 */ /* 0x000fe20000000000 */
[----:B------:R-:W-:Y:S01]  /*4d60*/  IMAD.MOV R5, RZ, RZ, -R5 ;  /* 0x000000ffff057224 */ /* 0x000fe200078e0a05 */
[----:B------:R-:W-:Y:S01]  /*4d70*/  LOP3.LUT R12, R3, 0xb6, RZ, 0xfc, !PT ;  /* 0x000000b6030c7812 */ /* 0x000fe200078efcff */
[----:B------:R-:W-:Y:S01]  /*4d80*/  @!P0 IMAD.MOV R11, RZ, RZ, -R11 ;  /* 0x000000ffff0b8224 */ /* 0x000fe200078e0a0b */
[----:B------:R-:W-:Y:S01]  /*4d90*/  ISETP.GT.U32.AND P6, PT, R0, R15, PT ;  /* 0x0000000f0000720c */ /* 0x000fe20003fc4070 */
[----:B------:R-:W-:Y:S01]  /*4da0*/  IMAD.HI.U32 R4, R2, R19, RZ ;  /* 0x0000001302047227 */ /* 0x000fe200078e00ff */
[----:B------:R-:W-:-:S02]  /*4db0*/  ISETP.GT.U32.AND P0, PT, R0, R16, PT ;  /* 0x000000100000720c */ /* 0x000fc40003f04070 */
[----:B------:R-:W-:Y:S01]  /*4dc0*/  IABS R21, R12 ;  /* 0x0000000c00157213 */ /* 0x000fe20000000000 */
[----:B------:R-:W-:Y:S01]  /*4dd0*/  IMAD R17, R0, R5, R17 ;  /* 0x0000000500117224 */ /* 0x000fe200078e0211 */
[----:B------:R-:W-:Y:S01]  /*4de0*/  LOP3.LUT R5, R3, 0xb4, RZ, 0xfc, !PT ;  /* 0x000000b403057812 */ /* 0x000fe200078efcff */
[----:B------:R-:W-:Y:S01]  /*4df0*/  IMAD.MOV R4, RZ, RZ, -R4 ;  /* 0x000000ffff047224 */ /* 0x000fe200078e0a04 */
[----:B------:R-:W-:Y:S01]  /*4e00*/  @!P5 IADD3 R13, -R13, RZ, RZ ;  /* 0x000000ff0d0dd210 */ /* 0x000fe20007ffe1ff */
[--C-:B------:R-:W-:Y:S01]  /*4e10*/  @!P4 IMAD.IADD R14, R14, 0x1, -R0.reuse ;  /* 0x000000010e0ec824 */ /* 0x100fe200078e0a00 */
[----:B------:R-:W-:Y:S02]  /*4e20*/  ISETP.GT.U32.AND P4, PT, R0, R17, PT ;  /* 0x000000110000720c */ /* 0x000fe40003f84070 */
[----:B------:R-:W-:Y:S01]  /*4e30*/  ISETP.GE.AND P5, PT, R20, RZ, PT ;  /* 0x000000ff1400720c */ /* 0x000fe20003fa6270 */
[--C-:B------:R-:W-:Y:S01]  /*4e40*/  @!P6 IMAD.IADD R15, R15, 0x1, -R0.reuse ;  /* 0x000000010f0fe824 */ /* 0x100fe200078e0a00 */
[----:B------:R-:W-:Y:S01]  /*4e50*/  ISETP.GE.AND P6, PT, R18, RZ, PT ;  /* 0x000000ff1200720c */ /* 0x000fe20003fc6270 */
[----:B------:R-:W-:Y:S01]  /*4e60*/  IMAD R18, R0, R4, R19 ;  /* 0x0000000400127224 */ /* 0x000fe200078e0213 */
[----:B------:R-:W-:Y:S01]  /*4e70*/  @!P2 IADD3 R14, -R14, RZ, RZ ;  /* 0x000000ff0e0ea210 */ /* 0x000fe20007ffe1ff */
[----:B------:R-:W-:Y:S01]  /*4e80*/  @!P0 IMAD.IADD R16, R16, 0x1, -R0 ;  /* 0x0000000110108824 */ /* 0x000fe200078e0a00 */
[----:B------:R-:W-:Y:S01]  /*4e90*/  IABS R19, R5 ;  /* 0x0000000500137213 */ /* 0x000fe20000000000 */
[----:B------:R-:W-:Y:S01]  /*4ea0*/  @!P1 IMAD.MOV R15, RZ, RZ, -R15 ;  /* 0x000000ffff0f9224 */ /* 0x000fe200078e0a0f */
[----:B------:R-:W-:-:S02]  /*4eb0*/  ISETP.GT.U32.AND P2, PT, R0, R18, PT ;  /* 0x000000120000720c */ /* 0x000fc40003f44070 */
[----:B------:R-:W-:Y:S01]  /*4ec0*/  ISETP.GT.U32.AND P0, PT, R0, R16, PT ;  /* 0x000000100000720c */ /* 0x000fe20003f04070 */
[----:B------:R-:W-:Y:S01]  /*4ed0*/  @!P4 IMAD.IADD R17, R17, 0x1, -R0 ;  /* 0x000000011111c824 */ /* 0x000fe200078e0a00 */
[----:B------:R-:W-:Y:S01]  /*4ee0*/  ISETP.GE.AND P1, PT, R5, RZ, PT ;  /* 0x000000ff0500720c */ /* 0x000fe20003f26270 */
[----:B------:R-:W-:Y:S01]  /*4ef0*/  IMAD.HI.U32 R4, R2, R19, RZ ;  /* 0x0000001302047227 */ /* 0x000fe200078e00ff */
[C---:B------:R-:W-:Y:S02]  /*4f00*/  LOP3.LUT R20, R3.reuse, 0xb8, RZ, 0xfc, !PT ;  /* 0x000000b803147812 */ /* 0x040fe400078efcff */
[----:B------:R-:W-:Y:S01]  /*4f10*/  ISETP.GT.U32.AND P4, PT, R0, R17, PT ;  /* 0x000000110000720c */ /* 0x000fe20003f84070 */
[----:B------:R-:W-:Y:S01]  /*4f20*/  IMAD.MOV R4, RZ, RZ, -R4 ;  /* 0x000000ffff047224 */ /* 0x000fe200078e0a04 */
[----:B------:R-:W-:Y:S01]  /*4f30*/  IABS R23, R20 ;  /* 0x0000001400177213 */ /* 0x000fe20000000000 */
[----:B------:R-:W-:Y:S01]  /*4f40*/  IMAD.HI.U32 R5, R2, R21, RZ ;  /* 0x0000001502057227 */ /* 0x000fe200078e00ff */
[----:B------:R-:W-:-:S02]  /*4f50*/  LOP3.LUT R178, R3, 0x1e4, RZ, 0xfc, !PT ;  /* 0x000001e403b27812 */ /* 0x000fc400078efcff */
[----:B-1----:R-:W-:Y:S01]  /*4f60*/  LOP3.LUT R198, R3, 0x1e8, RZ, 0xfc, !PT ;  /* 0x000001e803c67812 */ /* 0x002fe200078efcff */
[--C-:B------:R-:W-:Y:S01]  /*4f70*/  @!P2 IMAD.IADD R18, R18, 0x1, -R0.reuse ;  /* 0x000000011212a824 */ /* 0x100fe200078e0a00 */
[----:B------:R-:W-:Y:S01]  /*4f80*/  IABS R171, R178 ;  /* 0x000000b200ab7213 */ /* 0x000fe20000000000 */
[----:B------:R-:W-:Y:S01]  /*4f90*/  @!P0 IMAD.IADD R16, R16, 0x1, -R0 ;  /* 0x0000000110108824 */ /* 0x000fe200078e0a00 */
[----:B------:R-:W-:Y:S01]  /*4fa0*/  ISETP.GE.AND P0, PT, R12, RZ, PT ;  /* 0x000000ff0c00720c */ /* 0x000fe20003f06270 */
[C---:B------:R-:W-:Y:S01]  /*4fb0*/  IMAD R19, R0.reuse, R4, R19 ;  /* 0x0000000400137224 */ /* 0x040fe200078e0213 */
[C---:B------:R-:W-:Y:S01]  /*4fc0*/  ISETP.GT.U32.AND P2, PT, R0.reuse, R18, PT ;  /* 0x000000120000720c */ /* 0x040fe20003f44070 */
[----:B------:R-:W-:Y:S01]  /*4fd0*/  IMAD.MOV R5, RZ, RZ, -R5 ;  /* 0x000000ffff057224 */ /* 0x000fe200078e0a05 */
[----:B------:R-:W-:Y:S01]  /*4fe0*/  @!P4 IADD3 R17, R17, -R0, RZ ;  /* 0x800000001111c210 */ /* 0x000fe20007ffe0ff */
[----:B------:R-:W-:Y:S01]  /*4ff0*/  @!P3 IMAD.MOV R16, RZ, RZ, -R16 ;  /* 0x000000ffff10b224 */ /* 0x000fe200078e0a10 */
[----:B------:R-:W-:Y:S01]  /*5000*/  ISETP.GT.U32.AND P3, PT, R0, R19, PT ;  /* 0x000000130000720c */ /* 0x000fe20003f64070 */
[----:B------:R-:W-:Y:S01]  /*5010*/  IMAD.HI.U32 R7, R2, R23, RZ ;  /* 0x0000001702077227 */ /* 0x000fe200078e00ff */
[----:B------:R-:W-:-:S02]  /*5020*/  ISETP.GE.AND P4, PT, R20, RZ, PT ;  /* 0x000000ff1400720c */ /* 0x000fc40003f86270 */
[C---:B------:R-:W-:Y:S01]  /*5030*/  LOP3.LUT R4, R3.reuse, 0xba, RZ, 0xfc, !PT ;  /* 0x000000ba03047812 */ /* 0x040fe200078efcff */
[----:B------:R-:W-:Y:S01]  /*5040*/  IMAD R20, R0, R5, R21 ;  /* 0x0000000500147224 */ /* 0x000fe200078e0215 */
[----:B------:R-:W-:Y:S01]  /*5050*/  IABS R173, R198 ;  /* 0x000000c600ad7213 */ /* 0x000fe20000000000 */
[----:B------:R-:W-:Y:S01]  /*5060*/  IMAD.MOV R7, RZ, RZ, -R7 ;  /* 0x000000ffff077224 */ /* 0x000fe200078e0a07 */
[----:B--2---:R-:W-:Y:S01]  /*5070*/  LOP3.LUT R199, R3, 0x1e6, RZ, 0xfc, !PT ;  /* 0x000001e603c77812 */ /* 0x004fe200078efcff */
[--C-:B------:R-:W-:Y:S01]  /*5080*/  @!P2 IMAD.IADD R18, R18, 0x1, -R0.reuse ;  /* 0x000000011212a824 */ /* 0x100fe200078e0a00 */
[C---:B------:R-:W-:Y:S01]  /*5090*/  ISETP.GT.U32.AND P2, PT, R0.reuse, R20, PT ;  /* 0x000000140000720c */ /* 0x040fe20003f44070 */
[----:B------:R-:W-:Y:S01]  /*50a0*/  IMAD R21, R0, R7, R23 ;  /* 0x0000000700157224 */ /* 0x000fe200078e0217 */
[----:B------:R-:W-:Y:S01]  /*50b0*/  IABS R23, R4 ;  /* 0x0000000400177213 */ /* 0x000fe20000000000 */
[----:B------:R-:W-:Y:S01]  /*50c0*/  @!P3 IMAD.IADD R19, R19, 0x1, -R0 ;  /* 0x000000011313b824 */ /* 0x000fe200078e0a00 */
[----:B------:R-:W-:Y:S01]  /*50d0*/  IABS R172, R199 ;  /* 0x000000c700ac7213 */ /* 0x000fe20000000000 */
[----:B------:R-:W-:Y:S01]  /*50e0*/  @!P5 IMAD.MOV R17, RZ, RZ, -R17 ;  /* 0x000000ffff11d224 */ /* 0x000fe200078e0a11 */
[----:B------:R-:W-:Y:S01]  /*50f0*/  ISETP.GE.AND P5, PT, R4, RZ, PT ;  /* 0x000000ff0400720c */ /* 0x000fe20003fa6270 */
[----:B------:R-:W-:Y:S01]  /*5100*/  IMAD.HI.U32 R4, R2, R23, RZ ;  /* 0x0000001702047227 */ /* 0x000fe200078e00ff */
[----:B------:R-:W-:-:S02]  /*5110*/  ISETP.GT.U32.AND P3, PT, R0, R19, PT ;  /* 0x000000130000720c */ /* 0x000fc40003f64070 */
[C---:B------:R-:W-:Y:S01]  /*5120*/  LOP3.LUT R196, R3.reuse, 0x1ec, RZ, 0xfc, !PT ;  /* 0x000001ec03c47812 */ /* 0x040fe200078efcff */
[----:B------:R-:W-:Y:S01]  /*5130*/  @!P6 IMAD.MOV R18, RZ, RZ, -R18 ;  /* 0x000000ffff12e224 */ /* 0x000fe200078e0a12 */
[----:B------:R-:W-:Y:S01]  /*5140*/  ISETP.GT.U32.AND P6, PT, R0, R21, PT ;  /* 0x000000150000720c */ /* 0x000fe20003fc4070 */
[----:B------:R-:W-:Y:S01]  /*5150*/  IMAD.HI.U32 R5, R2, R25, RZ ;  /* 0x0000001902057227 */ /* 0x000fe200078e00ff */
[----:B------:R-:W-:Y:S02]  /*5160*/  @!P2 IADD3 R20, R20, -R0, RZ ;  /* 0x800000001414a210 */ /* 0x000fe40007ffe0ff */
[----:B------:R-:W-:Y:S01]  /*5170*/  IABS R175, R196 ;  /* 0x000000c400af7213 */ /* 0x000fe20000000000 */
[----:B------:R-:W-:Y:S01]  /*5180*/  IMAD.MOV R4, RZ, RZ, -R4 ;  /* 0x000000ffff047224 */ /* 0x000fe200078e0a04 */
[----:B------:R-:W-:Y:S01]  /*5190*/  ISETP.GT.U32.AND P2, PT, R0, R20, PT ;  /* 0x000000140000720c */ /* 0x000fe20003f44070 */
[----:B------:R-:W-:Y:S01]  /*51a0*/  IMAD.MOV R5, RZ, RZ, -R5 ;  /* 0x000000ffff057224 */ /* 0x000fe200078e0a05 */
[----:B------:R-:W-:Y:S01]  /*51b0*/  LOP3.LUT R197, R3, 0x1ea, RZ, 0xfc, !PT ;  /* 0x000001ea03c57812 */ /* 0x000fe200078efcff */
[----:B------:R-:W-:Y:S01]  /*51c0*/  IMAD.HI.U32 R7, R2, R27, RZ ;  /* 0x0000001b02077227 */ /* 0x000fe200078e00ff */
[----:B------:R-:W-:-:S02]  /*51d0*/  @!P3 IADD3 R19, R19, -R0, RZ ;  /* 0x800000001313b210 */ /* 0x000fc40007ffe0ff */
[----:B------:R-:W-:Y:S01]  /*51e0*/  ISETP.GE.AND P3, PT, R22, RZ, PT ;  /* 0x000000ff1600720c */ /* 0x000fe20003f66270 */
[C---:B------:R-:W-:Y:S01]  /*51f0*/  IMAD R22, R0.reuse, R4, R23 ;  /* 0x0000000400167224 */ /* 0x040fe200078e0217 */
[----:B------:R-:W-:Y:S01]  /*5200*/  LOP3.LUT R195, R3, 0x1ee, RZ, 0xfc, !PT ;  /* 0x000001ee03c37812 */ /* 0x000fe200078efcff */
[----:B------:R-:W-:Y:S01]  /*5210*/  IMAD R23, R0, R5, R25 ;  /* 0x0000000500177224 */ /* 0x000fe200078e0219 */
[----:B------:R-:W-:Y:S01]  /*5220*/  IABS R174, R197 ;  /* 0x000000c500ae7213 */ /* 0x000fe20000000000 */
[--C-:B------:R-:W-:Y:S01]  /*5230*/  @!P6 IMAD.IADD R21, R21, 0x1, -R0.reuse ;  /* 0x000000011515e824 */ /* 0x100fe200078e0a00 */
[----:B------:R-:W-:Y:S01]  /*5240*/  IABS R176, R195 ;  /* 0x000000c300b07213 */ /* 0x000fe20000000000 */
[----:B------:R-:W-:Y:S01]  /*5250*/  @!P2 IMAD.IADD R20, R20, 0x1, -R0 ;  /* 0x000000011414a824 */ /* 0x000fe200078e0a00 */
[C---:B------:R-:W-:Y:S01]  /*5260*/  ISETP.GT.U32.AND P2, PT, R0.reuse, R22, PT ;  /* 0x000000160000720c */ /* 0x040fe20003f44070 */
[----:B------:R-:W-:Y:S01]  /*5270*/  IMAD.MOV R7, RZ, RZ, -R7 ;  /* 0x000000ffff077224 */ /* 0x000fe200078e0a07 */
[----:B------:R-:W-:Y:S01]  /*5280*/  ISETP.GT.U32.AND P6, PT, R0, R23, PT ;  /* 0x000000170000720c */ /* 0x000fe20003fc4070 */
[----:B------:R-:W-:Y:S01]  /*5290*/  IMAD.HI.U32 R12, R2, R29, RZ ;  /* 0x0000001d020c7227 */ /* 0x000fe200078e00ff */
[----:B------:R-:W-:-:S02]  /*52a0*/  LOP3.LUT R185, R3, 0x1f0, RZ, 0xfc, !PT ;  /* 0x000001f003b97812 */ /* 0x000fc400078efcff */
[----:B------:R-:W-:Y:S01]  /*52b0*/  LOP3.LUT R194, R3, 0x1f2, RZ, 0xfc, !PT ;  /* 0x000001f203c27812 */ /* 0x000fe200078efcff */
[----:B------:R-:W-:Y:S01]  /*52c0*/  IMAD R24, R0, R7, R27 ;  /* 0x0000000700187224 */ /* 0x000fe200078e021b */
[----:B------:R-:W-:Y:S01]  /*52d0*/  IABS R7, R32 ;  /* 0x0000002000077213 */ /* 0x000fe20000000000 */
[----:B------:R-:W-:Y:S01]  /*52e0*/  @!P1 IMAD.MOV R19, RZ, RZ, -R19 ;  /* 0x000000ffff139224 */ /* 0x000fe200078e0a13 */
[----:B------:R-:W-:Y:S01]  /*52f0*/  IABS R27, R33 ;  /* 0x00000021001b7213 */ /* 0x000fe20000000000 */
[----:B------:R-:W-:Y:S01]  /*5300*/  IMAD.MOV R12, RZ, RZ, -R12 ;  /* 0x000000ffff0c7224 */ /* 0x000fe200078e0a0c */
[----:B------:R-:W-:Y:S01]  /*5310*/  IABS R180, R185 ;  /* 0x000000b900b47213 */ /* 0x000fe20000000000 */
[----:B------:R-:W-:Y:S01]  /*5320*/  @!P2 IMAD.IADD R22, R22, 0x1, -R0 ;  /* 0x000000011616a824 */ /* 0x000fe200078e0a00 */
[----:B------:R-:W-:Y:S01]  /*5330*/  ISETP.GT.U32.AND P2, PT, R0, R21, PT ;  /* 0x000000150000720c */ /* 0x000fe20003f44070 */
[----:B------:R-:W-:Y:S01]  /*5340*/  IMAD.HI.U32 R4, R2, R7, RZ ;  /* 0x0000000702047227 */ /* 0x000fe200078e00ff */
[----:B------:R-:W-:-:S02]  /*5350*/  IABS R177, R194 ;  /* 0x000000c200b17213 */ /* 0x000fc40000000000 */
[----:B------:R-:W-:Y:S01]  /*5360*/  ISETP.GT.U32.AND P1, PT, R0, R22, PT ;  /* 0x000000160000720c */ /* 0x000fe20003f24070 */
[----:B------:R-:W-:Y:S01]  /*5370*/  @!P6 IMAD.IADD R23, R23, 0x1, -R0 ;  /* 0x000000011717e824 */ /* 0x000fe200078e0a00 */
[----:B------:R-:W-:Y:S01]  /*5380*/  IADD3 R4, -R4, RZ, RZ ;  /* 0x000000ff04047210 */ /* 0x000fe20007ffe1ff */
[----:B------:R-:W-:Y:S01]  /*5390*/  IMAD R25, R0, R12, R29 ;  /* 0x0000000c00197224 */ /* 0x000fe200078e021d */
[----:B------:R-:W-:Y:S01]  /*53a0*/  IABS R29, R34 ;  /* 0x00000022001d7213 */ /* 0x000fe20000000000 */
[----:B------:R-:W-:Y:S01]  /*53b0*/  IMAD.HI.U32 R5, R2, R27, RZ ;  /* 0x0000001b02057227 */ /* 0x000fe200078e00ff */
[C---:B------:R-:W-:Y:S02]  /*53c0*/  ISETP.GT.U32.AND P6, PT, R0.reuse, R23, PT ;  /* 0x000000170000720c */ /* 0x040fe40003fc4070 */
[C---:B------:R-:W-:Y:S01]  /*53d0*/  LOP3.LUT R193, R3.reuse, 0x1f4, RZ, 0xfc, !PT ;  /* 0x000001f403c17812 */ /* 0x040fe200078efcff */
[----:B------:R-:W-:Y:S01]  /*53e0*/  IMAD.MOV R12, RZ, RZ, -R5 ;  /* 0x000000ffff0c7224 */ /* 0x000fe200078e0a05 */
[----:B------:R-:W-:Y:S01]  /*53f0*/  LOP3.LUT R179, R3, 0x1f6, RZ, 0xfc, !PT ;  /* 0x000001f603b37812 */ /* 0x000fe200078efcff */
[----:B------:R-:W-:Y:S01]  /*5400*/  @!P0 IMAD.MOV R20, RZ, RZ, -R20 ;  /* 0x000000ffff148224 */ /* 0x000fe200078e0a14 */
[C---:B------:R-:W-:Y:S01]  /*5410*/  ISETP.GT.U32.AND P0, PT, R0.reuse, R24, PT ;  /* 0x000000180000720c */ /* 0x040fe20003f04070 */
[--C-:B------:R-:W-:Y:S01]  /*5420*/  @!P2 IMAD.IADD R21, R21, 0x1, -R0.reuse ;  /* 0x000000011515a824 */ /* 0x100fe200078e0a00 */
[C---:B------:R-:W-:Y:S01]  /*5430*/  ISETP.GT.U32.AND P2, PT, R0.reuse, R25, PT ;  /* 0x000000190000720c */ /* 0x040fe20003f44070 */
[C---:B------:R-:W-:Y:S01]  /*5440*/  IMAD R26, R0.reuse, R4, R7 ;  /* 0x00000004001a7224 */ /* 0x040fe200078e0207 */
[----:B------:R-:W-:Y:S01]  /*5450*/  LOP3.LUT R192, R3, 0x1f8, RZ, 0xfc, !PT ;  /* 0x000001f803c07812 */ /* 0x000fe200078efcff */
[----:B------:R-:W-:Y:S01]  /*5460*/  IMAD R27, R0, R12, R27 ;  /* 0x0000000c001b7224 */ /* 0x000fe200078e021b */
[----:B------:R-:W-:Y:S01]  /*5470*/  @!P4 IADD3 R21, -R21, RZ, RZ ;  /* 0x000000ff1515c210 */ /* 0x000fe20007ffe1ff */
[--C-:B------:R-:W-:Y:S01]  /*5480*/  @!P1 IMAD.IADD R22, R22, 0x1, -R0.reuse ;  /* 0x0000000116169824 */ /* 0x100fe200078e0a00 */
[C---:B------:R-:W-:Y:S01]  /*5490*/  ISETP.GT.U32.AND P1, PT, R0.reuse, R26, PT ;  /* 0x0000001a0000720c */ /* 0x040fe20003f24070 */
[----:B------:R-:W-:Y:S01]  /*54a0*/  @!P6 IMAD.IADD R23, R23, 0x1, -R0 ;  /* 0x000000011717e824 */ /* 0x000fe200078e0a00 */
[----:B------:R-:W-:Y:S01]  /*54b0*/  ISETP.GT.U32.AND P6, PT, R0, R27, PT ;  /* 0x0000001b0000720c */ /* 0x000fe20003fc4070 */
[----:B------:R-:W-:Y:S01]  /*54c0*/  IMAD.HI.U32 R5, R2, R31, RZ ;  /* 0x0000001f02057227 */ /* 0x000fe200078e00ff */
[----:B------:R-:W-:-:S02]  /*54d0*/  LOP3.LUT R12, R3, 0xca, RZ, 0xfc, !PT ;  /* 0x000000ca030c7812 */ /* 0x000fc400078efcff */
[----:B------:R-:W-:Y:S01]  /*54e0*/  LOP3.LUT R252, R3, 0x1fa, RZ, 0xfc, !PT ;  /* 0x000001fa03fc7812 */ /* 0x000fe200078efcff */
[--C-:B------:R-:W-:Y:S01]  /*54f0*/  @!P0 IMAD.IADD R24, R24, 0x1, -R0.reuse ;  /* 0x0000000118188824 */ /* 0x100fe200078e0a00 */
[----:B------:R-:W-:Y:S01]  /*5500*/  IADD3 R5, -R5, RZ, RZ ;  /* 0x000000ff05057210 */ /* 0x000fe20007ffe1ff */
[--C-:B------:R-:W-:Y:S01]  /*5510*/  @!P2 IMAD.IADD R25, R25, 0x1, -R0.reuse ;  /* 0x000000011919a824 */ /* 0x100fe200078e0a00 */
[----:B------:R-:W-:Y:S01]  /*5520*/  ISETP.GE.AND P0, PT, R28, RZ, PT ;  /* 0x000000ff1c00720c */ /* 0x000fe20003f06270 */
[----:B------:R-:W-:Y:S01]  /*5530*/  IMAD.HI.U32 R4, R2, R29, RZ ;  /* 0x0000001d02047227 */ /* 0x000fe200078e00ff */
[----:B------:R-:W-:Y:S02]  /*5540*/  IABS R7, R12 ;  /* 0x0000000c00077213 */ /* 0x000fe40000000000 */
[----:B------:R-:W-:Y:S01]  /*5550*/  ISETP.GT.U32.AND P4, PT, R0, R25, PT ;  /* 0x000000190000720c */ /* 0x000fe20003f84070 */
[--C-:B------:R-:W-:Y:S01]  /*5560*/  @!P1 IMAD.IADD R26, R26, 0x1, -R0.reuse ;  /* 0x000000011a1a9824 */ /* 0x100fe200078e0a00 */
[----:B------:R-:W-:Y:S01]  /*5570*/  ISETP.GT.U32.AND P1, PT, R0, R24, PT ;  /* 0x000000180000720c */ /* 0x000fe20003f24070 */
[----:B------:R-:W-:Y:S01]  /*5580*/  @!P6 IMAD.IADD R27, R27, 0x1, -R0 ;  /* 0x000000011b1be824 */ /* 0x000fe200078e0a00 */
[----:B------:R-:W-:Y:S01]  /*5590*/  ISETP.GE.AND P2, PT, R30, RZ, PT ;  /* 0x000000ff1e00720c */ /* 0x000fe20003f46270 */
[----:B------:R-:W-:Y:S01]  /*55a0*/  IMAD.MOV R4, RZ, RZ, -R4 ;  /* 0x000000ffff047224 */ /* 0x000fe200078e0a04 */
[C---:B------:R-:W-:Y:S01]  /*55b0*/  ISETP.GT.U32.AND P6, PT, R0.reuse, R26, PT ;  /* 0x0000001a0000720c */ /* 0x040fe20003fc4070 */
[----:B------:R-:W-:Y:S01]  /*55c0*/  @!P5 IMAD.MOV R22, RZ, RZ, -R22 ;  /* 0x000000ffff16d224 */ /* 0x000fe200078e0a16 */
[C---:B------:R-:W-:Y:S01]  /*55d0*/  ISETP.GT.U32.AND P5, PT, R0.reuse, R27, PT ;  /* 0x0000001b0000720c */ /* 0x040fe20003fa4070 */
[C---:B------:R-:W-:Y:S01]  /*55e0*/  IMAD R28, R0.reuse, R4, R29 ;  /* 0x00000004001c7224 */ /* 0x040fe200078e021d */
[----:B------:R-:W-:Y:S01]  /*55f0*/  LOP3.LUT R6, R3, 0x1fc, RZ, 0xfc, !PT ;  /* 0x000001fc03067812 */ /* 0x000fe200078efcff */
[----:B------:R-:W-:Y:S01]  /*5600*/  IMAD R29, R0, R5, R31 ;  /* 0x00000005001d7224 */ /* 0x000fe200078e021f */
[----:B------:R-:W-:Y:S01]  /*5610*/  IABS R31, R36 ;  /* 0x00000024001f7213 */ /* 0x000fe20000000000 */
[----:B------:R-:W-:-:S02]  /*5620*/  @!P4 IMAD.IADD R25, R25, 0x1, -R0 ;  /* 0x000000011919c824 */ /* 0x000fc400078e0a00 */
[--C-:B------:R-:W-:Y:S01]  /*5630*/  @!P1 IMAD.IADD R24, R24, 0x1, -R0.reuse ;  /* 0x0000000118189824 */ /* 0x100fe200078e0a00 */
[----:B------:R-:W-:Y:S01]  /*5640*/  ISETP.GE.AND P1, PT, R32, RZ, PT ;  /* 0x000000ff2000720c */ /* 0x000fe20003f26270 */
[----:B------:R-:W-:Y:S01]  /*5650*/  IMAD.HI.U32 R4, R2, R7, RZ ;  /* 0x0000000702047227 */ /* 0x000fe200078e00ff */
[----:B------:R-:W-:Y:S02]  /*5660*/  ISETP.GT.U32.AND P4, PT, R0, R29, PT ;  /* 0x0000001d0000720c */ /* 0x000fe40003f84070 */
[----:B------:R-:W-:Y:S01]  /*5670*/  @!P2 IADD3 R25, -R25, RZ, RZ ;  /* 0x000000ff1919a210 */ /* 0x000fe20007ffe1ff */
[----:B------:R-:W-:Y:S01]  /*5680*/  @!P6 IMAD.IADD R26, R26, 0x1, -R0 ;  /* 0x000000011a1ae824 */ /* 0x000fe200078e0a00 */
[----:B------:R-:W-:Y:S01]  /*5690*/  ISETP.GE.AND P6, PT, R33, RZ, PT ;  /* 0x000000ff2100720c */ /* 0x000fe20003fc6270 */
[----:B------:R-:W-:Y:S01]  /*56a0*/  IMAD.HI.U32 R5, R2, R31, RZ ;  /* 0x0000001f02057227 */ /* 0x000fe200078e00ff */
[----:B------:R-:W-:Y:S02]  /*56b0*/  @!P5 IADD3 R27, R27, -R0, RZ ;  /* 0x800000001b1bd210 */ /* 0x000fe40007ffe0ff */
[----:B------:R-:W-:Y:S01]  /*56c0*/  ISETP.GE.AND P5, PT, R34, RZ, PT ;  /* 0x000000ff2200720c */ /* 0x000fe20003fa6270 */
[----:B------:R-:W-:-:S02]  /*56d0*/  IMAD.MOV R4, RZ, RZ, -R4 ;  /* 0x000000ffff047224 */ /* 0x000fc400078e0a04 */
[----:B------:R-:W-:Y:S01]  /*56e0*/  @!P3 IMAD.MOV R23, RZ, RZ, -R23 ;  /* 0x000000ffff17b224 */ /* 0x000fe200078e0a17 */
[C---:B------:R-:W-:Y:S01]  /*56f0*/  ISETP.GT.U32.AND P3, PT, R0.reuse, R28, PT ;  /* 0x0000001c0000720c */ /* 0x040fe20003f64070 */
[----:B------:R-:W-:Y:S02]  /*5700*/  IMAD.MOV R5, RZ, RZ, -R5 ;  /* 0x000000ffff057224 */ /* 0x000fe400078e0a05 */
[----:B------:R-:W-:Y:S01]  /*5710*/  IMAD R30, R0, R4, R7 ;  /* 0x00000004001e7224 */ /* 0x000fe200078e0207 */
[----:B------:R-:W-:Y:S01]  /*5720*/  LOP3.LUT R4, R3, 0xce, RZ, 0xfc, !PT ;  /* 0x000000ce03047812 */ /* 0x000fe200078efcff */
[----:B------:R-:W-:Y:S01]  /*5730*/  @!P4 IMAD.IADD R29, R29, 0x1, -R0 ;  /* 0x000000011d1dc824 */ /* 0x000fe200078e0a00 */
[----:B------:R-:W-:Y:S01]  /*5740*/  ISETP.GE.AND P4, PT, R12, RZ, PT ;  /* 0x000000ff0c00720c */ /* 0x000fe20003f86270 */
[C---:B------:R-:W-:Y:S01]  /*5750*/  IMAD R31, R0.reuse, R5, R31 ;  /* 0x00000005001f7224 */ /* 0x040fe200078e021f */
[----:B------:R-:W-:Y:S01]  /*5760*/  IABS R7, R4 ;  /* 0x0000000400077213 */ /* 0x000fe20000000000 */
[----:B------:R-:W-:Y:S01]  /*5770*/  @!P1 IMAD.MOV R26, RZ, RZ, -R26 ;  /* 0x000000ffff1a9224 */ /* 0x000fe200078e0a1a */
[C---:B------:R-:W-:Y:S01]  /*5780*/  ISETP.GT.U32.AND P1, PT, R0.reuse, R30, PT ;  /* 0x0000001e0000720c */ /* 0x040fe20003f24070 */
[----:B------:R-:W-:Y:S01]  /*5790*/  @!P6 IMAD.MOV R27, RZ, RZ, -R27 ;  /* 0x000000ffff1be224 */ /* 0x000fe200078e0a1b */
[----:B------:R-:W-:Y:S01]  /*57a0*/  ISETP.GT.U32.AND P2, PT, R0, R29, PT ;  /* 0x0000001d0000720c */ /* 0x000fe20003f44070 */
[----:B------:R-:W-:Y:S01]  /*57b0*/  @!P3 IMAD.IADD R28, R28, 0x1, -R0 ;  /* 0x000000011c1cb824 */ /* 0x000fe200078e0a00 */
[----:B------:R-:W-:Y:S01]  /*57c0*/  ISETP.GT.U32.AND P6, PT, R0, R31, PT ;  /* 0x0000001f0000720c */ /* 0x000fe20003fc4070 */
[----:B------:R-:W-:Y:S01]  /*57d0*/  @!P0 IMAD.MOV R24, RZ, RZ, -R24 ;  /* 0x000000ffff188224 */ /* 0x000fe200078e0a18 */
[----:B------:R-:W-:-:S02]  /*57e0*/  LOP3.LUT R5, R3, 0xd0, RZ, 0xfc, !PT ;  /* 0x000000d003057812 */ /* 0x000fc400078efcff */
[----:B------:R-:W-:Y:S02]  /*57f0*/  ISETP.GT.U32.AND P0, PT, R0, R28, PT ;  /* 0x0000001c0000720c */ /* 0x000fe40003f04070 */
[----:B------:R-:W-:Y:S02]  /*5800*/  ISETP.GE.AND P3, PT, R35, RZ, PT ;  /* 0x000000ff2300720c */ /* 0x000fe40003f66270 */
[----:B------:R-:W-:Y:S01]  /*5810*/  IABS R33, R5 ;  /* 0x0000000500217213 */ /* 0x000fe20000000000 */
[--C-:B------:R-:W-:Y:S01]  /*5820*/  @!P1 IMAD.IADD R30, R30, 0x1, -R0.reuse ;  /* 0x000000011e1e9824 */ /* 0x100fe200078e0a00 */
[----:B------:R-:W-:Y:S01]  /*5830*/  ISETP.GE.AND P1, PT, R5, RZ, PT ;  /* 0x000000ff0500720c */ /* 0x000fe20003f26270 */
[----:B------:R-:W-:Y:S01]  /*5840*/  @!P2 IMAD.IADD R29, R29, 0x1, -R0 ;  /* 0x000000011d1da824 */ /* 0x000fe200078e0a00 */
[----:B------:R-:W-:Y:S01]  /*5850*/  ISETP.GE.AND P2, PT, R4, RZ, PT ;  /* 0x000000ff0400720c */ /* 0x000fe20003f46270 */
[----:B------:R-:W-:Y:S01]  /*5860*/  IMAD.HI.U32 R4, R2, R7, RZ ;  /* 0x0000000702047227 */ /* 0x000fe200078e00ff */
[----:B------:R-:W-:-:S02]  /*5870*/  @!P6 IADD3 R31, R31, -R0, RZ ;  /* 0x800000001f1fe210 */ /* 0x000fc40007ffe0ff */
[----:B------:R-:W-:Y:S01]  /*5880*/  ISETP.GT.U32.AND P6, PT, R0, R30, PT ;  /* 0x0000001e0000720c */ /* 0x000fe20003fc4070 */
[----:B------:R-:W-:Y:S01]  /*5890*/  IMAD.MOV R4, RZ, RZ, -R4 ;  /* 0x000000ffff047224 */ /* 0x000fe200078e0a04 */
[C---:B------:R-:W-:Y:S01]  /*58a0*/  LOP3.LUT R12, R3.reuse, 0xd2, RZ, 0xfc, !PT ;  /* 0x000000d2030c7812 */ /* 0x040fe200078efcff */
[----:B------:R-:W-:Y:S01]  /*58b0*/  @!P0 IMAD.IADD R28, R28, 0x1, -R0 ;  /* 0x000000011c1c8824 */ /* 0x000fe200078e0a00 */
[----:B------:R-:W-:Y:S01]  /*58c0*/  ISETP.GE.AND P0, PT, R36, RZ, PT ;  /* 0x000000ff2400720c */ /* 0x000fe20003f06270 */
[----:B------:R-:W-:Y:S01]  /*58d0*/  IMAD R32, R0, R4, R7 ;  /* 0x0000000400207224 */ /* 0x000fe200078e0207 */
[C---:B------:R-:W-:Y:S01]  /*58e0*/  LOP3.LUT R4, R3.reuse, 0xd4, RZ, 0xfc, !PT ;  /* 0x000000d403047812 */ /* 0x040fe200078efcff */
[----:B------:R-:W-:Y:S01]  /*58f0*/  IMAD.HI.U32 R5, R2, R33, RZ ;  /* 0x0000002102057227 */ /* 0x000fe200078e00ff */
[----:B------:R-:W-:Y:S02]  /*5900*/  LOP3.LUT R7, R3, 0xd6, RZ, 0xfc, !PT ;  /* 0x000000d603077812 */ /* 0x000fe400078efcff */
[----:B------:R-:W-:Y:S01]  /*5910*/  IABS R35, R4 ;  /* 0x0000000400237213 */ /* 0x000fe20000000000 */
[----:B------:R-:W-:Y:S01]  /*5920*/  @!P5 IMAD.MOV R28, RZ, RZ, -R28 ;  /* 0x000000ffff1cd224 */ /* 0x000fe200078e0a1c */
[----:B------:R-:W-:Y:S01]  /*5930*/  ISETP.GT.U32.AND P5, PT, R0, R31, PT ;  /* 0x0000001f0000720c */ /* 0x000fe20003fa4070 */
[----:B------:R-:W-:Y:S01]  /*5940*/  IMAD.MOV R5, RZ, RZ, -R5 ;  /* 0x000000ffff057224 */ /* 0x000fe200078e0a05 */
[----:B------:R-:W-:Y:S01]  /*5950*/  @!P6 IADD3 R30, R30, -R0, RZ ;  /* 0x800000001e1ee210 */ /* 0x000fe20007ffe0ff */
[----:B------:R-:W-:Y:S01]  /*5960*/  @!P3 IMAD.MOV R29, RZ, RZ, -R29 ;  /* 0x000000ffff1db224 */ /* 0x000fe200078e0a1d */
[C---:B------:R-:W-:Y:S01]  /*5970*/  ISETP.GT.U32.AND P6, PT, R0.reuse, R32, PT ;  /* 0x000000200000720c */ /* 0x040fe20003fc4070 */
[----:B------:R-:W-:Y:S01]  /*5980*/  IMAD R33, R0, R5, R33 ;  /* 0x0000000500217224 */ /* 0x000fe200078e0221 */
[----:B------:R-:W-:Y:S01]  /*5990*/  ISETP.GE.AND P3, PT, R12, RZ, PT ;  /* 0x000000ff0c00720c */ /* 0x000fe20003f66270 */
[----:B------:R-:W-:Y:S01]  /*59a0*/  @!P4 IMAD.MOV R30, RZ, RZ, -R30 ;  /* 0x000000ffff1ec224 */ /* 0x000fe200078e0a1e */
[----:B------:R-:W-:-:S02]  /*59b0*/  IABS R12, R12 ;  /* 0x0000000c000c7213 */ /* 0x000fc40000000000 */
[----:B------:R-:W-:-:S03]  /*59c0*/  ISETP.GT.U32.AND P4, PT, R0, R33, PT ;  /* 0x000000210000720c */ /* 0x000fc60003f84070 */
[----:B------:R-:W-:Y:S01]  /*59d0*/  IMAD.MOV.U32 R5, RZ, RZ, R12 ;  /* 0x000000ffff057224 */ /* 0x000fe200078e000c */
[----:B------:R-:W-:Y:S01]  /*59e0*/  LOP3.LUT R12, R3, 0xd8, RZ, 0xfc, !PT ;  /* 0x000000d8030c7812 */ /* 0x000fe200078efcff */
[----:B------:R-:W-:Y:S01]  /*59f0*/  @!P5 IMAD.IADD R31, R31, 0x1, -R0 ;  /* 0x000000011f1fd824 */ /* 0x000fe200078e0a00 */
[----:B------:R-:W-:Y:S01]  /*5a00*/  ISETP.GE.AND P5, PT, R4, RZ, PT ;  /* 0x000000ff0400720c */ /* 0x000fe20003fa6270 */
[----:B------:R-:W-:Y:S01]  /*5a10*/  IMAD.HI.U32 R4, R2, R5, RZ ;  /* 0x0000000502047227 */ /* 0x000fe200078e00ff */
[----:B------:R-:W-:-:S03]  /*5a20*/  IABS R37, R12 ;  /* 0x0000000c00257213 */ /* 0x000fc60000000000 */
[----:B------:R-:W-:Y:S02]  /*5a30*/  @!P6 IMAD.IADD R32, R32, 0x1, -R0 ;  /* 0x000000012020e824 */ /* 0x000fe400078e0a00 */
[----:B------:R-:W-:Y:S02]  /*5a40*/  IMAD.MOV R34, RZ, RZ, -R4 ;  /* 0x000000ffff227224 */ /* 0x000fe400078e0a04 */
[----:B------:R-:W-:Y:S01]  /*5a50*/  IMAD.HI.U32 R4, R2, R35, RZ ;  /* 0x0000002302047227 */ /* 0x000fe200078e00ff */
[----:B------:R-:W-:-:S03]  /*5a60*/  ISETP.GT.U32.AND P6, PT, R0, R32, PT ;  /* 0x000000200000720c */ /* 0x000fc60003fc4070 */
[----:B------:R-:W-:Y:S01]  /*5a70*/  @!P0 IMAD.MOV R31, RZ, RZ, -R31 ;  /* 0x000000ffff1f8224 */ /* 0x000fe200078e0a1f */
[----:B------:R-:W-:Y:S01]  /*5a80*/  ISETP.GE.AND P0, PT, R7, RZ, PT ;  /* 0x000000ff0700720c */ /* 0x000fe20003f06270 */
[----:B------:R-:W-:Y:S01]  /*5a90*/  @!P4 IMAD.IADD R33, R33, 0x1, -R0 ;  /* 0x000000012121c824 */ /* 0x000fe200078e0a00 */
[----:B------:R-:W-:Y:S01]  /*5aa0*/  IADD3 R4, -R4, RZ, RZ ;  /* 0x000000ff04047210 */ /* 0x000fe20007ffe1ff */
[----:B------:R-:W-:Y:S01]  /*5ab0*/  IMAD R34, R0, R34, R5 ;  /* 0x0000002200227224 */ /* 0x000fe200078e0205 */
[----:B------:R-:W-:Y:S01]  /*5ac0*/  IABS R7, R7 ;  /* 0x0000000700077213 */ /* 0x000fe20000000000 */
[----:B------:R-:W-:Y:S01]  /*5ad0*/  IMAD.HI.U32 R5, R2, R37, RZ ;  /* 0x0000002502057227 */ /* 0x000fe200078e00ff */
[----:B------:R-:W-:-:S03]  /*5ae0*/  ISETP.GT.U32.AND P4, PT, R0, R33, PT ;  /* 0x000000210000720c */ /* 0x000fc60003f84070 */
[----:B------:R-:W-:Y:S02]  /*5af0*/  IMAD R35, R0, R4, R35 ;  /* 0x0000000400237224 */ /* 0x000fe400078e0223 */
[----:B------:R-:W-:-:S04]  /*5b00*/  IMAD.HI.U32 R4, R2, R7, RZ ;  /* 0x0000000702047227 */ /* 0x000fc800078e00ff */
[----:B------:R-:W-:Y:S01]  /*5b10*/  @!P6 IMAD.IADD R32, R32, 0x1, -R0 ;  /* 0x000000012020e824 */ /* 0x000fe200078e0a00 */
[C---:B------:R-:W-:Y:S01]  /*5b20*/  ISETP.GT.U32.AND P6, PT, R0.reuse, R34, PT ;  /* 0x000000220000720c */ /* 0x040fe20003fc4070 */
[----:B------:R-:W-:Y:S02]  /*5b30*/  IMAD.MOV R4, RZ, RZ, -R4 ;  /* 0x000000ffff047224 */ /* 0x000fe400078e0a04 */
[----:B------:R-:W-:Y:S01]  /*5b40*/  IMAD.MOV R5, RZ, RZ, -R5 ;  /* 0x000000ffff057224 */ /* 0x000fe200078e0a05 */
[----:B------:R-:W-:Y:S01]  /*5b50*/  @!P4 IADD3 R33, R33, -R0, RZ ;  /* 0x800000002121c210 */ /* 0x000fe20007ffe0ff */
[C---:B------:R-:W-:Y:S01]  /*5b60*/  IMAD R36, R0.reuse, R4, R7 ;  /* 0x0000000400247224 */ /* 0x040fe200078e0207 */
[----:B------:R-:W-:Y:S01]  /*5b70*/  IABS R7, R44 ;  /* 0x0000002c00077213 */ /* 0x000fe20000000000 */
[----:B------:R-:W-:Y:S01]  /*5b80*/  IMAD R37, R0, R5, R37 ;  /* 0x0000000500257224 */ /* 0x000fe200078e0225 */
[----:B------:R-:W-:Y:S01]  /*5b90*/  @!P1 IADD3 R33, -R33, RZ, RZ ;  /* 0x000000ff21219210 */ /* 0x000fe20007ffe1ff */
[----:B------:R-:W-:Y:S01]  /*5ba0*/  IMAD.HI.U32 R4, R2, R39, RZ ;  /* 0x0000002702047227 */ /* 0x000fe200078e00ff */
[----:B------:R-:W-:-:S03]  /*5bb0*/  ISETP.GT.U32.AND P4, PT, R0, R36, PT ;  /* 0x000000240000720c */ /* 0x000fc60003f84070 */
[----:B------:R-:W-:Y:S01]  /*5bc0*/  @!P6 IMAD.IADD R34, R34, 0x1, -R0 ;  /* 0x000000012222e824 */ /* 0x000fe200078e0a00 */
[C---:B------:R-:W-:Y:S01]  /*5bd0*/  ISETP.GT.U32.AND P6, PT, R0.reuse, R37, PT ;  /* 0x000000250000720c */ /* 0x040fe20003fc4070 */
[----:B------:R-:W-:Y:S01]  /*5be0*/  @!P2 IMAD.MOV R32, RZ, RZ, -R32 ;  /* 0x000000ffff20a224 */ /* 0x000fe200078e0a20 */
[----:B------:R-:W-:Y:S01]  /*5bf0*/  ISETP.GT.U32.AND P2, PT, R0, R35, PT ;  /* 0x000000230000720c */ /* 0x000fe20003f44070 */
[----:B------:R-:W-:Y:S02]  /*5c00*/  IMAD.MOV R4, RZ, RZ, -R4 ;  /* 0x000000ffff047224 */ /* 0x000fe400078e0a04 */
[----:B------:R-:W-:-:S04]  /*5c10*/  IMAD.HI.U32 R5, R2, R41, RZ ;  /* 0x0000002902057227 */ /* 0x000fc800078e00ff */
[----:B------:R-:W-:Y:S01]  /*5c20*/  IMAD R38, R0, R4, R39 ;  /* 0x0000000400267224 */ /* 0x000fe200078e0227 */
[----:B------:R-:W-:Y:S01]  /*5c30*/  IABS R39, R42 ;  /* 0x0000002a00277213 */ /* 0x000fe20000000000 */
[--C-:B------:R-:W-:Y:S02]  /*5c40*/  @!P4 IMAD.IADD R36, R36, 0x1, -R0.reuse ;  /* 0x000000012424c824 */ /* 0x100fe400078e0a00 */
[--C-:B------:R-:W-:Y:S02]  /*5c50*/  @!P6 IMAD.IADD R37, R37, 0x1, -R0.reuse ;  /* 0x000000012525e824 */ /* 0x100fe400078e0a00 */
[----:B------:R-:W-:Y:S01]  /*5c60*/  IMAD.HI.U32 R4, R2, R39, RZ ;  /* 0x0000002702047227 */ /* 0x000fe200078e00ff */
[C---:B------:R-:W-:Y:S02]  /*5c70*/  ISETP.GT.U32.AND P6, PT, R0.reuse, R36, PT ;  /* 0x000000240000720c */ /* 0x040fe40003fc4070 */
[C---:B------:R-:W-:Y:S01]  /*5c80*/  ISETP.GT.U32.AND P1, PT, R0.reuse, R37, PT ;  /* 0x000000250000720c */ /* 0x040fe20003f24070 */
[----:B------:R-:W-:Y:S01]  /*5c90*/  @!P2 IMAD.IADD R35, R35, 0x1, -R0 ;  /* 0x000000012323a824 */ /* 0x000fe200078e0a00 */
[----:B------:R-:W-:Y:S01]  /*5ca0*/  ISETP.GT.U32.AND P2, PT, R0, R34, PT ;  /* 0x000000220000720c */ /* 0x000fe20003f44070 */
[----:B------:R-:W-:-:S02]  /*5cb0*/  IMAD.MOV R4, RZ, RZ, -R4 ;  /* 0x000000ffff047224 */ /* 0x000fc400078e0a04 */
[----:B------:R-:W-:Y:S01]  /*5cc0*/  IMAD.MOV R5, RZ, RZ, -R5 ;  /* 0x000000ffff057224 */ /* 0x000fe200078e0a05 */
[C---:B------:R-:W-:Y:S01]  /*5cd0*/  ISETP.GT.U32.AND P4, PT, R0.reuse, R35, PT ;  /* 0x000000230000720c */ /* 0x040fe20003f84070 */
[----:B------:R-:W-:Y:S02]  /*5ce0*/  IMAD R39, R0, R4, R39 ;  /* 0x0000000400277224 */ /* 0x000fe400078e0227 */
[----:B------:R-:W-:-:S04]  /*5cf0*/  IMAD.HI.U32 R4, R2, R7, RZ ;  /* 0x0000000702047227 */ /* 0x000fc800078e00ff */
[--C-:B------:R-:W-:Y:S01]  /*5d00*/  @!P6 IMAD.IADD R36, R36, 0x1, -R0.reuse ;  /* 0x000000012424e824 */ /* 0x100fe200078e0a00 */
[----:B------:R-:W-:Y:S01]  /*5d10*/  ISETP.GT.U32.AND P6, PT, R0, R39, PT ;  /* 0x000000270000720c */ /* 0x000fe20003fc4070 */
[--C-:B------:R-:W-:Y:S01]  /*5d20*/  @!P2 IMAD.IADD R34, R34, 0x1, -R0.reuse ;  /* 0x000000012222a824 */ /* 0x100fe200078e0a00 */
[----:B------:R-:W-:Y:S01]  /*5d30*/  ISETP.GT.U32.AND P2, PT, R0, R38, PT ;  /* 0x000000260000720c */ /* 0x000fe20003f44070 */
[--C-:B------:R-:W-:Y:S01]  /*5d40*/  @!P1 IMAD.IADD R37, R37, 0x1, -R0.reuse ;  /* 0x0000000125259824 */ /* 0x100fe200078e0a00 */
[----:B------:R-:W-:Y:S01]  /*5d50*/  IADD3 R4, -R4, RZ, RZ ;  /* 0x000000ff04047210 */ /* 0x000fe20007ffe1ff */
[----:B------:R-:W-:Y:S01]  /*5d60*/  @!P4 IMAD.IADD R35, R35, 0x1, -R0 ;  /* 0x000000012323c824 */ /* 0x000fe200078e0a00 */
[----:B------:R-:W-:Y:S01]  /*5d70*/  ISETP.GE.AND P4, PT, R12, RZ, PT ;  /* 0x000000ff0c00720c */ /* 0x000fe20003f86270 */
[----:B------:R-:W-:Y:S01]  /*5d80*/  @!P3 IMAD.MOV R34, RZ, RZ, -R34 ;  /* 0x000000ffff22b224 */ /* 0x000fe200078e0a22 */
[----:B------:R-:W-:Y:S01]  /*5d90*/  LOP3.LUT R12, R3, 0xe2, RZ, 0xfc, !PT ;  /* 0x000000e2030c7812 */ /* 0x000fe200078efcff */
[----:B------:R-:W-:Y:S01]  /*5da0*/  IMAD R41, R0, R5, R41 ;  /* 0x0000000500297224 */ /* 0x000fe200078e0229 */
[----:B------:R-:W-:Y:S01]  /*5db0*/  ISETP.GE.AND P1, PT, R40, RZ, PT ;  /* 0x000000ff2800720c */ /* 0x000fe20003f26270 */
[----:B------:R-:W-:Y:S01]  /*5dc0*/  IMAD R40, R0, R4, R7 ;  /* 0x0000000400287224 */ /* 0x000fe200078e0207 */
[----:B------:R-:W-:Y:S01]  /*5dd0*/  IABS R43, R12 ;  /* 0x0000000c002b7213 */ /* 0x000fe20000000000 */
[--C-:B------:R-:W-:Y:S01]  /*5de0*/  @!P6 IMAD.IADD R39, R39, 0x1, -R0.reuse ;  /* 0x000000012727e824 */ /* 0x100fe200078e0a00 */
[----:B------:R-:W-:Y:S01]  /*5df0*/  @!P5 IADD3 R35, -R35, RZ, RZ ;  /* 0x000000ff2323d210 */ /* 0x000fe20007ffe1ff */
[----:B------:R-:W-:Y:S01]  /*5e00*/  @!P2 IMAD.IADD R38, R38, 0x1, -R0 ;  /* 0x000000012626a824 */ /* 0x000fe200078e0a00 */
[----:B------:R-:W-:Y:S01]  /*5e10*/  ISETP.GE.AND P2, PT, R42, RZ, PT ;  /* 0x000000ff2a00720c */ /* 0x000fe20003f46270 */
[----:B------:R-:W-:Y:S01]  /*5e20*/  IMAD.HI.U32 R4, R2, R43, RZ ;  /* 0x0000002b02047227 */ /* 0x000fe200078e00ff */
[----:B------:R-:W-:-:S02]  /*5e30*/  ISETP.GT.U32.AND P5, PT, R0, R39, PT ;  /* 0x000000270000720c */ /* 0x000fc40003fa4070 */
[C---:B------:R-:W-:Y:S01]  /*5e40*/  ISETP.GT.U32.AND P3, PT, R0.reuse, R38, PT ;  /* 0x000000260000720c */ /* 0x040fe20003f64070 */
[----:B------:R-:W-:Y:S01]  /*5e50*/  IMAD.MOV R4, RZ, RZ, -R4 ;  /* 0x000000ffff047224 */ /* 0x000fe200078e0a04 */
[C---:B------:R-:W-:Y:S01]  /*5e60*/  ISETP.GT.U32.AND P6, PT, R0.reuse, R40, PT ;  /* 0x000000280000720c */ /* 0x040fe20003fc4070 */
[----:B------:R-:W-:Y:S01]  /*5e70*/  @!P0 IMAD.MOV R36, RZ, RZ, -R36 ;  /* 0x000000ffff248224 */ /* 0x000fe200078e0a24 */
[----:B------:R-:W-:Y:S01]  /*5e80*/  IABS R7, R48 ;  /* 0x0000003000077213 */ /* 0x000fe20000000000 */
[----:B------:R-:W-:Y:S01]  /*5e90*/  IMAD R42, R0, R4, R43 ;  /* 0x00000004002a7224 */ /* 0x000fe200078e022b */
[----:B------:R-:W-:Y:S01]  /*5ea0*/  IABS R43, R46 ;  /* 0x0000002e002b7213 */ /* 0x000fe20000000000 */
[----:B------:R-:W-:Y:S01]  /*5eb0*/  @!P4 IMAD.MOV R37, RZ, RZ, -R37 ;  /* 0x000000ffff25c224 */ /* 0x000fe200078e0a25 */
[----:B------:R-:W-:Y:S02]  /*5ec0*/  ISETP.GE.AND P0, PT, R44, RZ, PT ;  /* 0x000000ff2c00720c */ /* 0x000fe40003f06270 */
[C---:B------:R-:W-:Y:S01]  /*5ed0*/  ISETP.GT.U32.AND P4, PT, R0.reuse, R41, PT ;  /* 0x000000290000720c */ /* 0x040fe20003f84070 */
[----:B------:R-:W-:Y:S01]  /*5ee0*/  @!P5 IMAD.IADD R39, R39, 0x1, -R0 ;  /* 0x000000012727d824 */ /* 0x000fe200078e0a00 */
[----:B------:R-:W-:Y:S01]  /*5ef0*/  ISETP.GT.U32.AND P5, PT, R0, R42, PT ;  /* 0x0000002a0000720c */ /* 0x000fe20003fa4070 */
[----:B------:R-:W-:-:S03]  /*5f00*/  IMAD.HI.U32 R4, R2, R43, RZ ;  /* 0x0000002b02047227 */ /* 0x000fc600078e00ff */
[----:B------:R-:W-:Y:S01]  /*5f10*/  @!P2 IADD3 R39, -R39, RZ, RZ ;  /* 0x000000ff2727a210 */ /* 0x000fe20007ffe1ff */
[----:B------:R-:W-:Y:S02]  /*5f20*/  IMAD.MOV R5, RZ, RZ, -R4 ;  /* 0x000000ffff057224 */ /* 0x000fe400078e0a04 */
[----:B------:R-:W-:-:S04]  /*5f30*/  IMAD.HI.U32 R4, R2, R7, RZ ;  /* 0x0000000702047227 */ /* 0x000fc800078e00ff */
[----:B------:R-:W-:Y:S01]  /*5f40*/  IMAD.MOV R4, RZ, RZ, -R4 ;  /* 0x000000ffff047224 */ /* 0x000fe200078e0a04 */
[----:B------:R-:W-:Y:S01]  /*5f50*/  @!P4 IADD3 R41, R41, -R0, RZ ;  /* 0x800000002929c210 */ /* 0x000fe20007ffe0ff */
[--C-:B------:R-:W-:Y:S02]  /*5f60*/  @!P5 IMAD.IADD R42, R42, 0x1, -R0.reuse ;  /* 0x000000012a2ad824 */ /* 0x100fe400078e0a00 */
[--C-:B------:R-:W-:Y:S01]  /*5f70*/  @!P3 IMAD.IADD R38, R38, 0x1, -R0.reuse ;  /* 0x000000012626b824 */ /* 0x100fe200078e0a00 */
[----:B------:R-:W-:Y:S01]  /*5f80*/  ISETP.GE.AND P3, PT, R45, RZ, PT ;  /* 0x000000ff2d00720c */ /* 0x000fe20003f66270 */
[----:B------:R-:W-:Y:S01]  /*5f90*/  @!P6 IMAD.IADD R40, R40, 0x1, -R0 ;  /* 0x000000012828e824 */ /* 0x000fe200078e0a00 */
[C---:B------:R-:W-:Y:S01]  /*5fa0*/  ISETP.GT.U32.AND P5, PT, R0.reuse, R42, PT ;  /* 0x0000002a0000720c */ /* 0x040fe20003fa4070 */
[----:B------:R-:W-:Y:S01]  /*5fb0*/  IMAD R44, R0, R4, R7 ;  /* 0x00000004002c7224 */ /* 0x000fe200078e0207 */
[----:B------:R-:W-:Y:S01]  /*5fc0*/  ISETP.GE.AND P6, PT, R12, RZ, PT ;  /* 0x000000ff0c00720c */ /* 0x000fe20003fc6270 */
[----:B------:R-:W-:Y:S01]  /*5fd0*/  @!P1 IMAD.MOV R38, RZ, RZ, -R38 ;  /* 0x000000ffff269224 */ /* 0x000fe200078e0a26 */
[C---:B------:R-:W-:Y:S01]  /*5fe0*/  ISETP.GT.U32.AND P1, PT, R0.reuse, R40, PT ;  /* 0x000000280000720c */ /* 0x040fe20003f24070 */
[----:B------:R-:W-:Y:S01]  /*5ff0*/  IMAD R43, R0, R5, R43 ;  /* 0x00000005002b7224 */ /* 0x000fe200078e022b */
[----:B------:R-:W-:Y:S01]  /*6000*/  LOP3.LUT R12, R3, 0xe8, RZ, 0xfc, !PT ;  /* 0x000000e8030c7812 */ /* 0x000fe200078efcff */
[----:B------:R-:W-:Y:S01]  /*6010*/  IMAD.HI.U32 R5, R2, R47, RZ ;  /* 0x0000002f02057227 */ /* 0x000fe200078e00ff */
[----:B------:R-:W-:-:S02]  /*6020*/  ISETP.GT.U32.AND P4, PT, R0, R41, PT ;  /* 0x000000290000720c */ /* 0x000fc40003f84070 */
[----:B------:R-:W-:Y:S01]  /*6030*/  IABS R45, R12 ;  /* 0x0000000c002d7213 */ /* 0x000fe20000000000 */
[----:B------:R-:W-:Y:S01]  /*6040*/  IMAD.MOV R5, RZ, RZ, -R5 ;  /* 0x000000ffff057224 */ /* 0x000fe200078e0a05 */
[----:B------:R-:W-:Y:S01]  /*6050*/  IABS R7, R50 ;  /* 0x0000003200077213 */ /* 0x000fe20000000000 */
[----:B------:R-:W-:Y:S01]  /*6060*/  @!P5 IMAD.IADD R42, R42, 0x1, -R0 ;  /* 0x000000012a2ad824 */ /* 0x000fe200078e0a00 */
[----:B------:R-:W-:Y:S01]  /*6070*/  ISETP.GT.U32.AND P5, PT, R0, R44, PT ;  /* 0x0000002c0000720c */ /* 0x000fe20003fa4070 */
[----:B------:R-:W-:-:S04]  /*6080*/  IMAD.HI.U32 R4, R2, R45, RZ ;  /* 0x0000002d02047227 */ /* 0x000fc800078e00ff */
[----:B------:R-:W-:Y:S01]  /*6090*/  @!P1 IMAD.IADD R40, R40, 0x1, -R0 ;  /* 0x0000000128289824 */ /* 0x000fe200078e0a00 */
[----:B------:R-:W-:Y:S01]  /*60a0*/  ISETP.GT.U32.AND P1, PT, R0, R43, PT ;  /* 0x0000002b0000720c */ /* 0x000fe20003f24070 */
[----:B------:R-:W-:Y:S01]  /*60b0*/  IMAD.MOV R4, RZ, RZ, -R4 ;  /* 0x000000ffff047224 */ /* 0x000fe200078e0a04 */
[----:B------:R-:W-:Y:S01]  /*60c0*/  @!P4 IADD3 R41, R41, -R0, RZ ;  /* 0x800000002929c210 */ /* 0x000fe20007ffe0ff */
[----:B------:R-:W-:Y:S01]  /*60d0*/  @!P0 IMAD.MOV R40, RZ, RZ, -R40 ;  /* 0x000000ffff288224 */ /* 0x000fe200078e0a28 */
[----:B------:R-:W-:Y:S01]  /*60e0*/  ISETP.GE.AND P4, PT, R46, RZ, PT ;  /* 0x000000ff2e00720c */ /* 0x000fe20003f86270 */
[----:B------:R-:W-:Y:S02]  /*60f0*/  IMAD R45, R0, R4, R45 ;  /* 0x00000004002d7224 */ /* 0x000fe400078e022d */
[----:B------:R-:W-:Y:S02]  /*6100*/  @!P5 IMAD.IADD R44, R44, 0x1, -R0 ;  /* 0x000000012c2cd824 */ /* 0x000fe400078e0a00 */
[----:B------:R-:W-:Y:S01]  /*6110*/  IMAD.HI.U32 R4, R2, R7, RZ ;  /* 0x0000000702047227 */ /* 0x000fe200078e00ff */
[----:B------:R-:W-:-:S02]  /*6120*/  ISETP.GT.U32.AND P0, PT, R0, R45, PT ;  /* 0x0000002d0000720c */ /* 0x000fc40003f04070 */
[----:B------:R-:W-:Y:S01]  /*6130*/  ISETP.GT.U32.AND P5, PT, R0, R44, PT ;  /* 0x0000002c0000720c */ /* 0x000fe20003fa4070 */
[----:B------:R-:W-:Y:S02]  /*6140*/  IMAD.MOV R4, RZ, RZ, -R4 ;  /* 0x000000ffff047224 */ /* 0x000fe400078e0a04 */
[----:B------:R-:W-:Y:S01]  /*6150*/  @!P1 IMAD.IADD R43, R43, 0x1, -R0 ;  /* 0x000000012b2b9824 */ /* 0x000fe200078e0a00 */
[----:B------:R-:W-:Y:S01]  /*6160*/  ISETP.GE.AND P1, PT, R48, RZ, PT ;  /* 0x000000ff3000720c */ /* 0x000fe20003f26270 */
[C---:B------:R-:W-:Y:S01]  /*6170*/  IMAD R46, R0.reuse, R5, R47 ;  /* 0x00000005002e7224 */ /* 0x040fe200078e022f */
[----:B------:R-:W-:Y:S01]  /*6180*/  IABS R5, R51 ;  /* 0x0000003300057213 */ /* 0x000fe20000000000 */
[C---:B------:R-:W-:Y:S01]  /*6190*/  IMAD R47, R0.reuse, R4, R7 ;  /* 0x00000004002f7224 */ /* 0x040fe200078e0207 */
[----:B------:R-:W-:Y:S01]  /*61a0*/  ISETP.GT.U32.AND P2, PT, R0, R43, PT ;  /* 0x0000002b0000720c */ /* 0x000fe20003f44070 */
[----:B------:R-:W-:Y:S01]  /*61b0*/  @!P6 IMAD.MOV R42, RZ, RZ, -R42 ;  /* 0x000000ffff2ae224 */ /* 0x000fe200078e0a2a */
[----:B------:R-:W-:Y:S01]  /*61c0*/  LOP3.LUT R7, R3, 0xf0, RZ, 0xfc, !PT ;  /* 0x000000f003077812 */ /* 0x000fe200078efcff */
[----:B------:R-:W-:Y:S01]  /*61d0*/  IMAD.HI.U32 R4, R2, R5, RZ ;  /* 0x0000000502047227 */ /* 0x000fe200078e00ff */
[----:B------:R-:W-:-:S02]  /*61e0*/  ISETP.GT.U32.AND P6, PT, R0, R46, PT ;  /* 0x0000002e0000720c */ /* 0x000fc40003fc4070 */
[----:B------:R-:W-:Y:S01]  /*61f0*/  @!P5 IADD3 R44, R44, -R0, RZ ;  /* 0x800000002c2cd210 */ /* 0x000fe20007ffe0ff */
[----:B------:R-:W-:Y:S01]  /*6200*/  IMAD.MOV R4, RZ, RZ, -R4 ;  /* 0x000000ffff047224 */ /* 0x000fe200078e0a04 */
[----:B------:R-:W-:Y:S01]  /*6210*/  ISETP.GT.U32.AND P5, PT, R0, R47, PT ;  /* 0x0000002f0000720c */ /* 0x000fe20003fa4070 */
[--C-:B------:R-:W-:Y:S01]  /*6220*/  @!P0 IMAD.IADD R45, R45, 0x1, -R0.reuse ;  /* 0x000000012d2d8824 */ /* 0x100fe200078e0a00 */
[----:B------:R-:W-:Y:S01]  /*6230*/  @!P1 IADD3 R44, -R44, RZ, RZ ;  /* 0x000000ff2c2c9210 */ /* 0x000fe20007ffe1ff */
[----:B------:R-:W-:Y:S01]  /*6240*/  IMAD R48, R0, R4, R5 ;  /* 0x0000000400307224 */ /* 0x000fe200078e0205 */
[----:B------:R-:W-:Y:S01]  /*6250*/  ISETP.GE.AND P1, PT, R51, RZ, PT ;  /* 0x000000ff3300720c */ /* 0x000fe20003f26270 */
[--C-:B------:R-:W-:Y:S01]  /*6260*/  @!P2 IMAD.IADD R43, R43, 0x1, -R0.reuse ;  /* 0x000000012b2ba824 */ /* 0x100fe200078e0a00 */
[----:B------:R-:W-:Y:S01]  /*6270*/  ISETP.GE.AND P2, PT, R49, RZ, PT ;  /* 0x000000ff3100720c */ /* 0x000fe20003f46270 */
[----:B------:R-:W-:Y:S01]  /*6280*/  @!P3 IMAD.MOV R41, RZ, RZ, -R41 ;  /* 0x000000ffff29b224 */ /* 0x000fe200078e0a29 */
[----:B------:R-:W-:Y:S01]  /*6290*/  IABS R49, R7 ;  /* 0x0000000700317213 */ /* 0x000fe20000000000 */
[--C-:B------:R-:W-:Y:S01]  /*62a0*/  @!P6 IMAD.IADD R46, R46, 0x1, -R0.reuse ;  /* 0x000000012e2ee824 */ /* 0x100fe200078e0a00 */
[----:B------:R-:W-:Y:S01]  /*62b0*/  ISETP.GT.U32.AND P6, PT, R0, R45, PT ;  /* 0x0000002d0000720c */ /* 0x000fe20003fc4070 */
[----:B------:R-:W-:Y:S01]  /*62c0*/  @!P4 IMAD.MOV R43, RZ, RZ, -R43 ;  /* 0x000000ffff2bc224 */ /* 0x000fe200078e0a2b */
[----:B------:R-:W-:Y:S01]  /*62d0*/  ISETP.GE.AND P3, PT, R12, RZ, PT ;  /* 0x000000ff0c00720c */ /* 0x000fe20003f66270 */
[----:B------:R-:W-:Y:S01]  /*62e0*/  @!P5 IMAD.IADD R47, R47, 0x1, -R0 ;  /* 0x000000012f2fd824 */ /* 0x000fe200078e0a00 */
[----:B------:R-:W-:Y:S01]  /*62f0*/  LOP3.LUT R12, R3, 0xf2, RZ, 0xfc, !PT ;  /* 0x000000f2030c7812 */ /* 0x000fe200078efcff */
[----:B------:R-:W-:Y:S01]  /*6300*/  IMAD.HI.U32 R4, R2, R49, RZ ;  /* 0x0000003102047227 */ /* 0x000fe200078e00ff */
[----:B------:R-:W-:-:S02]  /*6310*/  ISETP.GT.U32.AND P4, PT, R0, R46, PT ;  /* 0x0000002e0000720c */ /* 0x000fc40003f84070 */
[C---:B------:R-:W-:Y:S01]  /*6320*/  ISETP.GT.U32.AND P5, PT, R0.reuse, R47, PT ;  /* 0x0000002f0000720c */ /* 0x040fe20003fa4070 */
[----:B------:R-:W-:Y:S01]  /*6330*/  IMAD.MOV R4, RZ, RZ, -R4 ;  /* 0x000000ffff047224 */ /* 0x000fe200078e0a04 */
[----:B------:R-:W-:Y:S02]  /*6340*/  IABS R5, R12 ;  /* 0x0000000c00057213 */ /* 0x000fe40000000000 */
[----:B------:R-:W-:Y:S01]  /*6350*/  IABS R51, R52 ;  /* 0x0000003400337213 */ /* 0x000fe20000000000 */
[----:B------:R-:W-:Y:S01]  /*6360*/  IMAD R49, R0, R4, R49 ;  /* 0x0000000400317224 */ /* 0x000fe200078e0231 */
[----:B------:R-:W-:Y:S01]  /*6370*/  ISETP.GE.AND P0, PT, R50, RZ, PT ;  /* 0x000000ff3200720c */ /* 0x000fe20003f06270 */
[----:B------:R-:W-:Y:S01]  /*6380*/  @!P6 IMAD.IADD R45, R45, 0x1, -R0 ;  /* 0x000000012d2de824 */ /* 0x000fe200078e0a00 */
[----:B------:R-:W-:Y:S01]  /*6390*/  ISETP.GT.U32.AND P6, PT, R0, R48, PT ;  /* 0x000000300000720c */ /* 0x000fe20003fc4070 */
[----:B------:R-:W-:-:S04]  /*63a0*/  IMAD.HI.U32 R4, R2, R5, RZ ;  /* 0x0000000502047227 */ /* 0x000fc800078e00ff */
[----:B------:R-:W-:Y:S01]  /*63b0*/  @!P5 IMAD.IADD R47, R47, 0x1, -R0 ;  /* 0x000000012f2fd824 */ /* 0x000fe200078e0a00 */
[----:B------:R-:W-:Y:S01]  /*63c0*/  ISETP.GT.U32.AND P5, PT, R0, R49, PT ;  /* 0x000000310000720c */ /* 0x000fe20003fa4070 */
[----:B------:R-:W-:Y:S02]  /*63d0*/  IMAD.MOV R4, RZ, RZ, -R4 ;  /* 0x000000ffff047224 */ /* 0x000fe400078e0a04 */
[----:B------:R-:W-:Y:S01]  /*63e0*/  @!P4 IMAD.IADD R46, R46, 0x1, -R0 ;  /* 0x000000012e2ec824 */ /* 0x000fe200078e0a00 */
[----:B------:R-:W-:Y:S01]  /*63f0*/  ISETP.GE.AND P4, PT, R7, RZ, PT ;  /* 0x000000ff0700720c */ /* 0x000fe20003f86270 */
[----:B------:R-:W-:Y:S01]  /*6400*/  IMAD R50, R0, R4, R5 ;  /* 0x0000000400327224 */ /* 0x000fe200078e0205 */
[----:B------:R-:W-:Y:S01]  /*6410*/  IABS R7, R53 ;  /* 0x0000003500077213 */ /* 0x000fe20000000000 */
[----:B------:R-:W-:Y:S01]  /*6420*/  IMAD.HI.U32 R4, R2, R51, RZ ;  /* 0x0000003302047227 */ /* 0x000fe200078e00ff */
[----:B------:R-:W-:-:S03]  /*6430*/  @!P6 IADD3 R48, R48, -R0, RZ ;  /* 0x800000003030e210 */ /* 0x000fc60007ffe0ff */
[----:B------:R-:W-:Y:S01]  /*6440*/  @!P2 IMAD.MOV R46, RZ, RZ, -R46 ;  /* 0x000000ffff2ea224 */ /* 0x000fe200078e0a2e */
[C---:B------:R-:W-:Y:S01]  /*6450*/  ISETP.GT.U32.AND P2, PT, R0.reuse, R50, PT ;  /* 0x000000320000720c */ /* 0x040fe20003f44070 */
[----:B------:R-:W-:Y:S01]  /*6460*/  @!P5 IMAD.IADD R49, R49, 0x1, -R0 ;  /* 0x000000013131d824 */ /* 0x000fe200078e0a00 */
[----:B------:R-:W-:Y:S01]  /*6470*/  ISETP.GT.U32.AND P6, PT, R0, R48, PT ;  /* 0x000000300000720c */ /* 0x000fe20003fc4070 */
[----:B------:R-:W-:Y:S02]  /*6480*/  IMAD.MOV R4, RZ, RZ, -R4 ;  /* 0x000000ffff047224 */ /* 0x000fe400078e0a04 */
[----:B------:R-:W-:Y:S01]  /*6490*/  IMAD.HI.U32 R5, R2, R7, RZ ;  /* 0x0000000702057227 */ /* 0x000fe200078e00ff */
[----:B------:R-:W-:-:S03]  /*64a0*/  ISETP.GT.U32.AND P5, PT, R0, R49, PT ;  /* 0x000000310000720c */ /* 0x000fc60003fa4070 */
[----:B------:R-:W-:Y:S01]  /*64b0*/  IMAD R51, R0, R4, R51 ;  /* 0x0000000400337224 */ /* 0x000fe200078e0233 */
[----:B------:R-:W-:Y:S01]  /*64c0*/  IADD3 R5, -R5, RZ, RZ ;  /* 0x000000ff05057210 */ /* 0x000fe20007ffe1ff */
[----:B------:R-:W-:Y:S01]  /*64d0*/  @!P0 IMAD.MOV R47, RZ, RZ, -R47 ;  /* 0x000000ffff2f8224 */ /* 0x000fe200078e0a2f */
[----:B------:R-:W-:Y:S01]  /*64e0*/  ISETP.GE.AND P0, PT, R52, RZ, PT ;  /* 0x000000ff3400720c */ /* 0x000fe20003f06270 */
[--C-:B------:R-:W-:Y:S02]  /*64f0*/  @!P2 IMAD.IADD R50, R50, 0x1, -R0.reuse ;  /* 0x000000013232a824 */ /* 0x100fe400078e0a00 */
[----:B------:R-:W-:Y:S01]  /*6500*/  @!P3 IMAD.MOV R45, RZ, RZ, -R45 ;  /* 0x000000ffff2db224 */ /* 0x000fe200078e0a2d */
[----:B------:R-:W-:Y:S01]  /*6510*/  ISETP.GE.AND P3, PT, R12, RZ, PT ;  /* 0x000000ff0c00720c */ /* 0x000fe20003f66270 */
[--C-:B------:R-:W-:Y:S01]  /*6520*/  @!P6 IMAD.IADD R48, R48, 0x1, -R0.reuse ;  /* 0x000000013030e824 */ /* 0x100fe200078e0a00 */
[----:B------:R-:W-:Y:S01]  /*6530*/  LOP3.LUT R12, R3, 0xf8, RZ, 0xfc, !PT ;  /* 0x000000f8030c7812 */ /* 0x000fe200078efcff */
[----:B------:R-:W-:Y:S01]  /*6540*/  @!P5 IMAD.IADD R49, R49, 0x1, -R0 ;  /* 0x000000013131d824 */ /* 0x000fe200078e0a00 */
[C---:B------:R-:W-:Y:S01]  /*6550*/  ISETP.GT.U32.AND P5, PT, R0.reuse, R51, PT ;  /* 0x000000330000720c */ /* 0x040fe20003fa4070 */
[C---:B------:R-:W-:Y:S01]  /*6560*/  IMAD R52, R0.reuse, R5, R7 ;  /* 0x0000000500347224 */ /* 0x040fe200078e0207 */
[C---:B------:R-:W-:Y:S01]  /*6570*/  ISETP.GT.U32.AND P2, PT, R0.reuse, R50, PT ;  /* 0x000000320000720c */ /* 0x040fe20003f44070 */
[----:B------:R-:W-:Y:S01]  /*6580*/  @!P1 IMAD.MOV R48, RZ, RZ, -R48 ;  /* 0x000000ffff309224 */ /* 0x000fe200078e0a30 */
[----:B------:R-:W-:Y:S01]  /*6590*/  ISETP.GE.AND P6, PT, R53, RZ, PT ;  /* 0x000000ff3500720c */ /* 0x000fe20003fc6270 */
[----:B------:R-:W-:Y:S01]  /*65a0*/  @!P4 IMAD.MOV R49, RZ, RZ, -R49 ;  /* 0x000000ffff31c224 */ /* 0x000fe200078e0a31 */
[----:B------:R-:W-:-:S02]  /*65b0*/  ISETP.GT.U32.AND P1, PT, R0, R52, PT ;  /* 0x000000340000720c */ /* 0x000fc40003f24070 */
[----:B------:R-:W-:Y:S02]  /*65c0*/  IABS R53, R12 ;  /* 0x0000000c00357213 */ /* 0x000fe40000000000 */
[----:B------:R-:W-:Y:S02]  /*65d0*/  LOP3.LUT R5, R3, 0xfa, RZ, 0xfc, !PT ;  /* 0x000000fa03057812 */ /* 0x000fe400078efcff */
[----:B------:R-:W-:Y:S01]  /*65e0*/  ISETP.GE.AND P4, PT, R12, RZ, PT ;  /* 0x000000ff0c00720c */ /* 0x000fe20003f86270 */
[----:B------:R-:W-:Y:S01]  /*65f0*/  IMAD.HI.U32 R4, R2, R53, RZ ;  /* 0x0000003502047227 */ /* 0x000fe200078e00ff */
[----:B------:R-:W-:Y:S02]  /*6600*/  @!P5 IADD3 R51, R51, -R0, RZ ;  /* 0x800000003333d210 */ /* 0x000fe40007ffe0ff */
[----:B------:R-:W-:Y:S01]  /*6610*/  IABS R55, R5 ;  /* 0x0000000500377213 */ /* 0x000fe20000000000 */
[----:B------:R-:W-:Y:S01]  /*6620*/  IMAD.MOV R7, RZ, RZ, -R4 ;  /* 0x000000ffff077224 */ /* 0x000fe200078e0a04 */
[----:B------:R-:W-:Y:S01]  /*6630*/  ISETP.GT.U32.AND P5, PT, R0, R51, PT ;  /* 0x000000330000720c */ /* 0x000fe20003fa4070 */
[----:B------:R-:W-:Y:S01]  /*6640*/  @!P2 IMAD.IADD R50, R50, 0x1, -R0 ;  /* 0x000000013232a824 */ /* 0x000fe200078e0a00 */
[----:B------:R-:W-:Y:S01]  /*6650*/  ISETP.GE.AND P2, PT, R5, RZ, PT ;  /* 0x000000ff0500720c */ /* 0x000fe20003f46270 */
[----:B------:R-:W-:Y:S01]  /*6660*/  IMAD.HI.U32 R4, R2, R55, RZ ;  /* 0x0000003702047227 */ /* 0x000fe200078e00ff */
[----:B------:R-:W-:-:S02]  /*6670*/  LOP3.LUT R12, R3, 0x100, RZ, 0xfc, !PT ;  /* 0x00000100030c7812 */ /* 0x000fc400078efcff */
[----:B------:R-:W-:Y:S01]  /*6680*/  @!P3 IADD3 R50, -R50, RZ, RZ ;  /* 0x000000ff3232b210 */ /* 0x000fe20007ffe1ff */
[----:B------:R-:W-:Y:S01]  /*6690*/  @!P1 IMAD.IADD R52, R52, 0x1, -R0 ;  /* 0x0000000134349824 */ /* 0x000fe200078e0a00 */
[----:B------:R-:W-:Y:S01]  /*66a0*/  ISETP.GE.AND P3, PT, R54, RZ, PT ;  /* 0x000000ff3600720c */ /* 0x000fe20003f66270 */
[----:B------:R-:W-:Y:S02]  /*66b0*/  IMAD.MOV R4, RZ, RZ, -R4 ;  /* 0x000000ffff047224 */ /* 0x000fe400078e0a04 */
[----:B------:R-:W-:Y:S01]  /*66c0*/  IMAD.HI.U32 R5, R2, R57, RZ ;  /* 0x0000003902057227 */ /* 0x000fe200078e00ff */
[----:B------:R-:W-:-:S03]  /*66d0*/  ISETP.GT.U32.AND P1, PT, R0, R52, PT ;  /* 0x000000340000720c */ /* 0x000fc60003f24070 */
[--C-:B------:R-:W-:Y:S02]  /*66e0*/  @!P5 IMAD.IADD R51, R51, 0x1, -R0.reuse ;  /* 0x000000013333d824 */ /* 0x100fe400078e0a00 */
[C---:B------:R-:W-:Y:S01]  /*66f0*/  IMAD R54, R0.reuse, R4, R55 ;  /* 0x0000000400367224 */ /* 0x040fe200078e0237 */
[----:B------:R-:W-:Y:S01]  /*6700*/  LOP3.LUT R4, R3, 0xfe, RZ, 0xfc, !PT ;  /* 0x000000fe03047812 */ /* 0x000fe200078efcff */
[----:B------:R-:W-:Y:S02]  /*6710*/  @!P0 IMAD.MOV R51, RZ, RZ, -R51 ;  /* 0x000000ffff338224 */ /* 0x000fe400078e0a33 */
[C---:B------:R-:W-:Y:S01]  /*6720*/  IMAD R53, R0.reuse, R7, R53 ;  /* 0x0000000700357224 */ /* 0x040fe200078e0235 */
[----:B------:R-:W-:Y:S01]  /*6730*/  ISETP.GT.U32.AND P0, PT, R0, R54, PT ;  /* 0x000000360000720c */ /* 0x000fe20003f04070 */
[----:B------:R-:W-:Y:S01]  /*6740*/  IMAD.MOV R5, RZ, RZ, -R5 ;  /* 0x000000ffff057224 */ /* 0x000fe200078e0a05 */
[----:B------:R-:W-:Y:S01]  /*6750*/  IABS R7, R4 ;  /* 0x0000000400077213 */ /* 0x000fe20000000000 */
[----:B------:R-:W-:Y:S01]  /*6760*/  @!P1 IMAD.IADD R52, R52, 0x1, -R0 ;  /* 0x0000000134349824 */ /* 0x000fe200078e0a00 */
[C---:B------:R-:W-:Y:S01]  /*6770*/  ISETP.GT.U32.AND P5, PT, R0.reuse, R53, PT ;  /* 0x000000350000720c */ /* 0x040fe20003fa4070 */
[----:B------:R-:W-:Y:S01]  /*6780*/  IMAD R55, R0, R5, R57 ;  /* 0x0000000500377224 */ /* 0x000fe200078e0239 */
[----:B------:R-:W-:Y:S01]  /*6790*/  ISETP.GE.AND P1, PT, R4, RZ, PT ;  /* 0x000000ff0400720c */ /* 0x000fe20003f26270 */
[----:B------:R-:W-:Y:S01]  /*67a0*/  IMAD.HI.U32 R4, R2, R7, RZ ;  /* 0x0000000702047227 */ /* 0x000fe200078e00ff */
[----:B------:R-:W-:-:S02]  /*67b0*/  @!P6 IADD3 R52, -R52, RZ, RZ ;  /* 0x000000ff3434e210 */ /* 0x000fc40007ffe1ff */
[----:B------:R-:W-:Y:S01]  /*67c0*/  ISETP.GT.U32.AND P6, PT, R0, R55, PT ;  /* 0x000000370000720c */ /* 0x000fe20003fc4070 */
[----:B------:R-:W-:Y:S01]  /*67d0*/  IMAD.MOV R56, RZ, RZ, -R4 ;  /* 0x000000ffff387224 */ /* 0x000fe200078e0a04 */
[----:B------:R-:W-:Y:S01]  /*67e0*/  IABS R57, R12 ;  /* 0x0000000c00397213 */ /* 0x000fe20000000000 */
[--C-:B------:R-:W-:Y:S02]  /*67f0*/  @!P0 IMAD.IADD R54, R54, 0x1, -R0.reuse ;  /* 0x0000000136368824 */ /* 0x100fe400078e0a00 */
[C---:B------:R-:W-:Y:S01]  /*6800*/  IMAD R56, R0.reuse, R56, R7 ;  /* 0x0000003800387224 */ /* 0x040fe200078e0207 */
[----:B------:R-:W-:Y:S01]  /*6810*/  IABS R7, R63 ;  /* 0x0000003f00077213 */ /* 0x000fe20000000000 */
[----:B------:R-:W-:Y:S01]  /*6820*/  @!P5 IMAD.IADD R53, R53, 0x1, -R0 ;  /* 0x000000013535d824 */ /* 0x000fe200078e0a00 */
[----:B------:R-:W-:Y:S01]  /*6830*/  ISETP.GT.U32.AND P0, PT, R0, R54, PT ;  /* 0x000000360000720c */ /* 0x000fe20003f04070 */
[----:B------:R-:W-:-:S03]  /*6840*/  IMAD.HI.U32 R5, R2, R57, RZ ;  /* 0x0000003902057227 */ /* 0x000fc600078e00ff */
[----:B------:R-:W-:Y:S01]  /*6850*/  ISETP.GT.U32.AND P5, PT, R0, R53, PT ;  /* 0x000000350000720c */ /* 0x000fe20003fa4070 */
[----:B------:R-:W-:Y:S01]  /*6860*/  IMAD.MOV R5, RZ, RZ, -R5 ;  /* 0x000000ffff057224 */ /* 0x000fe200078e0a05 */
[----:B------:R-:W-:Y:S01]  /*6870*/  @!P6 IADD3 R55, R55, -R0, RZ ;  /* 0x800000003737e210 */ /* 0x000fe20007ffe0ff */
[----:B------:R-:W-:-:S03]  /*6880*/  IMAD.HI.U32 R4, R2, R59, RZ ;  /* 0x0000003b02047227 */ /* 0x000fc600078e00ff */
[C---:B------:R-:W-:Y:S01]  /*6890*/  ISETP.GT.U32.AND P6, PT, R0.reuse, R55, PT ;  /* 0x000000370000720c */ /* 0x040fe20003fc4070 */
[----:B------:R-:W-:Y:S02]  /*68a0*/  IMAD R57, R0, R5, R57 ;  /* 0x0000000500397224 */ /* 0x000fe400078e0239 */
[----:B------:R-:W-:Y:S01]  /*68b0*/  @!P0 IMAD.IADD R54, R54, 0x1, -R0 ;  /* 0x0000000136368824 */ /* 0x000fe200078e0a00 */
[----:B------:R-:W-:Y:S01]  /*68c0*/  ISETP.GT.U32.AND P0, PT, R0, R56, PT ;  /* 0x000000380000720c */ /* 0x000fe20003f04070 */
[----:B------:R-:W-:-:S04]  /*68d0*/  IMAD.HI.U32 R5, R2, R61, RZ ;  /* 0x0000003d02057227 */ /* 0x000fc800078e00ff */
[----:B------:R-:W-:Y:S01]  /*68e0*/  @!P5 IMAD.IADD R53, R53, 0x1, -R0 ;  /* 0x000000013535d824 */ /* 0x000fe200078e0a00 */
[----:B------:R-:W-:Y:S01]  /*68f0*/  ISETP.GE.AND P5, PT, R12, RZ, PT ;  /* 0x000000ff0c00720c */ /* 0x000fe20003fa6270 */
[----:B------:R-:W-:Y:S01]  /*6900*/  IMAD.MOV R4, RZ, RZ, -R4 ;  /* 0x000000ffff047224 */ /* 0x000fe200078e0a04 */
[----:B------:R-:W-:Y:S01]  /*6910*/  LOP3.LUT R12, R3, 0x106, RZ, 0xfc, !PT ;  /* 0x00000106030c7812 */ /* 0x000fe200078efcff */
[----:B------:R-:W-:Y:S02]  /*6920*/  IMAD.MOV R5, RZ, RZ, -R5 ;  /* 0x000000ffff057224 */ /* 0x000fe400078e0a05 */
[----:B------:R-:W-:Y:S01]  /*6930*/  @!P4 IMAD.MOV R53, RZ, RZ, -R53 ;  /* 0x000000ffff35c224 */ /* 0x000fe200078e0a35 */
[----:B------:R-:W-:Y:S01]  /*6940*/  ISETP.GT.U32.AND P4, PT, R0, R57, PT ;  /* 0x000000390000720c */ /* 0x000fe20003f84070 */
[----:B------:R-:W-:Y:S01]  /*6950*/  @!P2 IMAD.MOV R54, RZ, RZ, -R54 ;  /* 0x000000ffff36a224 */ /* 0x000fe200078e0a36 */
[----:B------:R-:W-:Y:S01]  /*6960*/  ISETP.GE.AND P2, PT, R58, RZ, PT ;  /* 0x000000ff3a00720c */ /* 0x000fe20003f46270 */
[----:B------:R-:W-:-:S02]  /*6970*/  IMAD R58, R0, R4, R59 ;  /* 0x00000004003a7224 */ /* 0x000fc400078e023b */
[C---:B------:R-:W-:Y:S01]  /*6980*/  IMAD R59, R0.reuse, R5, R61 ;  /* 0x00000005003b7224 */ /* 0x040fe200078e023d */
[----:B------:R-:W-:Y:S01]  /*6990*/  IABS R5, R12 ;  /* 0x0000000c00057213 */ /* 0x000fe20000000000 */
[--C-:B------:R-:W-:Y:S01]  /*69a0*/  @!P6 IMAD.IADD R55, R55, 0x1, -R0.reuse ;  /* 0x000000013737e824 */ /* 0x100fe200078e0a00 */
[----:B------:R-:W-:Y:S01]  /*69b0*/  ISETP.GT.U32.AND P6, PT, R0, R58, PT ;  /* 0x0000003a0000720c */ /* 0x000fe20003fc4070 */
[----:B------:R-:W-:Y:S01]  /*69c0*/  @!P0 IMAD.IADD R56, R56, 0x1, -R0 ;  /* 0x0000000138388824 */ /* 0x000fe200078e0a00 */
[----:B------:R-:W-:Y:S01]  /*69d0*/  IABS R61, R62 ;  /* 0x0000003e003d7213 */ /* 0x000fe20000000000 */
[----:B------:R-:W-:Y:S01]  /*69e0*/  @!P3 IMAD.MOV R55, RZ, RZ, -R55 ;  /* 0x000000ffff37b224 */ /* 0x000fe200078e0a37 */
[----:B------:R-:W-:Y:S01]  /*69f0*/  ISETP.GT.U32.AND P3, PT, R0, R59, PT ;  /* 0x0000003b0000720c */ /* 0x000fe20003f64070 */
[----:B------:R-:W-:Y:S01]  /*6a00*/  IMAD.HI.U32 R4, R2, R5, RZ ;  /* 0x0000000502047227 */ /* 0x000fe200078e00ff */
[----:B------:R-:W-:Y:S02]  /*6a10*/  ISETP.GT.U32.AND P0, PT, R0, R56, PT ;  /* 0x000000380000720c */ /* 0x000fe40003f04070 */
[----:B------:R-:W-:Y:S01]  /*6a20*/  @!P4 IADD3 R57, R57, -R0, RZ ;  /* 0x800000003939c210 */ /* 0x000fe20007ffe0ff */
[----:B------:R-:W-:-:S03]  /*6a30*/  IMAD.MOV R4, RZ, RZ, -R4 ;  /* 0x000000ffff047224 */ /* 0x000fc600078e0a04 */
[----:B------:R-:W-:Y:S01]  /*6a40*/  ISETP.GT.U32.AND P4, PT, R0, R57, PT ;  /* 0x000000390000720c */ /* 0x000fe20003f84070 */
[----:B------:R-:W-:-:S04]  /*6a50*/  @!P6 IMAD.IADD R58, R58, 0x1, -R0 ;  /* 0x000000013a3ae824 */ /* 0x000fc800078e0a00 */
[----:B------:R-:W-:Y:S02]  /*6a60*/  @!P3 IADD3 R59, R59, -R0, RZ ;  /* 0x800000003b3bb210 */ /* 0x000fe40007ffe0ff */
[----:B------:R-:W-:Y:S01]  /*6a70*/  @!P0 IMAD.IADD R56, R56, 0x1, -R0 ;  /* 0x0000000138388824 */ /* 0x000fe200078e0a00 */
[----:B------:R-:W-:Y:S01]  /*6a80*/  ISETP.GE.AND P0, PT, R60, RZ, PT ;  /* 0x000000ff3c00720c */ /* 0x000fe20003f06270 */
[C---:B------:R-:W-:Y:S01]  /*6a90*/  IMAD R60, R0.reuse, R4, R5 ;  /* 0x00000004003c7224 */ /* 0x040fe200078e0205 */
[----:B------:R-:W-:Y:S01]  /*6aa0*/  ISETP.GT.U32.AND P3, PT, R0, R59, PT ;  /* 0x0000003b0000720c */ /* 0x000fe20003f64070 */
[----:B------:R-:W-:Y:S01]  /*6ab0*/  IMAD.HI.U32 R4, R2, R61, RZ ;  /* 0x0000003d02047227 */ /* 0x000fe200078e00ff */
[----:B------:R-:W-:-:S03]  /*6ac0*/  ISETP.GT.U32.AND P6, PT, R0, R58, PT ;  /* 0x0000003a0000720c */ /* 0x000fc60003fc4070 */
[----:B------:R-:W-:Y:S02]  /*6ad0*/  IMAD.MOV R4, RZ, RZ, -R4 ;  /* 0x000000ffff047224 */ /* 0x000fe400078e0a04 */
[----:B------:R-:W-:Y:S01]  /*6ae0*/  @!P4 IMAD.IADD R57, R57, 0x1, -R0 ;  /* 0x000000013939c824 */ /* 0x000fe200078e0a00 */
[C---:B------:R-:W-:Y:S01]  /*6af0*/  ISETP.GT.U32.AND P4, PT, R0.reuse, R60, PT ;  /* 0x0000003c0000720c */ /* 0x040fe20003f84070 */
[----:B------:R-:W-:Y:S01]  /*6b00*/  IMAD R61, R0, R4, R61 ;  /* 0x00000004003d7224 */ /* 0x000fe200078e023d */
[----:B------:R-:W-:Y:S01]  /*6b10*/  LOP3.LUT R4, R3, 0x10c, RZ, 0xfc, !PT ;  /* 0x0000010c03047812 */ /* 0x000fe200078efcff */
[----:B------:R-:W-:-:S04]  /*6b20*/  IMAD.HI.U32 R5, R2, R7, RZ ;  /* 0x0000000702057227 */ /* 0x000fc800078e00ff */
[--C-:B------:R-:W-:Y:S01]  /*6b30*/  @!P3 IMAD.IADD R59, R59, 0x1, -R0.reuse ;  /* 0x000000013b3bb824 */ /* 0x100fe200078e0a00 */
[----:B------:R-:W-:Y:S01]  /*6b40*/  ISETP.GT.U32.AND P3, PT, R0, R61, PT ;  /* 0x0000003d0000720c */ /* 0x000fe20003f64070 */
[----:B------:R-:W-:Y:S01]  /*6b50*/  @!P6 IMAD.IADD R58, R58, 0x1, -R0 ;  /* 0x000000013a3ae824 */ /* 0x000fe200078e0a00 */
[----:B------:R-:W-:Y:S01]  /*6b60*/  ISETP.GE.AND P6, PT, R63, RZ, PT ;  /* 0x000000ff3f00720c */ /* 0x000fe20003fc6270 */
[----:B------:R-:W-:Y:S01]  /*6b70*/  IMAD.MOV R5, RZ, RZ, -R5 ;  /* 0x000000ffff057224 */ /* 0x000fe200078e0a05 */
[----:B------:R-:W-:Y:S01]  /*6b80*/  IABS R63, R4 ;  /* 0x00000004003f7213 */ /* 0x000fe20000000000 */
[----:B------:R-:W-:Y:S01]  /*6b90*/  @!P2 IMAD.MOV R58, RZ, RZ, -R58 ;  /* 0x000000ffff3aa224 */ /* 0x000fe200078e0a3a */
[----:B------:R-:W-:Y:S01]  /*6ba0*/  @!P4 IADD3 R60, R60, -R0, RZ ;  /* 0x800000003c3cc210 */ /* 0x000fe20007ffe0ff */
[----:B------:R-:W-:Y:S01]  /*6bb0*/  @!P5 IMAD.MOV R57, RZ, RZ, -R57 ;  /* 0x000000ffff39d224 */ /* 0x000fe200078e0a39 */
[----:B------:R-:W-:Y:S01]  /*6bc0*/  ISETP.GE.AND P2, PT, R4, RZ, PT ;  /* 0x000000ff0400720c */ /* 0x000fe20003f46270 */
[----:B------:R-:W-:Y:S01]  /*6bd0*/  IMAD.HI.U32 R4, R2, R63, RZ ;  /* 0x0000003f02047227 */ /* 0x000fe200078e00ff */
[----:B------:R-:W-:-:S02]  /*6be0*/  ISETP.GT.U32.AND P4, PT, R0, R60, PT ;  /* 0x0000003c0000720c */ /* 0x000fc40003f84070 */
[----:B------:R-:W-:Y:S01]  /*6bf0*/  ISETP.GE.AND P5, PT, R62, RZ, PT ;  /* 0x000000ff3e00720c */ /* 0x000fe20003fa6270 */
[----:B------:R-:W-:Y:S01]  /*6c00*/  @!P3 IMAD.IADD R61, R61, 0x1, -R0 ;  /* 0x000000013d3db824 */ /* 0x000fe200078e0a00 */
[----:B------:R-:W-:Y:S01]  /*6c10*/  IADD3 R4, -R4, RZ, RZ ;  /* 0x000000ff04047210 */ /* 0x000fe20007ffe1ff */
[C---:B------:R-:W-:Y:S01]  /*6c20*/  IMAD R62, R0.reuse, R5, R7 ;  /* 0x00000005003e7224 */ /* 0x040fe200078e0207 */
[----:B------:R-:W-:Y:S01]  /*6c30*/  LOP3.LUT R5, R3, 0x10e, RZ, 0xfc, !PT ;  /* 0x0000010e03057812 */ /* 0x000fe200078efcff */
[----:B------:R-:W-:Y:S01]  /*6c40*/  @!P0 IMAD.MOV R59, RZ, RZ, -R59 ;  /* 0x000000ffff3b8224 */ /* 0x000fe200078e0a3b */
[C---:B------:R-:W-:Y:S01]  /*6c50*/  ISETP.GT.U32.AND P3, PT, R0.reuse, R61, PT ;  /* 0x0000003d0000720c */ /* 0x040fe20003f64070 */
[----:B------:R-:W-:Y:S01]  /*6c60*/  IMAD R63, R0, R4, R63 ;  /* 0x00000004003f7224 */ /* 0x000fe200078e023f */
[----:B------:R-:W-:Y:S01]  /*6c70*/  IABS R7, R5 ;  /* 0x0000000500077213 */ /* 0x000fe20000000000 */
[----:B------:R-:W-:Y:S01]  /*6c80*/  @!P1 IMAD.MOV R56, RZ, RZ, -R56 ;  /* 0x000000ffff389224 */ /* 0x000fe200078e0a38 */
[----:B------:R-:W-:Y:S01]  /*6c90*/  ISETP.GE.AND P0, PT, R5, RZ, PT ;  /* 0x000000ff0500720c */ /* 0x000fe20003f06270 */
[----:B------:R-:W-:Y:S01]  /*6ca0*/  @!P4 IMAD.IADD R60, R60, 0x1, -R0 ;  /* 0x000000013c3cc824 */ /* 0x000fe200078e0a00 */
[----:B------:R-:W-:Y:S01]  /*6cb0*/  ISETP.GT.U32.AND P4, PT, R0, R62, PT ;  /* 0x0000003e0000720c */ /* 0x000fe20003f84070 */
[----:B------:R-:W-:Y:S01]  /*6cc0*/  IMAD.HI.U32 R5, R2, R7, RZ ;  /* 0x0000000702057227 */ /* 0x000fe200078e00ff */
[----:B------:R-:W-:-:S02]  /*6cd0*/  ISETP.GE.AND P1, PT, R12, RZ, PT ;  /* 0x000000ff0c00720c */ /* 0x000fc40003f26270 */
[----:B------:R-:W-:Y:S01]  /*6ce0*/  LOP3.LUT R12, R3, 0x110, RZ, 0xfc, !PT ;  /* 0x00000110030c7812 */ /* 0x000fe200078efcff */
[----:B------:R-:W-:Y:S02]  /*6cf0*/  IMAD.MOV R5, RZ, RZ, -R5 ;  /* 0x000000ffff057224 */ /* 0x000fe400078e0a05 */
[----:B------:R-:W-:Y:S01]  /*6d00*/  @!P3 IMAD.IADD R61, R61, 0x1, -R0 ;  /* 0x000000013d3db824 */ /* 0x000fe200078e0a00 */
[C---:B------:R-:W-:Y:S01]  /*6d10*/  ISETP.GT.U32.AND P3, PT, R0.reuse, R63, PT ;  /* 0x0000003f0000720c */ /* 0x040fe20003f64070 */
[----:B------:R-:W-:Y:S01]  /*6d20*/  IMAD R64, R0, R5, R7 ;  /* 0x0000000500407224 */ /* 0x000fe200078e0207 */
[----:B------:R-:W-:Y:S01]  /*6d30*/  IABS R65, R12 ;  /* 0x0000000c00417213 */ /* 0x000fe20000000000 */
[----:B------:R-:W-:-:S04]  /*6d40*/  IMAD.HI.U32 R5, R2, R67, RZ ;  /* 0x0000004302057227 */ /* 0x000fc800078e00ff */
[--C-:B------:R-:W-:Y:S01]  /*6d50*/  @!P4 IMAD.IADD R62, R62, 0x1, -R0.reuse ;  /* 0x000000013e3ec824 */ /* 0x100fe200078e0a00 */
[----:B------:R-:W-:Y:S01]  /*6d60*/  @!P1 IADD3 R60, -R60, RZ, RZ ;  /* 0x000000ff3c3c9210 */ /* 0x000fe20007ffe1ff */
[----:B------:R-:W-:Y:S01]  /*6d70*/  IMAD.HI.U32 R4, R2, R65, RZ ;  /* 0x0000004102047227 */ /* 0x000fe200078e00ff */
[C---:B------:R-:W-:Y:S02]  /*6d80*/  ISETP.GT.U32.AND P1, PT, R0.reuse, R64, PT ;  /* 0x000000400000720c */ /* 0x040fe40003f24070 */
[----:B------:R-:W-:Y:S01]  /*6d90*/  ISETP.GT.U32.AND P4, PT, R0, R62, PT ;  /* 0x0000003e0000720c */ /* 0x000fe20003f84070 */
[----:B------:R-:W-:Y:S02]  /*6da0*/  @!P3 IMAD.IADD R63, R63, 0x1, -R0 ;  /* 0x000000013f3fb824 */ /* 0x000fe400078e0a00 */
[----:B------:R-:W-:Y:S01]  /*6db0*/  @!P5 IMAD.MOV R61, RZ, RZ, -R61 ;  /* 0x000000ffff3dd224 */ /* 0x000fe200078e0a3d */
[----:B------:R-:W-:Y:S01]  /*6dc0*/  ISETP.GE.AND P5, PT, R12, RZ, PT ;  /* 0x000000ff0c00720c */ /* 0x000fe20003fa6270 */
[----:B------:R-:W-:Y:S01]  /*6dd0*/  IMAD.MOV R5, RZ, RZ, -R5 ;  /* 0x000000ffff057224 */ /* 0x000fe200078e0a05 */
[----:B------:R-:W-:Y:S01]  /*6de0*/  ISETP.GT.U32.AND P3, PT, R0, R63, PT ;  /* 0x0000003f0000720c */ /* 0x000fe20003f64070 */
[----:B------:R-:W-:Y:S01]  /*6df0*/  IMAD.MOV R4, RZ, RZ, -R4 ;  /* 0x000000ffff047224 */ /* 0x000fe200078e0a04 */
[----:B------:R-:W-:-:S03]  /*6e00*/  LOP3.LUT R12, R3, 0x114, RZ, 0xfc, !PT ;  /* 0x00000114030c7812 */ /* 0x000fc600078efcff */
[----:B------:R-:W-:Y:S02]  /*6e10*/  IMAD R65, R0, R4, R65 ;  /* 0x0000000400417224 */ /* 0x000fe400078e0241 */
[--C-:B------:R-:W-:Y:S01]  /*6e20*/  @!P4 IMAD.IADD R62, R62, 0x1, -R0.reuse ;  /* 0x000000013e3ec824 */ /* 0x100fe200078e0a00 */
[----:B------:R-:W-:Y:S01]  /*6e30*/  ISETP.GE.AND P4, PT, R66, RZ, PT ;  /* 0x000000ff4200720c */ /* 0x000fe20003f86270 */
[----:B------:R-:W-:Y:S01]  /*6e40*/  IMAD R66, R0, R5, R67 ;  /* 0x0000000500427224 */ /* 0x000fe200078e0243 */
[----:B------:R-:W-:Y:S01]  /*6e50*/  IABS R67, R12 ;  /* 0x0000000c00437213 */ /* 0x000fe20000000000 */
[--C-:B------:R-:W-:Y:S02]  /*6e60*/  @!P1 IMAD.IADD R64, R64, 0x1, -R0.reuse ;  /* 0x0000000140409824 */ /* 0x100fe400078e0a00 */
[----:B------:R-:W-:Y:S01]  /*6e70*/  @!P3 IMAD.IADD R63, R63, 0x1, -R0 ;  /* 0x000000013f3fb824 */ /* 0x000fe200078e0a00 */
[----:B------:R-:W-:Y:S01]  /*6e80*/  ISETP.GT.U32.AND P3, PT, R0, R65, PT ;  /* 0x000000410000720c */ /* 0x000fe20003f64070 */
[----:B------:R-:W-:Y:S01]  /*6e90*/  IMAD.HI.U32 R4, R2, R67, RZ ;  /* 0x0000004302047227 */ /* 0x000fe200078e00ff */
[----:B------:R-:W-:-:S03]  /*6ea0*/  ISETP.GT.U32.AND P1, PT, R0, R64, PT ;  /* 0x000000400000720c */ /* 0x000fc60003f24070 */
[----:B------:R-:W-:Y:S01]  /*6eb0*/  IMAD.HI.U32 R5, R2, R71, RZ ;  /* 0x0000004702057227 */ /* 0x000fe200078e00ff */
[----:B------:R-:W-:-:S03]  /*6ec0*/  IADD3 R7, -R4, RZ, RZ ;  /* 0x000000ff04077210 */ /* 0x000fc60007ffe1ff */
[----:B------:R-:W-:-:S04]  /*6ed0*/  IMAD.HI.U32 R4, R2, R69, RZ ;  /* 0x0000004502047227 */ /* 0x000fc800078e00ff */
[----:B------:R-:W-:Y:S02]  /*6ee0*/  IMAD R67, R0, R7, R67 ;  /* 0x0000000700437224 */ /* 0x000fe400078e0243 */
[--C-:B------:R-:W-:Y:S02]  /*6ef0*/  @!P3 IMAD.IADD R65, R65, 0x1, -R0.reuse ;  /* 0x000000014141b824 */ /* 0x100fe400078e0a00 */
[----:B------:R-:W-:Y:S01]  /*6f00*/  @!P1 IMAD.IADD R64, R64, 0x1, -R0 ;  /* 0x0000000140409824 */ /* 0x000fe200078e0a00 */
[C---:B------:R-:W-:Y:S01]  /*6f10*/  ISETP.GT.U32.AND P3, PT, R0.reuse, R67, PT ;  /* 0x000000430000720c */ /* 0x040fe20003f64070 */
[----:B------:R-:W-:Y:S01]  /*6f20*/  IMAD.MOV R68, RZ, RZ, -R4 ;  /* 0x000000ffff447224 */ /* 0x000fe200078e0a04 */
[----:B------:R-:W-:Y:S01]  /*6f30*/  ISETP.GT.U32.AND P1, PT, R0, R66, PT ;  /* 0x000000420000720c */ /* 0x000fe20003f24070 */
[----:B------:R-:W-:Y:S01]  /*6f40*/  IMAD.HI.U32 R4, R2, R75, RZ ;  /* 0x0000004b02047227 */ /* 0x000fe200078e00ff */
[----:B------:R-:W-:-:S03]  /*6f50*/  @!P0 IADD3 R64, -R64, RZ, RZ ;  /* 0x000000ff40408210 */ /* 0x000fc60007ffe1ff */
[----:B------:R-:W-:Y:S01]  /*6f60*/  @!P2 IMAD.MOV R63, RZ, RZ, -R63 ;  /* 0x000000ffff3fa224 */ /* 0x000fe200078e0a3f */
[----:B------:R-:W-:Y:S01]  /*6f70*/  IADD3 R4, -R4, RZ, RZ ;  /* 0x000000ff04047210 */ /* 0x000fe20007ffe1ff */
[----:B------:R-:W-:Y:S02]  /*6f80*/  IMAD.MOV R5, RZ, RZ, -R5 ;  /* 0x000000ffff057224 */ /* 0x000fe400078e0a05 */
[C---:B------:R-:W-:Y:S02]  /*6f90*/  IMAD R68, R0.reuse, R68, R69 ;  /* 0x0000004400447224 */ /* 0x040fe400078e0245 */
[--C-:B------:R-:W-:Y:S01]  /*6fa0*/  @!P3 IMAD.IADD R67, R67, 0x1, -R0.reuse ;  /* 0x000000014343b824 */ /* 0x100fe200078e0a00 */
[C---:B------:R-:W-:Y:S01]  /*6fb0*/  ISETP.GT.U32.AND P3, PT, R0.reuse, R65, PT ;  /* 0x000000410000720c */ /* 0x040fe20003f64070 */
[----:B------:R-:W-:Y:S02]  /*6fc0*/  IMAD R69, R0, R5, R71 ;  /* 0x0000000500457224 */ /* 0x000fe400078e0247 */
[----:B------:R-:W-:Y:S01]  /*6fd0*/  @!P1 IMAD.IADD R66, R66, 0x1, -R0 ;  /* 0x0000000142429824 */ /* 0x000fe200078e0a00 */
[C---:B------:R-:W-:Y:S01]  /*6fe0*/  ISETP.GT.U32.AND P2, PT, R0.reuse, R67, PT ;  /* 0x000000430000720c */ /* 0x040fe20003f44070 */
[C---:B------:R-:W-:Y:S01]  /*6ff0*/  IMAD R71, R0.reuse, R4, R75 ;  /* 0x0000000400477224 */ /* 0x040fe200078e024b */
[----:B------:R-:W-:Y:S01]  /*7000*/  ISETP.GT.U32.AND P1, PT, R0, R68, PT ;  /* 0x000000440000720c */ /* 0x000fe20003f24070 */
[----:B------:R-:W-:Y:S01]  /*7010*/  IMAD.HI.U32 R7, R2, R73, RZ ;  /* 0x0000004902077227 */ /* 0x000fe200078e00ff */
[----:B------:R-:W-:-:S03]  /*7020*/  ISETP.GT.U32.AND P0, PT, R0, R69, PT ;  /* 0x000000450000720c */ /* 0x000fc60003f04070 */
[----:B------:R-:W-:Y:S02]  /*7030*/  IMAD.MOV R7, RZ, RZ, -R7 ;  /* 0x000000ffff077224 */ /* 0x000fe400078e0a07 */
[----:B------:R-:W-:Y:S01]  /*7040*/  @!P6 IMAD.MOV R62, RZ, RZ, -R62 ;  /* 0x000000ffff3ee224 */ /* 0x000fe200078e0a3e */
[C---:B------:R-:W-:Y:S01]  /*7050*/  ISETP.GT.U32.AND P6, PT, R0.reuse, R66, PT ;  /* 0x000000420000720c */ /* 0x040fe20003fc4070 */
[C---:B------:R-:W-:Y:S01]  /*7060*/  IMAD R70, R0.reuse, R7, R73 ;  /* 0x0000000700467224 */ /* 0x040fe200078e0249 */
[----:B------:R-:W-:Y:S01]  /*7070*/  IABS R73, R79 ;  /* 0x0000004f00497213 */ /* 0x000fe20000000000 */
[--C-:B------:R-:W-:Y:S01]  /*7080*/  @!P2 IMAD.IADD R67, R67, 0x1, -R0.reuse ;  /* 0x000000014343a824 */ /* 0x100fe200078e0a00 */
[----:B------:R-:W-:Y:S01]  /*7090*/  ISETP.GT.U32.AND P2, PT, R0, R71, PT ;  /* 0x000000470000720c */ /* 0x000fe20003f44070 */
[--C-:B------:R-:W-:Y:S01]  /*70a0*/  @!P1 IMAD.IADD R68, R68, 0x1, -R0.reuse ;  /* 0x0000000144449824 */ /* 0x100fe200078e0a00 */
[----:B------:R-:W-:Y:S01]  /*70b0*/  IABS R7, R78 ;  /* 0x0000004e00077213 */ /* 0x000fe20000000000 */
[----:B------:R-:W-:Y:S01]  /*70c0*/  @!P0 IMAD.IADD R69, R69, 0x1, -R0 ;  /* 0x0000000145458824 */ /* 0x000fe200078e0a00 */
[----:B------:R-:W-:Y:S01]  /*70d0*/  ISETP.GE.AND P0, PT, R74, RZ, PT ;  /* 0x000000ff4a00720c */ /* 0x000fe20003f06270 */
[----:B------:R-:W-:Y:S01]  /*70e0*/  IMAD.HI.U32 R5, R2, R73, RZ ;  /* 0x0000004902057227 */ /* 0x000fe200078e00ff */
[----:B------:R-:W-:-:S03]  /*70f0*/  ISETP.GT.U32.AND P1, PT, R0, R68, PT ;  /* 0x000000440000720c */ /* 0x000fc60003f24070 */
[--C-:B------:R-:W-:Y:S01]  /*7100*/  @!P6 IMAD.IADD R66, R66, 0x1, -R0.reuse ;  /* 0x000000014242e824 */ /* 0x100fe200078e0a00 */
[----:B------:R-:W-:Y:S01]  /*7110*/  ISETP.GE.AND P6, PT, R12, RZ, PT ;  /* 0x000000ff0c00720c */ /* 0x000fe20003fc6270 */
[----:B------:R-:W-:Y:S01]  /*7120*/  IMAD.HI.U32 R4, R2, R7, RZ ;  /* 0x0000000702047227 */ /* 0x000fe200078e00ff */
[----:B------:R-:W-:Y:S02]  /*7130*/  IADD3 R5, -R5, RZ, RZ ;  /* 0x000000ff05057210 */ /* 0x000fe40007ffe1ff */
[----:B------:R-:W-:Y:S01]  /*7140*/  LOP3.LUT R12, R3, 0x124, RZ, 0xfc, !PT ;  /* 0x00000124030c7812 */ /* 0x000fe200078efcff */
[----:B------:R-:W-:Y:S01]  /*7150*/  @!P2 IMAD.IADD R71, R71, 0x1, -R0 ;  /* 0x000000014747a824 */ /* 0x000fe200078e0a00 */
[C---:B------:R-:W-:Y:S01]  /*7160*/  ISETP.GT.U32.AND P2, PT, R0.reuse, R69, PT ;  /* 0x000000450000720c */ /* 0x040fe20003f44070 */
[----:B------:R-:W-:Y:S01]  /*7170*/  IMAD.MOV R4, RZ, RZ, -R4 ;  /* 0x000000ffff047224 */ /* 0x000fe200078e0a04 */
[----:B------:R-:W-:Y:S01]  /*7180*/  IABS R75, R12 ;  /* 0x0000000c004b7213 */ /* 0x000fe20000000000 */
[----:B------:R-:W-:Y:S01]  /*7190*/  IMAD R73, R0, R5, R73 ;  /* 0x0000000500497224 */ /* 0x000fe200078e0249 */
[----:B------:R-:W-:Y:S01]  /*71a0*/  LOP3.LUT R5, R3, 0x122, RZ, 0xfc, !PT ;  /* 0x0000012203057812 */ /* 0x000fe200078efcff */
[--C-:B------:R-:W-:Y:S01]  /*71b0*/  @!P1 IMAD.IADD R68, R68, 0x1, -R0.reuse ;  /* 0x0000000144449824 */ /* 0x100fe200078e0a00 */
[----:B------:R-:W-:Y:S01]  /*71c0*/  ISETP.GE.AND P1, PT, R72, RZ, PT ;  /* 0x000000ff4800720c */ /* 0x000fe20003f26270 */
[C---:B------:R-:W-:Y:S01]  /*71d0*/  IMAD R72, R0.reuse, R4, R7 ;  /* 0x0000000400487224 */ /* 0x040fe200078e0207 */
[----:B------:R-:W-:Y:S01]  /*71e0*/  @!P6 IADD3 R67, -R67, RZ, RZ ;  /* 0x000000ff4343e210 */ /* 0x000fe20007ffe1ff */
[----:B------:R-:W-:Y:S01]  /*71f0*/  @!P3 IMAD.IADD R65, R65, 0x1, -R0 ;  /* 0x000000014141b824 */ /* 0x000fe200078e0a00 */
[C---:B------:R-:W-:Y:S01]  /*7200*/  ISETP.GT.U32.AND P3, PT, R0.reuse, R70, PT ;  /* 0x000000460000720c */ /* 0x040fe20003f64070 */
[----:B------:R-:W-:Y:S01]  /*7210*/  @!P4 IMAD.MOV R66, RZ, RZ, -R66 ;  /* 0x000000ffff42c224 */ /* 0x000fe200078e0a42 */
[C---:B------:R-:W-:Y:S01]  /*7220*/  ISETP.GT.U32.AND P6, PT, R0.reuse, R72, PT ;  /* 0x000000480000720c */ /* 0x040fe20003fc4070 */
[----:B------:R-:W-:Y:S01]  /*7230*/  @!P2 IMAD.IADD R69, R69, 0x1, -R0 ;  /* 0x000000014545a824 */ /* 0x000fe200078e0a00 */
[C---:B------:R-:W-:Y:S01]  /*7240*/  ISETP.GT.U32.AND P2, PT, R0.reuse, R73, PT ;  /* 0x000000490000720c */ /* 0x040fe20003f44070 */
[----:B------:R-:W-:Y:S01]  /*7250*/  @!P5 IMAD.MOV R65, RZ, RZ, -R65 ;  /* 0x000000ffff41d224 */ /* 0x000fe200078e0a41 */
[----:B------:R-:W-:Y:S01]  /*7260*/  IABS R7, R5 ;  /* 0x0000000500077213 */ /* 0x000fe20000000000 */
[----:B------:R-:W-:Y:S01]  /*7270*/  @!P0 IMAD.MOV R69, RZ, RZ, -R69 ;  /* 0x000000ffff458224 */ /* 0x000fe200078e0a45 */
[----:B------:R-:W-:Y:S01]  /*7280*/  ISETP.GT.U32.AND P5, PT, R0, R71, PT ;  /* 0x000000470000720c */ /* 0x000fe20003fa4070 */
[----:B------:R-:W-:Y:S01]  /*7290*/  @!P1 IMAD.MOV R68, RZ, RZ, -R68 ;  /* 0x000000ffff449224 */ /* 0x000fe200078e0a44 */
[----:B------:R-:W-:Y:S01]  /*72a0*/  ISETP.GE.AND P1, PT, R77, RZ, PT ;  /* 0x000000ff4d00720c */ /* 0x000fe20003f26270 */
[----:B------:R-:W-:-:S04]  /*72b0*/  IMAD.HI.U32 R4, R2, R7, RZ ;  /* 0x0000000702047227 */ /* 0x000fc800078e00ff */
[--C-:B------:R-:W-:Y:S01]  /*72c0*/  @!P3 IMAD.IADD R70, R70, 0x1, -R0.reuse ;  /* 0x000000014646b824 */ /* 0x100fe200078e0a00 */
[----:B------:R-:W-:Y:S01]  /*72d0*/  IADD3 R4, -R4, RZ, RZ ;  /* 0x000000ff04047210 */ /* 0x000fe20007ffe1ff */
[--C-:B------:R-:W-:Y:S01]  /*72e0*/  @!P2 IMAD.IADD R73, R73, 0x1, -R0.reuse ;  /* 0x000000014949a824 */ /* 0x100fe200078e0a00 */
[----:B------:R-:W-:Y:S01]  /*72f0*/  ISETP.GE.AND P3, PT, R76, RZ, PT ;  /* 0x000000ff4c00720c */ /* 0x000fe20003f66270 */
[--C-:B------:R-:W-:Y:S01]  /*7300*/  @!P6 IMAD.IADD R72, R72, 0x1, -R0.reuse ;  /* 0x000000014848e824 */ /* 0x100fe200078e0a00 */
[----:B------:R-:W-:Y:S01]  /*7310*/  ISETP.GE.AND P6, PT, R5, RZ, PT ;  /* 0x000000ff0500720c */ /* 0x000fe20003fc6270 */
[----:B------:R-:W-:Y:S01]  /*7320*/  IMAD.HI.U32 R5, R2, R75, RZ ;  /* 0x0000004b02057227 */ /* 0x000fe200078e00ff */
[C---:B------:R-:W-:Y:S02]  /*7330*/  ISETP.GT.U32.AND P2, PT, R0.reuse, R73, PT ;  /* 0x000000490000720c */ /* 0x040fe40003f44070 */
[C---:B------:R-:W-:Y:S01]  /*7340*/  ISETP.GT.U32.AND P4, PT, R0.reuse, R70, PT ;  /* 0x000000460000720c */ /* 0x040fe20003f84070 */
[--C-:B------:R-:W-:Y:S01]  /*7350*/  @!P5 IMAD.IADD R71, R71, 0x1, -R0.reuse ;  /* 0x000000014747d824 */ /* 0x100fe200078e0a00 */
[C---:B------:R-:W-:Y:S01]  /*7360*/  ISETP.GT.U32.AND P0, PT, R0.reuse, R72, PT ;  /* 0x000000480000720c */ /* 0x040fe20003f04070 */
[C---:B------:R-:W-:Y:S01]  /*7370*/  IMAD R74, R0.reuse, R4, R7 ;  /* 0x00000004004a7224 */ /* 0x040fe200078e0207 */
[----:B------:R-:W-:Y:S01]  /*7380*/  LOP3.LUT R4, R3, 0x126, RZ, 0xfc, !PT ;  /* 0x0000012603047812 */ /* 0x000fe200078efcff */
[----:B------:R-:W-:Y:S01]  /*7390*/  IMAD.MOV R5, RZ, RZ, -R5 ;  /* 0x000000ffff057224 */ /* 0x000fe200078e0a05 */
[----:B------:R-:W-:Y:S01]  /*73a0*/  ISETP.GE.AND P5, PT, R79, RZ, PT ;  /* 0x000000ff4f00720c */ /* 0x000fe20003fa6270 */
[----:B------:R-:W-:Y:S01]  /*73b0*/  @!P1 IMAD.MOV R71, RZ, RZ, -R71 ;  /* 0x000000ffff479224 */ /* 0x000fe200078e0a47 */
[C---:B------:R-:W-:Y:S01]  /*73c0*/  ISETP.GT.U32.AND P1, PT, R0.reuse, R74, PT ;  /* 0x0000004a0000720c */ /* 0x040fe20003f24070 */
[----:B------:R-:W-:Y:S01]  /*73d0*/  IMAD R75, R0, R5, R75 ;  /* 0x00000005004b7224 */ /* 0x000fe200078e024b */
[----:B------:R-:W-:Y:S01]  /*73e0*/  LOP3.LUT R5, R3, 0x128, RZ, 0xfc, !PT ;  /* 0x0000012803057812 */ /* 0x000fe200078efcff */
[--C-:B------:R-:W-:Y:S01]  /*73f0*/  @!P2 IMAD.IADD R73, R73, 0x1, -R0.reuse ;  /* 0x000000014949a824 */ /* 0x100fe200078e0a00 */
[----:B------:R-:W-:Y:S01]  /*7400*/  IABS R77, R4 ;  /* 0x00000004004d7213 */ /* 0x000fe20000000000 */
[----:B------:R-:W-:Y:S01]  /*7410*/  @!P4 IMAD.IADD R70, R70, 0x1, -R0 ;  /* 0x000000014646c824 */ /* 0x000fe200078e0a00 */
[----:B------:R-:W-:-:S02]  /*7420*/  ISETP.GT.U32.AND P2, PT, R0, R75, PT ;  /* 0x0000004b0000720c */ /* 0x000fc40003f44070 */
[----:B------:R-:W-:Y:S01]  /*7430*/  ISETP.GE.AND P4, PT, R78, RZ, PT ;  /* 0x000000ff4e00720c */ /* 0x000fe20003f86270 */
[----:B------:R-:W-:Y:S01]  /*7440*/  @!P3 IMAD.MOV R70, RZ, RZ, -R70 ;  /* 0x000000ffff46b224 */ /* 0x000fe200078e0a46 */
[----:B------:R-:W-:Y:S01]  /*7450*/  ISETP.GE.AND P3, PT, R12, RZ, PT ;  /* 0x000000ff0c00720c */ /* 0x000fe20003f66270 */
[----:B------:R-:W-:Y:S01]  /*7460*/  @!P5 IMAD.MOV R73, RZ, RZ, -R73 ;  /* 0x000000ffff49d224 */ /* 0x000fe200078e0a49 */
[----:B------:R-:W-:Y:S01]  /*7470*/  LOP3.LUT R12, R3, 0x12a, RZ, 0xfc, !PT ;  /* 0x0000012a030c7812 */ /* 0x000fe200078efcff */
[--C-:B------:R-:W-:Y:S01]  /*7480*/  @!P1 IMAD.IADD R74, R74, 0x1, -R0.reuse ;  /* 0x000000014a4a9824 */ /* 0x100fe200078e0a00 */
[----:B------:R-:W-:Y:S02]  /*7490*/  @!P0 IADD3 R72, R72, -R0, RZ ;  /* 0x8000000048488210 */ /* 0x000fe40007ffe0ff */
[----:B------:R-:W-:Y:S02]  /*74a0*/  IABS R79, R5 ;  /* 0x00000005004f7213 */ /* 0x000fe40000000000 */
[----:B------:R-:W-:Y:S01]  /*74b0*/  ISETP.GT.U32.AND P1, PT, R0, R74, PT ;  /* 0x0000004a0000720c */ /* 0x000fe20003f24070 */
[----:B------:R-:W-:Y:S01]  /*74c0*/  @!P2 IMAD.IADD R75, R75, 0x1, -R0 ;  /* 0x000000014b4ba824 */ /* 0x000fe200078e0a00 */
[----:B------:R-:W-:Y:S01]  /*74d0*/  IABS R81, R12 ;  /* 0x0000000c00517213 */ /* 0x000fe20000000000 */
[----:B------:R-:W-:Y:S01]  /*74e0*/  @!P4 IMAD.MOV R72, RZ, RZ, -R72 ;  /* 0x000000ffff48c224 */ /* 0x000fe200078e0a48 */
[----:B------:R-:W-:Y:S01]  /*74f0*/  ISETP.GE.AND P0, PT, R4, RZ, PT ;  /* 0x000000ff0400720c */ /* 0x000fe20003f06270 */
[----:B------:R-:W-:Y:S01]  /*7500*/  IMAD.HI.U32 R4, R2, R77, RZ ;  /* 0x0000004d02047227 */ /* 0x000fe200078e00ff */
[----:B------:R-:W-:-:S02]  /*7510*/  ISETP.GE.AND P4, PT, R5, RZ, PT ;  /* 0x000000ff0500720c */ /* 0x000fc40003f86270 */
[----:B------:R-:W-:Y:S01]  /*7520*/  ISETP.GT.U32.AND P2, PT, R0, R75, PT ;  /* 0x0000004b0000720c */ /* 0x000fe20003f44070 */
[----:B------:R-:W-:Y:S01]  /*7530*/  IMAD.HI.U32 R5, R2, R79, RZ ;  /* 0x0000004f02057227 */ /* 0x000fe200078e00ff */
[----:B------:R-:W-:Y:S02]  /*7540*/  ISETP.GE.AND P5, PT, R12, RZ, PT ;  /* 0x000000ff0c00720c */ /* 0x000fe40003fa6270 */
[----:B------:R-:W-:Y:S01]  /*7550*/  LOP3.LUT R12, R3, 0x12e, RZ, 0xfc, !PT ;  /* 0x0000012e030c7812 */ /* 0x000fe200078efcff */
[----:B------:R-:W-:Y:S01]  /*7560*/  IMAD.HI.U32 R7, R2, R81, RZ ;  /* 0x0000005102077227 */ /* 0x000fe200078e00ff */
[----:B------:R-:W-:-:S03]  /*7570*/  IADD3 R5, -R5, RZ, RZ ;  /* 0x000000ff05057210 */ /* 0x000fc60007ffe1ff */
[----:B------:R-:W-:Y:S02]  /*7580*/  IMAD.MOV R4, RZ, RZ, -R4 ;  /* 0x000000ffff047224 */ /* 0x000fe400078e0a04 */
[----:B------:R-:W-:Y:S02]  /*7590*/  IMAD.MOV R7, RZ, RZ, -R7 ;  /* 0x000000ffff077224 */ /* 0x000fe400078e0a07 */
[----:B------:R-:W-:Y:S02]  /*75a0*/  IMAD R76, R0, R4, R77 ;  /* 0x00000004004c7224 */ /* 0x000fe400078e024d */
[--C-:B------:R-:W-:Y:S02]  /*75b0*/  @!P1 IMAD.IADD R74, R74, 0x1, -R0.reuse ;  /* 0x000000014a4a9824 */ /* 0x100fe400078e0a00 */
[C---:B------:R-:W-:Y:S01]  /*75c0*/  IMAD R78, R0.reuse, R7, R81 ;  /* 0x00000007004e7224 */ /* 0x040fe200078e0251 */
[C---:B------:R-:W-:Y:S01]  /*75d0*/  ISETP.GT.U32.AND P1, PT, R0.reuse, R76, PT ;  /* 0x0000004c0000720c */ /* 0x040fe20003f24070 */
[----:B------:R-:W-:Y:S01]  /*75e0*/  IMAD R77, R0, R5, R79 ;  /* 0x00000005004d7224 */ /* 0x000fe200078e024f */
[----:B------:R-:W-:Y:S01]  /*75f0*/  @!P6 IADD3 R74, -R74, RZ, RZ ;  /* 0x000000ff4a4ae210 */ /* 0x000fe20007ffe1ff */
[----:B------:R-:W-:Y:S01]  /*7600*/  @!P2 IMAD.IADD R75, R75, 0x1, -R0 ;  /* 0x000000014b4ba824 */ /* 0x000fe200078e0a00 */
[----:B------:R-:W-:Y:S01]  /*7610*/  LOP3.LUT R5, R3, 0x12c, RZ, 0xfc, !PT ;  /* 0x0000012c03057812 */ /* 0x000fe200078efcff */
[----:B------:R-:W-:Y:S01]  /*7620*/  IMAD.HI.U32 R7, R2, R85, RZ ;  /* 0x0000005502077227 */ /* 0x000fe200078e00ff */
[----:B------:R-:W-:-:S02]  /*7630*/  ISETP.GT.U32.AND P6, PT, R0, R78, PT ;  /* 0x0000004e0000720c */ /* 0x000fc40003fc4070 */
[----:B------:R-:W-:Y:S01]  /*7640*/  ISETP.GT.U32.AND P2, PT, R0, R77, PT ;  /* 0x0000004d0000720c */ /* 0x000fe20003f44070 */
[----:B------:R-:W-:Y:S01]  /*7650*/  @!P3 IMAD.MOV R75, RZ, RZ, -R75 ;  /* 0x000000ffff4bb224 */ /* 0x000fe200078e0a4b */
[----:B------:R-:W-:Y:S01]  /*7660*/  IABS R79, R5 ;  /* 0x00000005004f7213 */ /* 0x000fe20000000000 */
[----:B------:R-:W-:Y:S01]  /*7670*/  IMAD.MOV R7, RZ, RZ, -R7 ;  /* 0x000000ffff077224 */ /* 0x000fe200078e0a07 */
[----:B------:R-:W-:Y:S01]  /*7680*/  IABS R81, R12 ;  /* 0x0000000c00517213 */ /* 0x000fe20000000000 */
[----:B------:R-:W-:Y:S01]  /*7690*/  @!P1 IMAD.IADD R76, R76, 0x1, -R0 ;  /* 0x000000014c4c9824 */ /* 0x000fe200078e0a00 */
[----:B------:R-:W-:Y:S01]  /*76a0*/  ISETP.GE.AND P3, PT, R5, RZ, PT ;  /* 0x000000ff0500720c */ /* 0x000fe20003f66270 */
[----:B------:R-:W-:-:S03]  /*76b0*/  IMAD.HI.U32 R4, R2, R79, RZ ;  /* 0x0000004f02047227 */ /* 0x000fc600078e00ff */
[----:B------:R-:W-:Y:S01]  /*76c0*/  ISETP.GT.U32.AND P1, PT, R0, R76, PT ;  /* 0x0000004c0000720c */ /* 0x000fe20003f24070 */
[----:B------:R-:W-:Y:S02]  /*76d0*/  IMAD.MOV R4, RZ, RZ, -R4 ;  /* 0x000000ffff047224 */ /* 0x000fe400078e0a04 */
[--C-:B------:R-:W-:Y:S02]  /*76e0*/  @!P6 IMAD.IADD R78, R78, 0x1, -R0.reuse ;  /* 0x000000014e4ee824 */ /* 0x100fe400078e0a00 */
[----:B------:R-:W-:Y:S02]  /*76f0*/  @!P2 IMAD.IADD R77, R77, 0x1, -R0 ;  /* 0x000000014d4da824 */ /* 0x000fe400078e0a00 */
[C---:B------:R-:W-:Y:S01]  /*7700*/  IMAD R79, R0.reuse, R4, R79 ;  /* 0x00000004004f7224 */ /* 0x040fe200078e024f */
[----:B------:R-:W-:Y:S01]  /*7710*/  ISETP.GT.U32.AND P6, PT, R0, R78, PT ;  /* 0x0000004e0000720c */ /* 0x000fe20003fc4070 */
[----:B------:R-:W-:Y:S01]  /*7720*/  IMAD.HI.U32 R4, R2, R81, RZ ;  /* 0x0000005102047227 */ /* 0x000fe200078e00ff */
[----:B------:R-:W-:-:S03]  /*7730*/  ISETP.GT.U32.AND P2, PT, R0, R77, PT ;  /* 0x0000004d0000720c */ /* 0x000fc60003f44070 */
[----:B------:R-:W-:Y:S01]  /*7740*/  IMAD.HI.U32 R5, R2, R83, RZ ;  /* 0x0000005302057227 */ /* 0x000fe200078e00ff */
[----:B------:R-:W-:-:S03]  /*7750*/  IADD3 R4, -R4, RZ, RZ ;  /* 0x000000ff04047210 */ /* 0x000fc60007ffe1ff */
[----:B------:R-:W-:Y:S02]  /*7760*/  IMAD.MOV R5, RZ, RZ, -R5 ;  /* 0x000000ffff057224 */ /* 0x000fe400078e0a05 */
[C---:B------:R-:W-:Y:S02]  /*7770*/  IMAD R80, R0.reuse, R4, R81 ;  /* 0x0000000400507224 */ /* 0x040fe400078e0251 */
[----:B------:R-:W-:Y:S01]  /*7780*/  IMAD R81, R0, R5, R83 ;  /* 0x0000000500517224 */ /* 0x000fe200078e0253 */
[----:B------:R-:W-:Y:S01]  /*7790*/  @!P6 IADD3 R78, R78, -R0, RZ ;  /* 0x800000004e4ee210 */ /* 0x000fe20007ffe0ff */
[--C-:B------:R-:W-:Y:S01]  /*77a0*/  @!P1 IMAD.IADD R76, R76, 0x1, -R0.reuse ;  /* 0x000000014c4c9824 */ /* 0x100fe200078e0a00 */
[----:B------:R-:W-:Y:S01]  /*77b0*/  ISETP.GT.U32.AND P1, PT, R0, R79, PT ;  /* 0x0000004f0000720c */ /* 0x000fe20003f24070 */
[----:B------:R-:W-:Y:S01]  /*77c0*/  @!P2 IMAD.IADD R77, R77, 0x1, -R0 ;  /* 0x000000014d4da824 */ /* 0x000fe200078e0a00 */
[----:B------:R-:W-:Y:S01]  /*77d0*/  ISETP.GE.AND P2, PT, R12, RZ, PT ;  /* 0x000000ff0c00720c */ /* 0x000fe20003f46270 */
[C---:B------:R-:W-:Y:S01]  /*77e0*/  IMAD R82, R0.reuse, R7, R85 ;  /* 0x0000000700527224 */ /* 0x040fe200078e0255 */
[----:B------:R-:W-:Y:S01]  /*77f0*/  LOP3.LUT R12, R3, 0x134, RZ, 0xfc, !PT ;  /* 0x00000134030c7812 */ /* 0x000fe200078efcff */
[----:B------:R-:W-:Y:S01]  /*7800*/  @!P5 IMAD.MOV R78, RZ, RZ, -R78 ;  /* 0x000000ffff4ed224 */ /* 0x000fe200078e0a4e */
[C---:B------:R-:W-:Y:S01]  /*7810*/  ISETP.GT.U32.AND P6, PT, R0.reuse, R81, PT ;  /* 0x000000510000720c */ /* 0x040fe20003fc4070 */
[----:B------:R-:W-:Y:S01]  /*7820*/  @!P0 IMAD.MOV R76, RZ, RZ, -R76 ;  /* 0x000000ffff4c8224 */ /* 0x000fe200078e0a4c */
[----:B------:R-:W-:Y:S01]  /*7830*/  ISETP.GT.U32.AND P5, PT, R0, R82, PT ;  /* 0x000000520000720c */ /* 0x000fe20003fa4070 */
[----:B------:R-:W-:Y:S01]  /*7840*/  @!P4 IMAD.MOV R77, RZ, RZ, -R77 ;  /* 0x000000ffff4dc224 */ /* 0x000fe200078e0a4d */
[----:B------:R-:W-:-:S02]  /*7850*/  IABS R83, R12 ;  /* 0x0000000c00537213 */ /* 0x000fc40000000000 */
[----:B------:R-:W-:Y:S01]  /*7860*/  LOP3.LUT R7, R3, 0x136, RZ, 0xfc, !PT ;  /* 0x0000013603077812 */ /* 0x000fe200078efcff */
[----:B------:R-:W-:Y:S01]  /*7870*/  @!P1 IMAD.IADD R79, R79, 0x1, -R0 ;  /* 0x000000014f4f9824 */ /* 0x000fe200078e0a00 */
[----:B------:R-:W-:Y:S01]  /*7880*/  ISETP.GT.U32.AND P1, PT, R0, R80, PT ;  /* 0x000000500000720c */ /* 0x000fe20003f24070 */
[----:B------:R-:W-:Y:S01]  /*7890*/  IMAD.HI.U32 R4, R2, R83, RZ ;  /* 0x0000005302047227 */ /* 0x000fe200078e00ff */
[----:B------:R-:W-:Y:S02]  /*78a0*/  IABS R5, R7 ;  /* 0x0000000700057213 */ /* 0x000fe40000000000 */
[----:B------:R-:W-:Y:S01]  /*78b0*/  ISETP.GT.U32.AND P0, PT, R0, R79, PT ;  /* 0x0000004f0000720c */ /* 0x000fe20003f04070 */
[----:B------:R-:W-:Y:S01]  /*78c0*/  IMAD.MOV R4, RZ, RZ, -R4 ;  /* 0x000000ffff047224 */ /* 0x000fe200078e0a04 */
[----:B------:R-:W-:Y:S01]  /*78d0*/  @!P6 IADD3 R81, R81, -R0, RZ ;  /* 0x800000005151e210 */ /* 0x000fe20007ffe0ff */
[----:B------:R-:W-:Y:S01]  /*78e0*/  @!P5 IMAD.IADD R82, R82, 0x1, -R0 ;  /* 0x000000015252d824 */ /* 0x000fe200078e0a00 */
[----:B------:R-:W-:Y:S01]  /*78f0*/  ISETP.GE.AND P4, PT, R84, RZ, PT ;  /* 0x000000ff5400720c */ /* 0x000fe20003f86270 */
[C---:B------:R-:W-:Y:S01]  /*7900*/  IMAD R83, R0.reuse, R4, R83 ;  /* 0x0000000400537224 */ /* 0x040fe200078e0253 */
[----:B------:R-:W-:Y:S01]  /*7910*/  ISETP.GT.U32.AND P5, PT, R0, R81, PT ;  /* 0x000000510000720c */ /* 0x000fe20003fa4070 */
[----:B------:R-:W-:-:S04]  /*7920*/  IMAD.HI.U32 R4, R2, R5, RZ ;  /* 0x0000000502047227 */ /* 0x000fc800078e00ff */
[----:B------:R-:W-:Y:S02]  /*7930*/  IMAD.MOV R4, RZ, RZ, -R4 ;  /* 0x000000ffff047224 */ /* 0x000fe400078e0a04 */
[--C-:B------:R-:W-:Y:S01]  /*7940*/  @!P1 IMAD.IADD R80, R80, 0x1, -R0.reuse ;  /* 0x0000000150509824 */ /* 0x100fe200078e0a00 */
[----:B------:R-:W-:Y:S01]  /*7950*/  ISETP.GE.AND P1, PT, R12, RZ, PT ;  /* 0x000000ff0c00720c */ /* 0x000fe20003f26270 */
[C---:B------:R-:W-:Y:S01]  /*7960*/  IMAD R84, R0.reuse, R4, R5 ;  /* 0x0000000400547224 */ /* 0x040fe200078e0205 */
[----:B------:R-:W-:Y:S01]  /*7970*/  LOP3.LUT R12, R3, 0x138, RZ, 0xfc, !PT ;  /* 0x00000138030c7812 */ /* 0x000fe200078efcff */
[--C-:B------:R-:W-:Y:S01]  /*7980*/  @!P0 IMAD.IADD R79, R79, 0x1, -R0.reuse ;  /* 0x000000014f4f8824 */ /* 0x100fe200078e0a00 */
[C---:B------:R-:W-:Y:S01]  /*7990*/  ISETP.GT.U32.AND P6, PT, R0.reuse, R80, PT ;  /* 0x000000500000720c */ /* 0x040fe20003fc4070 */
[----:B------:R-:W-:Y:S01]  /*79a0*/  @!P5 IMAD.IADD R81, R81, 0x1, -R0 ;  /* 0x000000015151d824 */ /* 0x000fe200078e0a00 */
[C---:B------:R-:W-:Y:S01]  /*79b0*/  ISETP.GT.U32.AND P5, PT, R0.reuse, R84, PT ;  /* 0x000000540000720c */ /* 0x040fe20003fa4070 */
[----:B------:R-:W-:Y:S01]  /*79c0*/  @!P3 IMAD.MOV R79, RZ, RZ, -R79 ;  /* 0x000000ffff4fb224 */ /* 0x000fe200078e0a4f */
[----:B------:R-:W-:Y:S01]  /*79d0*/  ISETP.GT.U32.AND P3, PT, R0, R82, PT ;  /* 0x000000520000720c */ /* 0x000fe20003f64070 */
[----:B------:R-:W-:Y:S01]  /*79e0*/  IMAD.HI.U32 R5, R2, R87, RZ ;  /* 0x0000005702057227 */ /* 0x000fe200078e00ff */
[----:B------:R-:W-:-:S02]  /*79f0*/  IABS R85, R12 ;  /* 0x0000000c00557213 */ /* 0x000fc40000000000 */
[----:B------:R-:W-:Y:S01]  /*7a00*/  ISETP.GE.AND P0, PT, R86, RZ, PT ;  /* 0x000000ff5600720c */ /* 0x000fe20003f06270 */
[----:B------:R-:W-:Y:S02]  /*7a10*/  IMAD.MOV R5, RZ, RZ, -R5 ;  /* 0x000000ffff057224 */ /* 0x000fe400078e0a05 */
[----:B------:R-:W-:-:S04]  /*7a20*/  IMAD.HI.U32 R4, R2, R85, RZ ;  /* 0x0000005502047227 */ /* 0x000fc800078e00ff */
[--C-:B------:R-:W-:Y:S01]  /*7a30*/  @!P6 IMAD.IADD R80, R80, 0x1, -R0.reuse ;  /* 0x000000015050e824 */ /* 0x100fe200078e0a00 */
[----:B------:R-:W-:Y:S01]  /*7a40*/  ISETP.GT.U32.AND P6, PT, R0, R83, PT ;  /* 0x000000530000720c */ /* 0x000fe20003fc4070 */
[----:B------:R-:W-:Y:S01]  /*7a50*/  @!P5 IMAD.IADD R84, R84, 0x1, -R0 ;  /* 0x000000015454d824 */ /* 0x000fe200078e0a00 */
[----:B------:R-:W-:Y:S01]  /*7a60*/  @!P3 IADD3 R82, R82, -R0, RZ ;  /* 0x800000005252b210 */ /* 0x000fe20007ffe0ff */
[----:B------:R-:W-:Y:S01]  /*7a70*/  IMAD.MOV R4, RZ, RZ, -R4 ;  /* 0x000000ffff047224 */ /* 0x000fe200078e0a04 */
[----:B------:R-:W-:Y:S01]  /*7a80*/  ISETP.GE.AND P3, PT, R7, RZ, PT ;  /* 0x000000ff0700720c */ /* 0x000fe20003f66270 */
[----:B------:R-:W-:-:S04]  /*7a90*/  IMAD.HI.U32 R7, R2, R89, RZ ;  /* 0x0000005902077227 */ /* 0x000fc800078e00ff */
[----:B------:R-:W-:Y:S01]  /*7aa0*/  @!P2 IMAD.MOV R80, RZ, RZ, -R80 ;  /* 0x000000ffff50a224 */ /* 0x000fe200078e0a50 */
[C---:B------:R-:W-:Y:S01]  /*7ab0*/  ISETP.GT.U32.AND P2, PT, R0.reuse, R84, PT ;  /* 0x000000540000720c */ /* 0x040fe20003f44070 */
[C---:B------:R-:W-:Y:S01]  /*7ac0*/  IMAD R85, R0.reuse, R4, R85 ;  /* 0x0000000400557224 */ /* 0x040fe200078e0255 */
[----:B------:R-:W-:Y:S01]  /*7ad0*/  IADD3 R7, -R7, RZ, RZ ;  /* 0x000000ff07077210 */ /* 0x000fe20007ffe1ff */
[C---:B------:R-:W-:Y:S02]  /*7ae0*/  IMAD R86, R0.reuse, R5, R87 ;  /* 0x0000000500567224 */ /* 0x040fe400078e0257 */
[----:B------:R-:W-:Y:S01]  /*7af0*/  @!P4 IMAD.MOV R81, RZ, RZ, -R81 ;  /* 0x000000ffff51c224 */ /* 0x000fe200078e0a51 */
[----:B------:R-:W-:Y:S01]  /*7b00*/  ISETP.GT.U32.AND P4, PT, R0, R85, PT ;  /* 0x000000550000720c */ /* 0x000fe20003f84070 */
[----:B------:R-:W-:Y:S01]  /*7b10*/  @!P6 IMAD.IADD R83, R83, 0x1, -R0 ;  /* 0x000000015353e824 */ /* 0x000fe200078e0a00 */
[----:B------:R-:W-:Y:S01]  /*7b20*/  ISETP.GE.AND P6, PT, R12, RZ, PT ;  /* 0x000000ff0c00720c */ /* 0x000fe20003fc6270 */
[C---:B------:R-:W-:Y:S01]  /*7b30*/  IMAD R87, R0.reuse, R7, R89 ;  /* 0x0000000700577224 */ /* 0x040fe200078e0259 */
[----:B------:R-:W-:Y:S01]  /*7b40*/  LOP3.LUT R7, R3, 0x13e, RZ, 0xfc, !PT ;  /* 0x0000013e03077812 */ /* 0x000fe200078efcff */
[----:B------:R-:W-:Y:S01]  /*7b50*/  @!P0 IMAD.MOV R82, RZ, RZ, -R82 ;  /* 0x000000ffff528224 */ /* 0x000fe200078e0a52 */
[----:B------:R-:W-:Y:S01]  /*7b60*/  ISETP.GT.U32.AND P0, PT, R0, R86, PT ;  /* 0x000000560000720c */ /* 0x000fe20003f04070 */
[----:B------:R-:W-:Y:S01]  /*7b70*/  @!P2 IMAD.IADD R84, R84, 0x1, -R0 ;  /* 0x000000015454a824 */ /* 0x000fe200078e0a00 */
[----:B------:R-:W-:-:S02]  /*7b80*/  ISETP.GT.U32.AND P5, PT, R0, R83, PT ;  /* 0x000000530000720c */ /* 0x000fc40003fa4070 */
[----:B------:R-:W-:Y:S02]  /*7b90*/  ISETP.GT.U32.AND P2, PT, R0, R87, PT ;  /* 0x000000570000720c */ /* 0x000fe40003f44070 */
[----:B------:R-:W-:Y:S01]  /*7ba0*/  IABS R5, R7 ;  /* 0x0000000700057213 */ /* 0x000fe20000000000 */
[--C-:B------:R-:W-:Y:S01]  /*7bb0*/  @!P4 IMAD.IADD R85, R85, 0x1, -R0.reuse ;  /* 0x000000015555c824 */ /* 0x100fe200078e0a00 */
[----:B------:R-:W-:Y:S02]  /*7bc0*/  LOP3.LUT R12, R3, 0x140, RZ, 0xfc, !PT ;  /* 0x00000140030c7812 */ /* 0x000fe400078efcff */
[----:B------:R-:W-:Y:S01]  /*7bd0*/  ISETP.GE.AND P4, PT, R90, RZ, PT ;  /* 0x000000ff5a00720c */ /* 0x000fe20003f86270 */
[----:B------:R-:W-:Y:S01]  /*7be0*/  IMAD.HI.U32 R4, R2, R5, RZ ;  /* 0x0000000502047227 */ /* 0x000fe200078e00ff */
[----:B------:R-:W-:Y:S02]  /*7bf0*/  IABS R89, R12 ;  /* 0x0000000c00597213 */ /* 0x000fe40000000000 */
[----:B------:R-:W-:Y:S01]  /*7c00*/  @!P0 IADD3 R86, R86, -R0, RZ ;  /* 0x8000000056568210 */ /* 0x000fe20007ffe0ff */
[--C-:B------:R-:W-:Y:S01]  /*7c10*/  @!P5 IMAD.IADD R83, R83, 0x1, -R0.reuse ;  /* 0x000000015353d824 */ /* 0x100fe200078e0a00 */
[----:B------:R-:W-:Y:S01]  /*7c20*/  ISETP.GT.U32.AND P0, PT, R0, R85, PT ;  /* 0x000000550000720c */ /* 0x000fe20003f04070 */
[----:B------:R-:W-:Y:S01]  /*7c30*/  @!P2 IMAD.IADD R87, R87, 0x1, -R0 ;  /* 0x000000015757a824 */ /* 0x000fe200078e0a00 */
[----:B------:R-:W-:Y:S01]  /*7c40*/  ISETP.GE.AND P5, PT, R88, RZ, PT ;  /* 0x000000ff5800720c */ /* 0x000fe20003fa6270 */
[----:B------:R-:W-:Y:S01]  /*7c50*/  IMAD.MOV R88, RZ, RZ, -R4 ;  /* 0x000000ffff587224 */ /* 0x000fe200078e0a04 */
[----:B------:R-:W-:Y:S01]  /*7c60*/  ISETP.GT.U32.AND P2, PT, R0, R86, PT ;  /* 0x000000560000720c */ /* 0x000fe20003f44070 */
[----:B------:R-:W-:Y:S01]  /*7c70*/  IMAD.HI.U32 R4, R2, R89, RZ ;  /* 0x0000005902047227 */ /* 0x000fe200078e00ff */
[----:B------:R-:W-:-:S03]  /*7c80*/  @!P3 IADD3 R84, -R84, RZ, RZ ;  /* 0x000000ff5454b210 */ /* 0x000fc60007ffe1ff */
[C---:B------:R-:W-:Y:S01]  /*7c90*/  IMAD R88, R0.reuse, R88, R5 ;  /* 0x0000005800587224 */ /* 0x040fe200078e0205 */
[----:B------:R-:W-:Y:S01]  /*7ca0*/  IABS R5, R92 ;  /* 0x0000005c00057213 */ /* 0x000fe20000000000 */
[----:B------:R-:W-:Y:S02]  /*7cb0*/  IMAD.MOV R4, RZ, RZ, -R4 ;  /* 0x000000ffff047224 */ /* 0x000fe400078e0a04 */
[----:B------:R-:W-:Y:S01]  /*7cc0*/  @!P0 IMAD.IADD R85, R85, 0x1, -R0 ;  /* 0x0000000155558824 */ /* 0x000fe200078e0a00 */
[C---:B------:R-:W-:Y:S01]  /*7cd0*/  ISETP.GT.U32.AND P0, PT, R0.reuse, R88, PT ;  /* 0x000000580000720c */ /* 0x040fe20003f04070 */
[----:B------:R-:W-:Y:S02]  /*7ce0*/  IMAD R89, R0, R4, R89 ;  /* 0x0000000400597224 */ /* 0x000fe400078e0259 */
[----:B------:R-:W-:Y:S01]  /*7cf0*/  @!P2 IADD3 R86, R86, -R0, RZ ;  /* 0x800000005656a210 */ /* 0x000fe20007ffe0ff */
[----:B------:R-:W-:Y:S02]  /*7d00*/  IMAD.HI.U32 R4, R2, R5, RZ ;  /* 0x0000000502047227 */ /* 0x000fe400078e00ff */
[----:B------:R-:W-:-:S02]  /*7d10*/  ISETP.GT.U32.AND P2, PT, R0, R89, PT ;  /* 0x000000590000720c */ /* 0x000fc40003f44070 */
[----:B------:R-:W-:Y:S01]  /*7d20*/  @!P1 IMAD.MOV R83, RZ, RZ, -R83 ;  /* 0x000000ffff539224 */ /* 0x000fe200078e0a53 */
[----:B------:R-:W-:Y:S01]  /*7d30*/  ISETP.GT.U32.AND P1, PT, R0, R87, PT ;  /* 0x000000570000720c */ /* 0x000fe20003f24070 */
[----:B------:R-:W-:Y:S02]  /*7d40*/  IMAD.MOV R90, RZ, RZ, -R4 ;  /* 0x000000ffff5a7224 */ /* 0x000fe400078e0a04 */
[----:B------:R-:W-:-:S04]  /*7d50*/  IMAD.HI.U32 R4, R2, R91, RZ ;  /* 0x0000005b02047227 */ /* 0x000fc800078e00ff */
[--C-:B------:R-:W-:Y:S01]  /*7d60*/  @!P0 IMAD.IADD R88, R88, 0x1, -R0.reuse ;  /* 0x0000000158588824 */ /* 0x100fe200078e0a00 */
[----:B------:R-:W-:Y:S01]  /*7d70*/  ISETP.GE.AND P0, PT, R12, RZ, PT ;  /* 0x000000ff0c00720c */ /* 0x000fe20003f06270 */
[C---:B------:R-:W-:Y:S01]  /*7d80*/  IMAD R90, R0.reuse, R90, R5 ;  /* 0x0000005a005a7224 */ /* 0x040fe200078e0205 */
[----:B------:R-:W-:Y:S01]  /*7d90*/  LOP3.LUT R12, R3, 0x14a, RZ, 0xfc, !PT ;  /* 0x0000014a030c7812 */ /* 0x000fe200078efcff */
[----:B------:R-:W-:Y:S01]  /*7da0*/  @!P2 IMAD.IADD R89, R89, 0x1, -R0 ;  /* 0x000000015959a824 */ /* 0x000fe200078e0a00 */
[C---:B------:R-:W-:Y:S01]  /*7db0*/  ISETP.GT.U32.AND P2, PT, R0.reuse, R88, PT ;  /* 0x000000580000720c */ /* 0x040fe20003f44070 */
[----:B------:R-:W-:Y:S01]  /*7dc0*/  IMAD.MOV R5, RZ, RZ, -R4 ;  /* 0x000000ffff057224 */ /* 0x000fe200078e0a04 */
[C---:B------:R-:W-:Y:S01]  /*7dd0*/  ISETP.GT.U32.AND P3, PT, R0.reuse, R90, PT ;  /* 0x0000005a0000720c */ /* 0x040fe20003f64070 */
[----:B------:R-:W-:Y:S01]  /*7de0*/  @!P1 IMAD.IADD R87, R87, 0x1, -R0 ;  /* 0x0000000157579824 */ /* 0x000fe200078e0a00 */
[----:B------:R-:W-:Y:S01]  /*7df0*/  ISETP.GE.AND P1, PT, R7, RZ, PT ;  /* 0x000000ff0700720c */ /* 0x000fe20003f26270 */
[----:B------:R-:W-:Y:S01]  /*7e00*/  IMAD R91, R0, R5, R91 ;  /* 0x00000005005b7224 */ /* 0x000fe200078e025b */
[----:B------:R-:W-:Y:S01]  /*7e10*/  IABS R7, R94 ;  /* 0x0000005e00077213 */ /* 0x000fe20000000000 */
[----:B------:R-:W-:Y:S01]  /*7e20*/  @!P4 IMAD.MOV R87, RZ, RZ, -R87 ;  /* 0x000000ffff57c224 */ /* 0x000fe200078e0a57 */
[----:B------:R-:W-:Y:S01]  /*7e30*/  LOP3.LUT R5, R3, 0x148, RZ, 0xfc, !PT ;  /* 0x0000014803057812 */ /* 0x000fe200078efcff */
[----:B------:R-:W-:Y:S01]  /*7e40*/  @!P6 IMAD.MOV R85, RZ, RZ, -R85 ;  /* 0x000000ffff55e224 */ /* 0x000fe200078e0a55 */
[----:B------:R-:W-:Y:S01]  /*7e50*/  ISETP.GE.AND P4, PT, R93, RZ, PT ;  /* 0x000000ff5d00720c */ /* 0x000fe20003f86270 */
[----:B------:R-:W-:Y:S01]  /*7e60*/  IMAD.HI.U32 R4, R2, R7, RZ ;  /* 0x0000000702047227 */ /* 0x000fe200078e00ff */
[----:B------:R-:W-:-:S02]  /*7e70*/  ISETP.GT.U32.AND P6, PT, R0, R89, PT ;  /* 0x000000590000720c */ /* 0x000fc40003fc4070 */
[----:B------:R-:W-:Y:S01]  /*7e80*/  IABS R93, R5 ;  /* 0x00000005005d7213 */ /* 0x000fe20000000000 */
[--C-:B------:R-:W-:Y:S01]  /*7e90*/  @!P2 IMAD.IADD R88, R88, 0x1, -R0.reuse ;  /* 0x000000015858a824 */ /* 0x100fe200078e0a00 */
[----:B------:R-:W-:Y:S01]  /*7ea0*/  ISETP.GT.U32.AND P2, PT, R0, R91, PT ;  /* 0x0000005b0000720c */ /* 0x000fe20003f44070 */
[----:B------:R-:W-:Y:S01]  /*7eb0*/  @!P3 IMAD.IADD R90, R90, 0x1, -R0 ;  /* 0x000000015a5ab824 */ /* 0x000fe200078e0a00 */
[----:B------:R-:W-:Y:S01]  /*7ec0*/  ISETP.GE.AND P3, PT, R5, RZ, PT ;  /* 0x000000ff0500720c */ /* 0x000fe20003f66270 */
[----:B------:R-:W-:Y:S02]  /*7ed0*/  IMAD.MOV R4, RZ, RZ, -R4 ;  /* 0x000000ffff047224 */ /* 0x000fe400078e0a04 */
[----:B------:R-:W-:Y:S01]  /*7ee0*/  @!P5 IMAD.MOV R86, RZ, RZ, -R86 ;  /* 0x000000ffff56d224 */ /* 0x000fe200078e0a56 */
[----:B------:R-:W-:Y:S01]  /*7ef0*/  ISETP.GE.AND P5, PT, R92, RZ, PT ;  /* 0x000000ff5c00720c */ /* 0x000fe20003fa6270 */
[----:B------:R-:W-:Y:S01]  /*7f00*/  IMAD R92, R0, R4, R7 ;  /* 0x00000004005c7224 */ /* 0x000fe200078e0207 */
[----:B------:R-:W-:Y:S01]  /*7f10*/  IABS R7, R12 ;  /* 0x0000000c00077213 */ /* 0x000fe20000000000 */
[----:B------:R-:W-:Y:S01]  /*7f20*/  IMAD.HI.U32 R4, R2, R93, RZ ;  /* 0x0000005d02047227 */ /* 0x000fe200078e00ff */
[----:B------:R-:W-:-:S02]  /*7f30*/  @!P6 IADD3 R89, R89, -R0, RZ ;  /* 0x800000005959e210 */ /* 0x000fc40007ffe0ff */
[----:B------:R-:W-:Y:S01]  /*7f40*/  ISETP.GE.AND P6, PT, R94, RZ, PT ;  /* 0x000000ff5e00720c */ /* 0x000fe20003fc6270 */
[----:B------:R-:W-:Y:S01]  /*7f50*/  @!P2 IMAD.IADD R91, R91, 0x1, -R0 ;  /* 0x000000015b5ba824 */ /* 0x000fe200078e0a00 */
[C---:B------:R-:W-:Y:S01]  /*7f60*/  ISETP.GT.U32.AND P2, PT, R0.reuse, R90, PT ;  /* 0x0000005a0000720c */ /* 0x040fe20003f44070 */
[----:B------:R-:W-:Y:S02]  /*7f70*/  IMAD.MOV R4, RZ, RZ, -R4 ;  /* 0x000000ffff047224 */ /* 0x000fe400078e0a04 */
[----:B------:R-:W-:Y:S01]  /*7f80*/  @!P0 IMAD.MOV R89, RZ, RZ, -R89 ;  /* 0x000000ffff598224 */ /* 0x000fe200078e0a59 */
[C---:B------:R-:W-:Y:S01]  /*7f90*/  ISETP.GT.U32.AND P0, PT, R0.reuse, R92, PT ;  /* 0x0000005c0000720c */ /* 0x040fe20003f04070 */
[----:B------:R-:W-:Y:S02]  /*7fa0*/  IMAD R93, R0, R4, R93 ;  /* 0x00000004005d7224 */ /* 0x000fe400078e025d */
[----:B------:R-:W-:-:S04]  /*7fb0*/  IMAD.HI.U32 R4, R2, R7, RZ ;  /* 0x0000000702047227 */ /* 0x000fc800078e00ff */
[----:B------:R-:W-:Y:S01]  /*7fc0*/  @!P1 IMAD.MOV R88, RZ, RZ, -R88 ;  /* 0x000000ffff589224 */ /* 0x000fe200078e0a58 */
[----:B------:R-:W-:Y:S01]  /*7fd0*/  ISETP.GT.U32.AND P1, PT, R0, R91, PT ;  /* 0x0000005b0000720c */ /* 0x000fe20003f24070 */
[----:B------:R-:W-:Y:S01]  /*7fe0*/  IMAD.MOV R94, RZ, RZ, -R4 ;  /* 0x000000ffff5e7224 */ /* 0x000fe200078e0a04 */
[----:B------:R-:W-:Y:S01]  /*7ff0*/  @!P2 IADD3 R90, R90, -R0, RZ ;  /* 0x800000005a5aa210 */ /* 0x000fe20007ffe0ff */
[----:B------:R-:W-:Y:S01]  /*8000*/  IMAD.HI.U32 R4, R2, R97, RZ ;  /* 0x0000006102047227 */ /* 0x000fe200078e00ff */
[----:B------:R-:W-:-:S03]  /*8010*/  ISETP.GT.U32.AND P2, PT, R0, R93, PT ;  /* 0x0000005d0000720c */ /* 0x000fc60003f44070 */
[----:B------:R-:W-:Y:S01]  /*8020*/  @!P0 IMAD.IADD R92, R92, 0x1, -R0 ;  /* 0x000000015c5c8824 */ /* 0x000fe200078e0a00 */
[----:B------:R-:W-:Y:S01]  /*8030*/  ISETP.GE.AND P0, PT, R96, RZ, PT ;  /* 0x000000ff6000720c */ /* 0x000fe20003f06270 */
[----:B------:R-:W-:Y:S02]  /*8040*/  @!P5 IMAD.MOV R90, RZ, RZ, -R90 ;  /* 0x000000ffff5ad224 */ /* 0x000fe400078e0a5a */
[----:B------:R-:W-:Y:S01]  /*8050*/  IMAD.HI.U32 R5, R2, R95, RZ ;  /* 0x0000005f02057227 */ /* 0x000fe200078e00ff */
[----:B------:R-:W-:-:S03]  /*8060*/  ISETP.GT.U32.AND P5, PT, R0, R92, PT ;  /* 0x0000005c0000720c */ /* 0x000fc60003fa4070 */
[----:B------:R-:W-:Y:S02]  /*8070*/  IMAD.MOV R4, RZ, RZ, -R4 ;  /* 0x000000ffff047224 */ /* 0x000fe400078e0a04 */
[----:B------:R-:W-:Y:S01]  /*8080*/  @!P2 IADD3 R93, R93, -R0, RZ ;  /* 0x800000005d5da210 */ /* 0x000fe20007ffe0ff */
[----:B------:R-:W-:Y:S02]  /*8090*/  IMAD.MOV R5, RZ, RZ, -R5 ;  /* 0x000000ffff057224 */ /* 0x000fe400078e0a05 */
[C---:B------:R-:W-:Y:S01]  /*80a0*/  IMAD R96, R0.reuse, R4, R97 ;  /* 0x0000000400607224 */ /* 0x040fe200078e0261 */
[C---:B------:R-:W-:Y:S01]  /*80b0*/  ISETP.GT.U32.AND P2, PT, R0.reuse, R93, PT ;  /* 0x0000005d0000720c */ /* 0x040fe20003f44070 */
[----:B------:R-:W-:Y:S02]  /*80c0*/  IMAD R95, R0, R5, R95 ;  /* 0x00000005005f7224 */ /* 0x000fe400078e025f */
[--C-:B------:R-:W-:Y:S01]  /*80d0*/  @!P1 IMAD.IADD R91, R91, 0x1, -R0.reuse ;  /* 0x000000015b5b9824 */ /* 0x100fe200078e0a00 */
[----:B------:R-:W-:Y:S01]  /*80e0*/  ISETP.GE.AND P1, PT, R12, RZ, PT ;  /* 0x000000ff0c00720c */ /* 0x000fe20003f26270 */
[----:B------:R-:W-:Y:S01]  /*80f0*/  IMAD R94, R0, R94, R7 ;  /* 0x0000005e005e7224 */ /* 0x000fe200078e0207 */
[----:B------:R-:W-:Y:S01]  /*8100*/  IABS R7, R100 ;  /* 0x0000006400077213 */ /* 0x000fe20000000000 */
[----:B------:R-:W-:Y:S01]  /*8110*/  @!P5 IMAD.IADD R92, R92, 0x1, -R0 ;  /* 0x000000015c5cd824 */ /* 0x000fe200078e0a00 */
[C---:B------:R-:W-:Y:S01]  /*8120*/  ISETP.GT.U32.AND P5, PT, R0.reuse, R95, PT ;  /* 0x0000005f0000720c */ /* 0x040fe20003fa4070 */
[----:B------:R-:W-:Y:S01]  /*8130*/  @!P4 IMAD.MOV R91, RZ, RZ, -R91 ;  /* 0x000000ffff5bc224 */ /* 0x000fe200078e0a5b */
[----:B------:R-:W-:Y:S01]  /*8140*/  ISETP.GT.U32.AND P4, PT, R0, R94, PT ;  /* 0x0000005e0000720c */ /* 0x000fe20003f84070 */
[----:B------:R-:W-:Y:S01]  /*8150*/  IMAD.HI.U32 R5, R2, R7, RZ ;  /* 0x0000000702057227 */ /* 0x000fe200078e00ff */
[----:B------:R-:W-:-:S03]  /*8160*/  LOP3.LUT R12, R3, 0x150, RZ, 0xfc, !PT ;  /* 0x00000150030c7812 */ /* 0x000fc600078efcff */
[----:B------:R-:W-:Y:S01]  /*8170*/  @!P2 IMAD.IADD R93, R93, 0x1, -R0 ;  /* 0x000000015d5da824 */ /* 0x000fe200078e0a00 */
[----:B------:R-:W-:Y:S01]  /*8180*/  ISETP.GT.U32.AND P2, PT, R0, R96, PT ;  /* 0x000000600000720c */ /* 0x000fe20003f44070 */
[----:B------:R-:W-:Y:S01]  /*8190*/  @!P6 IMAD.MOV R92, RZ, RZ, -R92 ;  /* 0x000000ffff5ce224 */ /* 0x000fe200078e0a5c */
[----:B------:R-:W-:Y:S01]  /*81a0*/  IABS R97, R12 ;  /* 0x0000000c00617213 */ /* 0x000fe20000000000 */
[----:B------:R-:W-:Y:S02]  /*81b0*/  IMAD.MOV R5, RZ, RZ, -R5 ;  /* 0x000000ffff057224 */ /* 0x000fe400078e0a05 */
[--C-:B------:R-:W-:Y:S02]  /*81c0*/  @!P5 IMAD.IADD R95, R95, 0x1, -R0.reuse ;  /* 0x000000015f5fd824 */ /* 0x100fe400078e0a00 */
[----:B------:R-:W-:Y:S01]  /*81d0*/  @!P4 IMAD.IADD R94, R94, 0x1, -R0 ;  /* 0x000000015e5ec824 */ /* 0x000fe200078e0a00 */
[----:B------:R-:W-:Y:S01]  /*81e0*/  ISETP.GE.AND P4, PT, R98, RZ, PT ;  /* 0x000000ff6200720c */ /* 0x000fe20003f86270 */
[----:B------:R-:W-:Y:S01]  /*81f0*/  IMAD.HI.U32 R4, R2, R97, RZ ;  /* 0x0000006102047227 */ /* 0x000fe200078e00ff */
[----:B------:R-:W-:-:S02]  /*8200*/  ISETP.GT.U32.AND P6, PT, R0, R95, PT ;  /* 0x0000005f0000720c */ /* 0x000fc40003fc4070 */
[----:B------:R-:W-:Y:S01]  /*8210*/  ISETP.GT.U32.AND P5, PT, R0, R94, PT ;  /* 0x0000005e0000720c */ /* 0x000fe20003fa4070 */
[----:B------:R-:W-:Y:S01]  /*8220*/  @!P2 IMAD.IADD R96, R96, 0x1, -R0 ;  /* 0x000000016060a824 */ /* 0x000fe200078e0a00 */
[----:B------:R-:W-:Y:S01]  /*8230*/  IADD3 R4, -R4, RZ, RZ ;  /* 0x000000ff04047210 */ /* 0x000fe20007ffe1ff */
[----:B------:R-:W-:Y:S02]  /*8240*/  IMAD R98, R0, R5, R7 ;  /* 0x0000000500627224 */ /* 0x000fe400078e0207 */
[----:B------:R-:W-:Y:S01]  /*8250*/  IMAD.HI.U32 R5, R2, R101, RZ ;  /* 0x0000006502057227 */ /* 0x000fe200078e00ff */
[----:B------:R-:W-:-:S03]  /*8260*/  ISETP.GT.U32.AND P2, PT, R0, R96, PT ;  /* 0x000000600000720c */ /* 0x000fc60003f44070 */
[----:B------:R-:W-:Y:S02]  /*8270*/  IMAD.MOV R5, RZ, RZ, -R5 ;  /* 0x000000ffff057224 */ /* 0x000fe400078e0a05 */
[----:B------:R-:W-:Y:S02]  /*8280*/  IMAD R97, R0, R4, R97 ;  /* 0x0000000400617224 */ /* 0x000fe400078e0261 */
[----:B------:R-:W-:Y:S01]  /*8290*/  @!P3 IMAD.MOV R93, RZ, RZ, -R93 ;  /* 0x000000ffff5db224 */ /* 0x000fe200078e0a5d */
[----:B------:R-:W-:Y:S01]  /*82a0*/  ISETP.GE.AND P3, PT, R12, RZ, PT ;  /* 0x000000ff0c00720c */ /* 0x000fe20003f66270 */
[--C-:B------:R-:W-:Y:S01]  /*82b0*/  @!P6 IMAD.IADD R95, R95, 0x1, -R0.reuse ;  /* 0x000000015f5fe824 */ /* 0x100fe200078e0a00 */
[----:B------:R-:W-:Y:S01]  /*82c0*/  @!P5 IADD3 R94, R94, -R0, RZ ;  /* 0x800000005e5ed210 */ /* 0x000fe20007ffe0ff */
[----:B------:R-:W-:Y:S01]  /*82d0*/  IMAD.HI.U32 R4, R2, R99, RZ ;  /* 0x0000006302047227 */ /* 0x000fe200078e00ff */
[----:B------:R-:W-:Y:S02]  /*82e0*/  LOP3.LUT R12, R3, 0x158, RZ, 0xfc, !PT ;  /* 0x00000158030c7812 */ /* 0x000fe400078efcff */
[----:B------:R-:W-:Y:S01]  /*82f0*/  ISETP.GT.U32.AND P5, PT, R0, R97, PT ;  /* 0x000000610000720c */ /* 0x000fe20003fa4070 */
[----:B------:R-:W-:Y:S01]  /*8300*/  @!P2 IMAD.IADD R96, R96, 0x1, -R0 ;  /* 0x000000016060a824 */ /* 0x000fe200078e0a00 */
[----:B------:R-:W-:Y:S01]  /*8310*/  ISETP.GE.AND P2, PT, R100, RZ, PT ;  /* 0x000000ff6400720c */ /* 0x000fe20003f46270 */
[C---:B------:R-:W-:Y:S01]  /*8320*/  IMAD R100, R0.reuse, R5, R101 ;  /* 0x0000000500647224 */ /* 0x040fe200078e0265 */
[----:B------:R-:W-:Y:S01]  /*8330*/  IABS R7, R12 ;  /* 0x0000000c00077213 */ /* 0x000fe20000000000 */
[----:B------:R-:W-:Y:S01]  /*8340*/  @!P0 IMAD.MOV R95, RZ, RZ, -R95 ;  /* 0x000000ffff5f8224 */ /* 0x000fe200078e0a5f */
[C---:B------:R-:W-:Y:S01]  /*8350*/  ISETP.GT.U32.AND P6, PT, R0.reuse, R98, PT ;  /* 0x000000620000720c */ /* 0x040fe20003fc4070 */
[----:B------:R-:W-:Y:S01]  /*8360*/  IMAD.MOV R4, RZ, RZ, -R4 ;  /* 0x000000ffff047224 */ /* 0x000fe200078e0a04 */
[C---:B------:R-:W-:Y:S01]  /*8370*/  ISETP.GT.U32.AND P0, PT, R0.reuse, R100, PT ;  /* 0x000000640000720c */ /* 0x040fe20003f04070 */
[----:B------:R-:W-:Y:S01]  /*8380*/  IMAD.MOV.U32 R101, RZ, RZ, R7 ;  /* 0x000000ffff657224 */ /* 0x000fe200078e0007 */
[----:B------:R-:W-:Y:S01]  /*8390*/  IABS R5, R104 ;  /* 0x0000006800057213 */ /* 0x000fe20000000000 */
[----:B------:R-:W-:Y:S01]  /*83a0*/  IMAD R99, R0, R4, R99 ;  /* 0x0000000400637224 */ /* 0x000fe200078e0263 */
[----:B------:R-:W-:Y:S01]  /*83b0*/  @!P4 IADD3 R96, -R96, RZ, RZ ;  /* 0x000000ff6060c210 */ /* 0x000fe20007ffe1ff */
[----:B------:R-:W-:Y:S01]  /*83c0*/  IMAD.HI.U32 R4, R2, R101, RZ ;  /* 0x0000006502047227 */ /* 0x000fe200078e00ff */
[----:B------:R-:W-:-:S02]  /*83d0*/  @!P5 IADD3 R97, R97, -R0, RZ ;  /* 0x800000006161d210 */ /* 0x000fc40007ffe0ff */
[----:B------:R-:W-:Y:S01]  /*83e0*/  ISETP.GT.U32.AND P5, PT, R0, R99, PT ;  /* 0x000000630000720c */ /* 0x000fe20003fa4070 */
[----:B------:R-:W-:Y:S01]  /*83f0*/  IMAD.MOV R4, RZ, RZ, -R4 ;  /* 0x000000ffff047224 */ /* 0x000fe200078e0a04 */
[----:B------:R-:W-:Y:S01]  /*8400*/  LOP3.LUT R7, R3, 0x160, RZ, 0xfc, !PT ;  /* 0x0000016003077812 */ /* 0x000fe200078efcff */
[--C-:B------:R-:W-:Y:S02]  /*8410*/  @!P6 IMAD.IADD R98, R98, 0x1, -R0.reuse ;  /* 0x000000016262e824 */ /* 0x100fe400078e0a00 */
[----:B------:R-:W-:Y:S01]  /*8420*/  @!P0 IMAD.IADD R100, R100, 0x1, -R0 ;  /* 0x0000000164648824 */ /* 0x000fe200078e0a00 */
[----:B------:R-:W-:Y:S01]  /*8430*/  IABS R107, R7 ;  /* 0x00000007006b7213 */ /* 0x000fe20000000000 */
[C---:B------:R-:W-:Y:S01]  /*8440*/  IMAD R101, R0.reuse, R4, R101 ;  /* 0x0000000400657224 */ /* 0x040fe200078e0265 */
[----:B------:R-:W-:Y:S01]  /*8450*/  ISETP.GT.U32.AND P6, PT, R0, R98, PT ;  /* 0x000000620000720c */ /* 0x000fe20003fc4070 */
[----:B------:R-:W-:Y:S01]  /*8460*/  IMAD.HI.U32 R4, R2, R5, RZ ;  /* 0x0000000502047227 */ /* 0x000fe200078e00ff */
[----:B------:R-:W-:-:S03]  /*8470*/  ISETP.GT.U32.AND P0, PT, R0, R100, PT ;  /* 0x000000640000720c */ /* 0x000fc60003f04070 */
[----:B------:R-:W-:Y:S01]  /*8480*/  @!P1 IMAD.MOV R94, RZ, RZ, -R94 ;  /* 0x000000ffff5e9224 */ /* 0x000fe200078e0a5e */
[----:B------:R-:W-:Y:S01]  /*8490*/  ISETP.GT.U32.AND P1, PT, R0, R97, PT ;  /* 0x000000610000720c */ /* 0x000fe20003f24070 */
[----:B------:R-:W-:Y:S02]  /*84a0*/  IMAD.MOV R4, RZ, RZ, -R4 ;  /* 0x000000ffff047224 */ /* 0x000fe400078e0a04 */
[--C-:B------:R-:W-:Y:S01]  /*84b0*/  @!P5 IMAD.IADD R99, R99, 0x1, -R0.reuse ;  /* 0x000000016363d824 */ /* 0x100fe200078e0a00 */
[----:B------:R-:W-:Y:S01]  /*84c0*/  ISETP.GE.AND P5, PT, R102, RZ, PT ;  /* 0x000000ff6600720c */ /* 0x000fe20003fa6270 */
[----:B------:R-:W-:Y:S01]  /*84d0*/  IMAD R102, R0, R4, R5 ;  /* 0x0000000400667224 */ /* 0x000fe200078e0205 */
[----:B------:R-:W-:Y:S01]  /*84e0*/  LOP3.LUT R4, R3, 0x15c, RZ, 0xfc, !PT ;  /* 0x0000015c03047812 */ /* 0x000fe200078efcff */
[--C-:B------:R-:W-:Y:S01]  /*84f0*/  @!P6 IMAD.IADD R98, R98, 0x1, -R0.reuse ;  /* 0x000000016262e824 */ /* 0x100fe200078e0a00 */
[----:B------:R-:W-:Y:S01]  /*8500*/  ISETP.GT.U32.AND P6, PT, R0, R101, PT ;  /* 0x000000650000720c */ /* 0x000fe20003fc4070 */
[----:B------:R-:W-:Y:S01]  /*8510*/  @!P0 IMAD.IADD R100, R100, 0x1, -R0 ;  /* 0x0000000164648824 */ /* 0x000fe200078e0a00 */
[C---:B------:R-:W-:Y:S01]  /*8520*/  ISETP.GT.U32.AND P0, PT, R0.reuse, R102, PT ;  /* 0x000000660000720c */ /* 0x040fe20003f04070 */
[----:B------:R-:W-:Y:S01]  /*8530*/  @!P2 IMAD.MOV R98, RZ, RZ, -R98 ;  /* 0x000000ffff62a224 */ /* 0x000fe200078e0a62 */
[----:B------:R-:W-:Y:S01]  /*8540*/  ISETP.GT.U32.AND P4, PT, R0, R99, PT ;  /* 0x000000630000720c */ /* 0x000fe20003f84070 */
[----:B------:R-:W-:Y:S01]  /*8550*/  @!P1 IMAD.IADD R97, R97, 0x1, -R0 ;  /* 0x0000000161619824 */ /* 0x000fe200078e0a00 */
[----:B------:R-:W-:-:S02]  /*8560*/  ISETP.GE.AND P1, PT, R103, RZ, PT ;  /* 0x000000ff6700720c */ /* 0x000fc40003f26270 */
[----:B------:R-:W-:Y:S01]  /*8570*/  IABS R103, R4 ;  /* 0x0000000400677213 */ /* 0x000fe20000000000 */
[----:B------:R-:W-:Y:S01]  /*8580*/  @!P3 IMAD.MOV R97, RZ, RZ, -R97 ;  /* 0x000000ffff61b224 */ /* 0x000fe200078e0a61 */
[----:B------:R-:W-:Y:S02]  /*8590*/  LOP3.LUT R5, R3, 0x15e, RZ, 0xfc, !PT ;  /* 0x0000015e03057812 */ /* 0x000fe400078efcff */
[----:B------:R-:W-:Y:S01]  /*85a0*/  ISETP.GE.AND P3, PT, R12, RZ, PT ;  /* 0x000000ff0c00720c */ /* 0x000fe20003f66270 */
[--C-:B------:R-:W-:Y:S01]  /*85b0*/  @!P6 IMAD.IADD R101, R101, 0x1, -R0.reuse ;  /* 0x000000016565e824 */ /* 0x100fe200078e0a00 */
[----:B------:R-:W-:Y:S01]  /*85c0*/  ISETP.GE.AND P6, PT, R4, RZ, PT ;  /* 0x000000ff0400720c */ /* 0x000fe20003fc6270 */
[----:B------:R-:W-:Y:S01]  /*85d0*/  @!P0 IMAD.IADD R102, R102, 0x1, -R0 ;  /* 0x0000000166668824 */ /* 0x000fe200078e0a00 */
[----:B------:R-:W-:Y:S01]  /*85e0*/  IABS R105, R5 ;  /* 0x0000000500697213 */ /* 0x000fe20000000000 */
[----:B------:R-:W-:Y:S01]  /*85f0*/  IMAD.HI.U32 R4, R2, R103, RZ ;  /* 0x0000006702047227 */ /* 0x000fe200078e00ff */
[----:B------:R-:W-:-:S02]  /*8600*/  @!P4 IADD3 R99, R99, -R0, RZ ;  /* 0x800000006363c210 */ /* 0x000fc40007ffe0ff */
[C---:B------:R-:W-:Y:S01]  /*8610*/  ISETP.GT.U32.AND P0, PT, R0.reuse, R102, PT ;  /* 0x000000660000720c */ /* 0x040fe20003f04070 */
[----:B------:R-:W-:Y:S01]  /*8620*/  @!P1 IMAD.MOV R100, RZ, RZ, -R100 ;  /* 0x000000ffff649224 */ /* 0x000fe200078e0a64 */
[----:B------:R-:W-:Y:S01]  /*8630*/  ISETP.GE.AND P1, PT, R7, RZ, PT ;  /* 0x000000ff0700720c */ /* 0x000fe20003f26270 */
[----:B------:R-:W-:Y:S01]  /*8640*/  @!P5 IMAD.MOV R99, RZ, RZ, -R99 ;  /* 0x000000ffff63d224 */ /* 0x000fe200078e0a63 */
[----:B------:R-:W-:Y:S01]  /*8650*/  ISETP.GT.U32.AND P2, PT, R0, R101, PT ;  /* 0x000000650000720c */ /* 0x000fe20003f44070 */
[----:B------:R-:W-:Y:S01]  /*8660*/  IMAD.MOV R7, RZ, RZ, -R4 ;  /* 0x000000ffff077224 */ /* 0x000fe200078e0a04 */
[----:B------:R-:W-:Y:S01]  /*8670*/  ISETP.GE.AND P4, PT, R104, RZ, PT ;  /* 0x000000ff6800720c */ /* 0x000fe20003f86270 */
[C---:B------:R-:W-:Y:S01]  /*8680*/  IMAD.HI.U32 R4, R2.reuse, R105, RZ ;  /* 0x0000006902047227 */ /* 0x040fe200078e00ff */
[----:B------:R-:W-:Y:S02]  /*8690*/  ISETP.GE.AND P5, PT, R5, RZ, PT ;  /* 0x000000ff0500720c */ /* 0x000fe40003fa6270 */
[----:B------:R-:W-:Y:S01]  /*86a0*/  LOP3.LUT R12, R3, 0x162, RZ, 0xfc, !PT ;  /* 0x00000162030c7812 */ /* 0x000fe200078efcff */
[----:B------:R-:W-:-:S03]  /*86b0*/  IMAD.HI.U32 R5, R2, R107, RZ ;  /* 0x0000006b02057227 */ /* 0x000fc600078e00ff */
[----:B------:R-:W-:Y:S01]  /*86c0*/  IABS R109, R12 ;  /* 0x0000000c006d7213 */ /* 0x000fe20000000000 */
[----:B------:R-:W-:Y:S02]  /*86d0*/  IMAD.MOV R104, RZ, RZ, -R4 ;  /* 0x000000ffff687224 */ /* 0x000fe400078e0a04 */
[----:B------:R-:W-:Y:S01]  /*86e0*/  IMAD.MOV R5, RZ, RZ, -R5 ;  /* 0x000000ffff057224 */ /* 0x000fe200078e0a05 */
[----:B------:R-:W-:Y:S01]  /*86f0*/  @!P2 IADD3 R101, R101, -R0, RZ ;  /* 0x800000006565a210 */ /* 0x000fe20007ffe0ff */
[----:B------:R-:W-:Y:S01]  /*8700*/  IMAD R104, R0, R104, R105 ;  /* 0x0000006800687224 */ /* 0x000fe200078e0269 */
[----:B------:R-:W-:Y:S01]  /*8710*/  ISETP.GE.AND P2, PT, R12, RZ, PT ;  /* 0x000000ff0c00720c */ /* 0x000fe20003f46270 */
[----:B------:R-:W-:Y:S01]  /*8720*/  @!P0 IMAD.IADD R102, R102, 0x1, -R0 ;  /* 0x0000000166668824 */ /* 0x000fe200078e0a00 */
[----:B------:R-:W-:Y:S01]  /*8730*/  IABS R12, R114 ;  /* 0x00000072000c7213 */ /* 0x000fe20000000000 */
[C---:B------:R-:W-:Y:S01]  /*8740*/  IMAD R105, R0.reuse, R5, R107 ;  /* 0x0000000500697224 */ /* 0x040fe200078e026b */
[C---:B------:R-:W-:Y:S01]  /*8750*/  ISETP.GT.U32.AND P0, PT, R0.reuse, R104, PT ;  /* 0x000000680000720c */ /* 0x040fe20003f04070 */
[C---:B------:R-:W-:Y:S01]  /*8760*/  IMAD R103, R0.reuse, R7, R103 ;  /* 0x0000000700677224 */ /* 0x040fe200078e0267 */
[----:B------:R-:W-:Y:S01]  /*8770*/  IABS R7, R112 ;  /* 0x0000007000077213 */ /* 0x000fe20000000000 */
[----:B------:R-:W-:Y:S01]  /*8780*/  @!P4 IMAD.MOV R102, RZ, RZ, -R102 ;  /* 0x000000ffff66c224 */ /* 0x000fe200078e0a66 */
[C---:B------:R-:W-:Y:S01]  /*8790*/  ISETP.GT.U32.AND P4, PT, R0.reuse, R105, PT ;  /* 0x000000690000720c */ /* 0x040fe20003f84070 */
[----:B------:R-:W-:Y:S01]  /*87a0*/  @!P3 IMAD.MOV R101, RZ, RZ, -R101 ;  /* 0x000000ffff65b224 */ /* 0x000fe200078e0a65 */
[----:B------:R-:W-:Y:S01]  /*87b0*/  ISETP.GT.U32.AND P3, PT, R0, R103, PT ;  /* 0x000000670000720c */ /* 0x000fe20003f64070 */
[----:B------:R-:W-:Y:S01]  /*87c0*/  IMAD.HI.U32 R4, R2, R109, RZ ;  /* 0x0000006d02047227 */ /* 0x000fe200078e00ff */
[----:B------:R-:W-:-:S03]  /*87d0*/  IABS R107, R110 ;  /* 0x0000006e006b7213 */ /* 0x000fc60000000000 */
[----:B------:R-:W-:Y:S01]  /*87e0*/  IMAD.HI.U32 R5, R2, R7, RZ ;  /* 0x0000000702057227 */ /* 0x000fe200078e00ff */
[----:B------:R-:W-:-:S03]  /*87f0*/  IADD3 R4, -R4, RZ, RZ ;  /* 0x000000ff04047210 */ /* 0x000fc60007ffe1ff */
[--C-:B------:R-:W-:Y:S02]  /*8800*/  @!P0 IMAD.IADD R104, R104, 0x1, -R0.reuse ;  /* 0x0000000168688824 */ /* 0x100fe400078e0a00 */
[--C-:B------:R-:W-:Y:S02]  /*8810*/  @!P4 IMAD.IADD R105, R105, 0x1, -R0.reuse ;  /* 0x000000016969c824 */ /* 0x100fe400078e0a00 */
[----:B------:R-:W-:Y:S01]  /*8820*/  @!P3 IMAD.IADD R103, R103, 0x1, -R0 ;  /* 0x000000016767b824 */ /* 0x000fe200078e0a00 */
[C---:B------:R-:W-:Y:S01]  /*8830*/  ISETP.GT.U32.AND P0, PT, R0.reuse, R104, PT ;  /* 0x000000680000720c */ /* 0x040fe20003f04070 */
[C---:B------:R-:W-:Y:S01]  /*8840*/  IMAD R106, R0.reuse, R4, R109 ;  /* 0x00000004006a7224 */ /* 0x040fe200078e026d */
[C---:B------:R-:W-:Y:S01]  /*8850*/  ISETP.GT.U32.AND P4, PT, R0.reuse, R105, PT ;  /* 0x000000690000720c */ /* 0x040fe20003f84070 */
[----:B------:R-:W-:Y:S01]  /*8860*/  IMAD.MOV R5, RZ, RZ, -R5 ;  /* 0x000000ffff057224 */ /* 0x000fe200078e0a05 */
[----:B------:R-:W-:Y:S01]  /*8870*/  ISETP.GT.U32.AND P3, PT, R0, R103, PT ;  /* 0x000000670000720c */ /* 0x000fe20003f64070 */
[----:B------:R-:W-:Y:S01]  /*8880*/  IMAD.HI.U32 R4, R2, R107, RZ ;  /* 0x0000006b02047227 */ /* 0x000fe200078e00ff */
[----:B------:R-:W-:-:S03]  /*8890*/  IABS R109, R113 ;  /* 0x00000071006d7213 */ /* 0x000fc60000000000 */
[----:B------:R-:W-:Y:S01]  /*88a0*/  IMAD R108, R0, R5, R7 ;  /* 0x00000005006c7224 */ /* 0x000fe200078e0207 */
[----:B------:R-:W-:Y:S01]  /*88b0*/  IADD3 R4, -R4, RZ, RZ ;  /* 0x000000ff04047210 */ /* 0x000fe20007ffe1ff */
[----:B------:R-:W-:Y:S01]  /*88c0*/  IMAD.MOV.U32 R7, RZ, RZ, R12 ;  /* 0x000000ffff077224 */ /* 0x000fe200078e000c */
[----:B------:R-:W-:Y:S01]  /*88d0*/  LOP3.LUT R12, R3, 0x16c, RZ, 0xfc, !PT ;  /* 0x0000016c030c7812 */ /* 0x000fe200078efcff */
[--C-:B------:R-:W-:Y:S02]  /*88e0*/  @!P0 IMAD.IADD R104, R104, 0x1, -R0.reuse ;  /* 0x0000000168688824 */ /* 0x100fe400078e0a00 */
[--C-:B------:R-:W-:Y:S01]  /*88f0*/  @!P4 IMAD.IADD R105, R105, 0x1, -R0.reuse ;  /* 0x000000016969c824 */ /* 0x100fe200078e0a00 */
[C---:B------:R-:W-:Y:S01]  /*8900*/  ISETP.GT.U32.AND P4, PT, R0.reuse, R108, PT ;  /* 0x0000006c0000720c */ /* 0x040fe20003f84070 */
[C---:B------:R-:W-:Y:S01]  /*8910*/  IMAD R107, R0.reuse, R4, R107 ;  /* 0x00000004006b7224 */ /* 0x040fe200078e026b */
[----:B------:R-:W-:Y:S01]  /*8920*/  IABS R111, R12 ;  /* 0x0000000c006f7213 */ /* 0x000fe20000000000 */
[----:B------:R-:W-:Y:S01]  /*8930*/  @!P3 IMAD.IADD R103, R103, 0x1, -R0 ;  /* 0x000000016767b824 */ /* 0x000fe200078e0a00 */
[----:B------:R-:W-:Y:S01]  /*8940*/  ISETP.GT.U32.AND P3, PT, R0, R106, PT ;  /* 0x0000006a0000720c */ /* 0x000fe20003f64070 */
[----:B------:R-:W-:Y:S01]  /*8950*/  IMAD.HI.U32 R4, R2, R109, RZ ;  /* 0x0000006d02047227 */ /* 0x000fe200078e00ff */
[----:B------:R-:W-:-:S02]  /*8960*/  ISETP.GT.U32.AND P0, PT, R0, R107, PT ;  /* 0x0000006b0000720c */ /* 0x000fc40003f04070 */
[----:B------:R-:W-:Y:S01]  /*8970*/  @!P5 IADD3 R104, -R104, RZ, RZ ;  /* 0x000000ff6868d210 */ /* 0x000fe20007ffe1ff */
[----:B------:R-:W-:Y:S02]  /*8980*/  IMAD.MOV R4, RZ, RZ, -R4 ;  /* 0x000000ffff047224 */ /* 0x000fe400078e0a04 */
[----:B------:R-:W-:-:S04]  /*8990*/  IMAD.HI.U32 R5, R2, R7, RZ ;  /* 0x0000000702057227 */ /* 0x000fc800078e00ff */
[----:B------:R-:W-:Y:S02]  /*89a0*/  @!P4 IMAD.IADD R108, R108, 0x1, -R0 ;  /* 0x000000016c6cc824 */ /* 0x000fe400078e0a00 */
[----:B------:R-:W-:Y:S01]  /*89b0*/  @!P3 IADD3 R106, R106, -R0, RZ ;  /* 0x800000006a6ab210 */ /* 0x000fe20007ffe0ff */
[C---:B------:R-:W-:Y:S02]  /*89c0*/  IMAD R109, R0.reuse, R4, R109 ;  /* 0x00000004006d7224 */ /* 0x040fe400078e026d */
[----:B------:R-:W-:Y:S01]  /*89d0*/  ISETP.GT.U32.AND P4, PT, R0, R108, PT ;  /* 0x0000006c0000720c */ /* 0x000fe20003f84070 */
[----:B------:R-:W-:Y:S01]  /*89e0*/  IMAD.HI.U32 R4, R2, R111, RZ ;  /* 0x0000006f02047227 */ /* 0x000fe200078e00ff */
[----:B------:R-:W-:-:S03]  /*89f0*/  ISETP.GT.U32.AND P3, PT, R0, R106, PT ;  /* 0x0000006a0000720c */ /* 0x000fc60003f64070 */
[----:B------:R-:W-:Y:S01]  /*8a00*/  @!P0 IMAD.IADD R107, R107, 0x1, -R0 ;  /* 0x000000016b6b8824 */ /* 0x000fe200078e0a00 */
[----:B------:R-:W-:Y:S01]  /*8a10*/  ISETP.GE.AND P0, PT, R112, RZ, PT ;  /* 0x000000ff7000720c */ /* 0x000fe20003f06270 */
[----:B------:R-:W-:Y:S02]  /*8a20*/  IMAD.MOV R4, RZ, RZ, -R4 ;  /* 0x000000ffff047224 */ /* 0x000fe400078e0a04 */
[----:B------:R-:W-:Y:S01]  /*8a30*/  IMAD.MOV R5, RZ, RZ, -R5 ;  /* 0x000000ffff057224 */ /* 0x000fe200078e0a05 */
[C---:B------:R-:W-:Y:S01]  /*8a40*/  ISETP.GT.U32.AND P5, PT, R0.reuse, R107, PT ;  /* 0x0000006b0000720c */ /* 0x040fe20003fa4070 */
[----:B------:R-:W-:Y:S02]  /*8a50*/  IMAD R111, R0, R4, R111 ;  /* 0x00000004006f7224 */ /* 0x000fe400078e026f */
[----:B------:R-:W-:Y:S01]  /*8a60*/  @!P4 IADD3 R108, R108, -R0, RZ ;  /* 0x800000006c6cc210 */ /* 0x000fe20007ffe0ff */
[----:B------:R-:W-:Y:S01]  /*8a70*/  @!P6 IMAD.MOV R103, RZ, RZ, -R103 ;  /* 0x000000ffff67e224 */ /* 0x000fe200078e0a67 */
[----:B------:R-:W-:Y:S01]  /*8a80*/  ISETP.GE.AND P6, PT, R110, RZ, PT ;  /* 0x000000ff6e00720c */ /* 0x000fe20003fc6270 */
[C---:B------:R-:W-:Y:S01]  /*8a90*/  IMAD R110, R0.reuse, R5, R7 ;  /* 0x00000005006e7224 */ /* 0x040fe200078e0207 */
[----:B------:R-:W-:Y:S01]  /*8aa0*/  ISETP.GT.U32.AND P4, PT, R0, R111, PT ;  /* 0x0000006f0000720c */ /* 0x000fe20003f84070 */
[----:B------:R-:W-:Y:S01]  /*8ab0*/  @!P3 IMAD.IADD R106, R106, 0x1, -R0 ;  /* 0x000000016a6ab824 */ /* 0x000fe200078e0a00 */
[C---:B------:R-:W-:Y:S01]  /*8ac0*/  ISETP.GT.U32.AND P3, PT, R0.reuse, R109, PT ;  /* 0x0000006d0000720c */ /* 0x040fe20003f64070 */
[----:B------:R-:W-:Y:S01]  /*8ad0*/  @!P1 IMAD.MOV R105, RZ, RZ, -R105 ;  /* 0x000000ffff699224 */ /* 0x000fe200078e0a69 */
[----:B------:R-:W-:Y:S01]  /*8ae0*/  IABS R5, R116 ;  /* 0x0000007400057213 */ /* 0x000fe20000000000 */
[----:B------:R-:W-:Y:S01]  /*8af0*/  @!P2 IMAD.MOV R106, RZ, RZ, -R106 ;  /* 0x000000ffff6aa224 */ /* 0x000fe200078e0a6a */
[----:B------:R-:W-:Y:S01]  /*8b00*/  ISETP.GT.U32.AND P2, PT, R0, R110, PT ;  /* 0x0000006e0000720c */ /* 0x000fe20003f44070 */
[----:B------:R-:W-:Y:S01]  /*8b10*/  @!P5 IMAD.IADD R107, R107, 0x1, -R0 ;  /* 0x000000016b6bd824 */ /* 0x000fe200078e0a00 */
[----:B------:R-:W-:Y:S01]  /*8b20*/  ISETP.GE.AND P5, PT, R114, RZ, PT ;  /* 0x000000ff7200720c */ /* 0x000fe20003fa6270 */
[----:B------:R-:W-:Y:S01]  /*8b30*/  IMAD.HI.U32 R4, R2, R5, RZ ;  /* 0x0000000502047227 */ /* 0x000fe200078e00ff */
[----:B------:R-:W-:-:S02]  /*8b40*/  LOP3.LUT R114, R3, 0x170, RZ, 0xfc, !PT ;  /* 0x0000017003727812 */ /* 0x000fc400078efcff */
[----:B------:R-:W-:Y:S01]  /*8b50*/  ISETP.GE.AND P1, PT, R113, RZ, PT ;  /* 0x000000ff7100720c */ /* 0x000fe20003f26270 */
[--C-:B------:R-:W-:Y:S01]  /*8b60*/  @!P4 IMAD.IADD R111, R111, 0x1, -R0.reuse ;  /* 0x000000016f6fc824 */ /* 0x100fe200078e0a00 */
[----:B------:R-:W-:Y:S01]  /*8b70*/  IABS R113, R114 ;  /* 0x0000007200717213 */ /* 0x000fe20000000000 */
[----:B------:R-:W-:Y:S01]  /*8b80*/  @!P3 IMAD.IADD R109, R109, 0x1, -R0 ;  /* 0x000000016d6db824 */ /* 0x000fe200078e0a00 */
[----:B------:R-:W-:Y:S01]  /*8b90*/  ISETP.GE.AND P3, PT, R12, RZ, PT ;  /* 0x000000ff0c00720c */ /* 0x000fe20003f66270 */
[----:B------:R-:W-:Y:S01]  /*8ba0*/  IMAD.MOV R112, RZ, RZ, -R4 ;  /* 0x000000ffff707224 */ /* 0x000fe200078e0a04 */
[----:B------:R-:W-:Y:S01]  /*8bb0*/  ISETP.GT.U32.AND P4, PT, R0, R111, PT ;  /* 0x0000006f0000720c */ /* 0x000fe20003f84070 */
[----:B------:R-:W-:Y:S01]  /*8bc0*/  IMAD.HI.U32 R4, R2, R113, RZ ;  /* 0x0000007102047227 */ /* 0x000fe200078e00ff */
[----:B------:R-:W-:-:S03]  /*8bd0*/  LOP3.LUT R12, R3, 0x172, RZ, 0xfc, !PT ;  /* 0x00000172030c7812 */ /* 0x000fc600078efcff */
[----:B------:R-:W-:Y:S01]  /*8be0*/  @!P2 IMAD.IADD R110, R110, 0x1, -R0 ;  /* 0x000000016e6ea824 */ /* 0x000fe200078e0a00 */
[C---:B------:R-:W-:Y:S01]  /*8bf0*/  ISETP.GT.U32.AND P2, PT, R0.reuse, R109, PT ;  /* 0x0000006d0000720c */ /* 0x040fe20003f44070 */
[----:B------:R-:W-:Y:S01]  /*8c00*/  IMAD R112, R0, R112, R5 ;  /* 0x0000007000707224 */ /* 0x000fe200078e0205 */
[----:B------:R-:W-:Y:S01]  /*8c10*/  IADD3 R4, -R4, RZ, RZ ;  /* 0x000000ff04047210 */ /* 0x000fe20007ffe1ff */
[----:B------:R-:W-:Y:S01]  /*8c20*/  @!P6 IMAD.MOV R107, RZ, RZ, -R107 ;  /* 0x000000ffff6be224 */ /* 0x000fe200078e0a6b */
[C---:B------:R-:W-:Y:S01]  /*8c30*/  ISETP.GT.U32.AND P6, PT, R0.reuse, R110, PT ;  /* 0x0000006e0000720c */ /* 0x040fe20003fc4070 */
[----:B------:R-:W-:Y:S01]  /*8c40*/  @!P0 IMAD.MOV R108, RZ, RZ, -R108 ;  /* 0x000000ffff6c8224 */ /* 0x000fe200078e0a6c */
[----:B------:R-:W-:Y:S01]  /*8c50*/  IABS R7, R12 ;  /* 0x0000000c00077213 */ /* 0x000fe20000000000 */
[----:B------:R-:W-:Y:S02]  /*8c60*/  IMAD R113, R0, R4, R113 ;  /* 0x0000000400717224 */ /* 0x000fe400078e0271 */
[----:B------:R-:W-:-:S02]  /*8c70*/  @!P4 IMAD.IADD R111, R111, 0x1, -R0 ;  /* 0x000000016f6fc824 */ /* 0x000fc400078e0a00 */
[----:B------:R-:W-:Y:S01]  /*8c80*/  IMAD.HI.U32 R4, R2, R7, RZ ;  /* 0x0000000702047227 */ /* 0x000fe200078e00ff */
[----:B------:R-:W-:-:S03]  /*8c90*/  ISETP.GT.U32.AND P4, PT, R0, R113, PT ;  /* 0x000000710000720c */ /* 0x000fc60003f84070 */
[--C-:B------:R-:W-:Y:S01]  /*8ca0*/  @!P2 IMAD.IADD R109, R109, 0x1, -R0.reuse ;  /* 0x000000016d6da824 */ /* 0x100fe200078e0a00 */
[----:B------:R-:W-:Y:S01]  /*8cb0*/  ISETP.GT.U32.AND P2, PT, R0, R112, PT ;  /* 0x000000700000720c */ /* 0x000fe20003f44070 */
[----:B------:R-:W-:Y:S01]  /*8cc0*/  @!P6 IMAD.IADD R110, R110, 0x1, -R0 ;  /* 0x000000016e6ee824 */ /* 0x000fe200078e0a00 */
[----:B------:R-:W-:Y:S01]  /*8cd0*/  ISETP.GE.AND P6, PT, R116, RZ, PT ;  /* 0x000000ff7400720c */ /* 0x000fe20003fc6270 */
[----:B------:R-:W-:Y:S01]  /*8ce0*/  IMAD.MOV R4, RZ, RZ, -R4 ;  /* 0x000000ffff047224 */ /* 0x000fe200078e0a04 */
[----:B------:R-:W-:Y:S01]  /*8cf0*/  LOP3.LUT R116, R3, 0x176, RZ, 0xfc, !PT ;  /* 0x0000017603747812 */ /* 0x000fe200078efcff */
[----:B------:R-:W-:Y:S02]  /*8d00*/  @!P1 IMAD.MOV R109, RZ, RZ, -R109 ;  /* 0x000000ffff6d9224 */ /* 0x000fe400078e0a6d */
[----:B------:R-:W-:-:S04]  /*8d10*/  IMAD.HI.U32 R5, R2, R115, RZ ;  /* 0x0000007302057227 */ /* 0x000fc800078e00ff */
[----:B------:R-:W-:Y:S02]  /*8d20*/  @!P4 IMAD.IADD R113, R113, 0x1, -R0 ;  /* 0x000000017171c824 */ /* 0x000fe400078e0a00 */
[----:B------:R-:W-:Y:S01]  /*8d30*/  @!P2 IADD3 R112, R112, -R0, RZ ;  /* 0x800000007070a210 */ /* 0x000fe20007ffe0ff */
[----:B------:R-:W-:Y:S01]  /*8d40*/  IMAD.MOV R5, RZ, RZ, -R5 ;  /* 0x000000ffff057224 */ /* 0x000fe200078e0a05 */
[----:B------:R-:W-:Y:S01]  /*8d50*/  ISETP.GE.AND P2, PT, R114, RZ, PT ;  /* 0x000000ff7200720c */ /* 0x000fe20003f46270 */
[C---:B------:R-:W-:Y:S01]  /*8d60*/  IMAD R114, R0.reuse, R4, R7 ;  /* 0x0000000400727224 */ /* 0x040fe200078e0207 */
[C---:B------:R-:W-:Y:S01]  /*8d70*/  ISETP.GT.U32.AND P1, PT, R0.reuse, R113, PT ;  /* 0x000000710000720c */ /* 0x040fe20003f24070 */
[----:B------:R-:W-:Y:S01]  /*8d80*/  IMAD R115, R0, R5, R115 ;  /* 0x0000000500737224 */ /* 0x000fe200078e0273 */
[----:B------:R-:W-:Y:S01]  /*8d90*/  IABS R7, R116 ;  /* 0x0000007400077213 */ /* 0x000fe20000000000 */
[----:B------:R-:W-:Y:S01]  /*8da0*/  IMAD.HI.U32 R5, R2, R117, RZ ;  /* 0x0000007502057227 */ /* 0x000fe200078e00ff */
[----:B------:R-:W-:-:S02]  /*8db0*/  ISETP.GT.U32.AND P0, PT, R0, R112, PT ;  /* 0x000000700000720c */ /* 0x000fc40003f04070 */
[----:B------:R-:W-:Y:S01]  /*8dc0*/  ISETP.GT.U32.AND P4, PT, R0, R114, PT ;  /* 0x000000720000720c */ /* 0x000fe20003f84070 */
[----:B------:R-:W-:-:S04]  /*8dd0*/  IMAD.HI.U32 R4, R2, R7, RZ ;  /* 0x0000000702047227 */ /* 0x000fc800078e00ff */
[----:B------:R-:W-:Y:S02]  /*8de0*/  IMAD.MOV R4, RZ, RZ, -R4 ;  /* 0x000000ffff047224 */ /* 0x000fe400078e0a04 */
[----:B------:R-:W-:Y:S01]  /*8df0*/  @!P1 IMAD.IADD R113, R113, 0x1, -R0 ;  /* 0x0000000171719824 */ /* 0x000fe200078e0a00 */
[----:B------:R-:W-:Y:S01]  /*8e00*/  ISETP.GE.AND P1, PT, R116, RZ, PT ;  /* 0x000000ff7400720c */ /* 0x000fe20003f26270 */
[----:B------:R-:W-:Y:S02]  /*8e10*/  IMAD R116, R0, R4, R7 ;  /* 0x0000000400747224 */ /* 0x000fe400078e0207 */
[----:B------:R-:W-:Y:S01]  /*8e20*/  @!P0 IADD3 R112, R112, -R0, RZ ;  /* 0x8000000070708210 */ /* 0x000fe20007ffe0ff */
[----:B------:R-:W-:Y:S01]  /*8e30*/  IMAD.MOV R5, RZ, RZ, -R5 ;  /* 0x000000ffff057224 */ /* 0x000fe200078e0a05 */
[----:B------:R-:W-:Y:S01]  /*8e40*/  ISETP.GE.AND P0, PT, R118, RZ, PT ;  /* 0x000000ff7600720c */ /* 0x000fe20003f06270 */
[----:B------:R-:W-:Y:S01]  /*8e50*/  @!P5 IMAD.MOV R110, RZ, RZ, -R110 ;  /* 0x000000ffff6ed224 */ /* 0x000fe200078e0a6e */
[----:B------:R-:W-:Y:S01]  /*8e60*/  @!P6 IADD3 R112, -R112, RZ, RZ ;  /* 0x000000ff7070e210 */ /* 0x000fe20007ffe1ff */
[C---:B------:R-:W-:Y:S01]  /*8e70*/  IMAD R117, R0.reuse, R5, R117 ;  /* 0x0000000500757224 */ /* 0x040fe200078e0275 */
[----:B------:R-:W-:Y:S01]  /*8e80*/  ISETP.GT.U32.AND P6, PT, R0, R116, PT ;  /* 0x000000740000720c */ /* 0x000fe20003fc4070 */
[----:B------:R-:W-:Y:S01]  /*8e90*/  @!P2 IMAD.MOV R113, RZ, RZ, -R113 ;  /* 0x000000ffff71a224 */ /* 0x000fe200078e0a71 */
[----:B------:R-:W-:Y:S01]  /*8ea0*/  LOP3.LUT R5, R3, 0x17a, RZ, 0xfc, !PT ;  /* 0x0000017a03057812 */ /* 0x000fe200078efcff */
[----:B------:R-:W-:Y:S01]  /*8eb0*/  @!P4 IMAD.IADD R114, R114, 0x1, -R0 ;  /* 0x000000017272c824 */ /* 0x000fe200078e0a00 */
[C---:B------:R-:W-:Y:S01]  /*8ec0*/  ISETP.GT.U32.AND P5, PT, R0.reuse, R115, PT ;  /* 0x000000730000720c */ /* 0x040fe20003fa4070 */
[----:B------:R-:W-:Y:S01]  /*8ed0*/  @!P3 IMAD.MOV R111, RZ, RZ, -R111 ;  /* 0x000000ffff6fb224 */ /* 0x000fe200078e0a6f */
[----:B------:R-:W-:-:S02]  /*8ee0*/  ISETP.GT.U32.AND P2, PT, R0, R117, PT ;  /* 0x000000750000720c */ /* 0x000fc40003f44070 */
[----:B------:R-:W-:Y:S02]  /*8ef0*/  IABS R7, R5 ;  /* 0x0000000500077213 */ /* 0x000fe40000000000 */
[----:B------:R-:W-:Y:S02]  /*8f00*/  LOP3.LUT R118, R3, 0x17c, RZ, 0xfc, !PT ;  /* 0x0000017c03767812 */ /* 0x000fe400078efcff */
[----:B------:R-:W-:Y:S01]  /*8f10*/  ISETP.GT.U32.AND P4, PT, R0, R114, PT ;  /* 0x000000720000720c */ /* 0x000fe20003f84070 */
[----:B------:R-:W-:Y:S01]  /*8f20*/  @!P6 IMAD.IADD R116, R116, 0x1, -R0 ;  /* 0x000000017474e824 */ /* 0x000fe200078e0a00 */
[----:B------:R-:W-:Y:S01]  /*8f30*/  IABS R119, R118 ;  /* 0x0000007600777213 */ /* 0x000fe20000000000 */
[----:B------:R-:W-:Y:S01]  /*8f40*/  IMAD.HI.U32 R4, R2, R7, RZ ;  /* 0x0000000702047227 */ /* 0x000fe200078e00ff */
[----:B------:R-:W-:Y:S02]  /*8f50*/  ISETP.GE.AND P3, PT, R12, RZ, PT ;  /* 0x000000ff0c00720c */ /* 0x000fe40003f66270 */
[----:B------:R-:W-:Y:S01]  /*8f60*/  ISETP.GT.U32.AND P6, PT, R0, R116, PT ;  /* 0x000000740000720c */ /* 0x000fe20003fc4070 */
[----:B------:R-:W-:Y:S01]  /*8f70*/  IMAD.MOV R4, RZ, RZ, -R4 ;  /* 0x000000ffff047224 */ /* 0x000fe200078e0a04 */
[----:B------:R-:W-:Y:S01]  /*8f80*/  @!P2 IADD3 R117, R117, -R0, RZ ;  /* 0x800000007575a210 */ /* 0x000fe20007ffe0ff */
[--C-:B------:R-:W-:Y:S01]  /*8f90*/  @!P5 IMAD.IADD R115, R115, 0x1, -R0.reuse ;  /* 0x000000017373d824 */ /* 0x100fe200078e0a00 */
[----:B------:R-:W-:Y:S01]  /*8fa0*/  ISETP.GE.AND P2, PT, R118, RZ, PT ;  /* 0x000000ff7600720c */ /* 0x000fe20003f46270 */
[----:B------:R-:W-:Y:S01]  /*8fb0*/  IMAD R118, R0, R4, R7 ;  /* 0x0000000400767224 */ /* 0x000fe200078e0207 */
[----:B------:R-:W-:Y:S01]  /*8fc0*/  IABS R12, R122 ;  /* 0x0000007a000c7213 */ /* 0x000fe20000000000 */
[----:B------:R-:W-:Y:S01]  /*8fd0*/  @!P4 IMAD.IADD R114, R114, 0x1, -R0 ;  /* 0x000000017272c824 */ /* 0x000fe200078e0a00 */
[----:B------:R-:W-:-:S02]  /*8fe0*/  ISETP.GT.U32.AND P5, PT, R0, R115, PT ;  /* 0x000000730000720c */ /* 0x000fc40003fa4070 */
[----:B------:R-:W-:Y:S01]  /*8ff0*/  ISETP.GE.AND P4, PT, R120, RZ, PT ;  /* 0x000000ff7800720c */ /* 0x000fe20003f86270 */
[----:B------:R-:W-:Y:S01]  /*9000*/  IMAD.MOV.U32 R7, RZ, RZ, R12 ;  /* 0x000000ffff077224 */ /* 0x000fe200078e000c */
[----:B------:R-:W-:Y:S01]  /*9010*/  LOP3.LUT R12, R3, 0x180, RZ, 0xfc, !PT ;  /* 0x00000180030c7812 */ /* 0x000fe200078efcff */
[----:B------:R-:W-:Y:S01]  /*9020*/  @!P6 IMAD.IADD R116, R116, 0x1, -R0 ;  /* 0x000000017474e824 */ /* 0x000fe200078e0a00 */
[C---:B------:R-:W-:Y:S01]  /*9030*/  ISETP.GT.U32.AND P6, PT, R0.reuse, R118, PT ;  /* 0x000000760000720c */ /* 0x040fe20003fc4070 */
[----:B------:R-:W-:Y:S01]  /*9040*/  @!P3 IMAD.MOV R114, RZ, RZ, -R114 ;  /* 0x000000ffff72b224 */ /* 0x000fe200078e0a72 */
[----:B------:R-:W-:Y:S01]  /*9050*/  ISETP.GT.U32.AND P3, PT, R0, R117, PT ;  /* 0x000000750000720c */ /* 0x000fe20003f64070 */
[----:B------:R-:W-:Y:S01]  /*9060*/  IMAD.HI.U32 R4, R2, R7, RZ ;  /* 0x0000000702047227 */ /* 0x000fe200078e00ff */
[----:B------:R-:W-:-:S03]  /*9070*/  IABS R121, R12 ;  /* 0x0000000c00797213 */ /* 0x000fc60000000000 */
[----:B------:R-:W-:Y:S01]  /*9080*/  @!P5 IMAD.IADD R115, R115, 0x1, -R0 ;  /* 0x000000017373d824 */ /* 0x000fe200078e0a00 */
[----:B------:R-:W-:Y:S01]  /*9090*/  ISETP.GE.AND P5, PT, R5, RZ, PT ;  /* 0x000000ff0500720c */ /* 0x000fe20003fa6270 */
[----:B------:R-:W-:-:S04]  /*90a0*/  IMAD.HI.U32 R5, R2, R119, RZ ;  /* 0x0000007702057227 */ /* 0x000fc800078e00ff */
[----:B------:R-:W-:Y:S02]  /*90b0*/  @!P6 IMAD.IADD R118, R118, 0x1, -R0 ;  /* 0x000000017676e824 */ /* 0x000fe400078e0a00 */
[----:B------:R-:W-:Y:S01]  /*90c0*/  IMAD.MOV R4, RZ, RZ, -R4 ;  /* 0x000000ffff047224 */ /* 0x000fe200078e0a04 */
[----:B------:R-:W-:Y:S01]  /*90d0*/  @!P3 IADD3 R117, R117, -R0, RZ ;  /* 0x800000007575b210 */ /* 0x000fe20007ffe0ff */
[----:B------:R-:W-:Y:S02]  /*90e0*/  IMAD.MOV R5, RZ, RZ, -R5 ;  /* 0x000000ffff057224 */ /* 0x000fe400078e0a05 */
[----:B------:R-:W-:Y:S01]  /*90f0*/  @!P0 IMAD.MOV R115, RZ, RZ, -R115 ;  /* 0x000000ffff738224 */ /* 0x000fe200078e0a73 */
[C---:B------:R-:W-:Y:S01]  /*9100*/  ISETP.GT.U32.AND P0, PT, R0.reuse, R118, PT ;  /* 0x000000760000720c */ /* 0x040fe20003f04070 */
[----:B------:R-:W-:Y:S01]  /*9110*/  IMAD R120, R0, R4, R7 ;  /* 0x0000000400787224 */ /* 0x000fe200078e0207 */
[----:B------:R-:W-:Y:S01]  /*9120*/  IABS R7, R126 ;  /* 0x0000007e00077213 */ /* 0x000fe20000000000 */
[----:B------:R-:W-:-:S03]  /*9130*/  IMAD.HI.U32 R4, R2, R121, RZ ;  /* 0x0000007902047227 */ /* 0x000fc600078e00ff */
[C---:B------:R-:W-:Y:S01]  /*9140*/  ISETP.GT.U32.AND P6, PT, R0.reuse, R120, PT ;  /* 0x000000780000720c */ /* 0x040fe20003fc4070 */
[----:B------:R-:W-:Y:S02]  /*9150*/  IMAD R119, R0, R5, R119 ;  /* 0x0000000500777224 */ /* 0x000fe400078e0277 */
[----:B------:R-:W-:Y:S02]  /*9160*/  IMAD.MOV R4, RZ, RZ, -R4 ;  /* 0x000000ffff047224 */ /* 0x000fe400078e0a04 */
[----:B------:R-:W-:Y:S01]  /*9170*/  IMAD.HI.U32 R5, R2, R123, RZ ;  /* 0x0000007b02057227 */ /* 0x000fe200078e00ff */
[----:B------:R-:W-:-:S03]  /*9180*/  ISETP.GT.U32.AND P3, PT, R0, R119, PT ;  /* 0x000000770000720c */ /* 0x000fc60003f64070 */
[----:B------:R-:W-:Y:S02]  /*9190*/  IMAD R121, R0, R4, R121 ;  /* 0x0000000400797224 */ /* 0x000fe400078e0279 */
[----:B------:R-:W-:Y:S02]  /*91a0*/  @!P0 IMAD.IADD R118, R118, 0x1, -R0 ;  /* 0x0000000176768824 */ /* 0x000fe400078e0a00 */
[----:B------:R-:W-:Y:S01]  /*91b0*/  IMAD.HI.U32 R4, R2, R7, RZ ;  /* 0x0000000702047227 */ /* 0x000fe200078e00ff */
[----:B------:R-:W-:Y:S02]  /*91c0*/  ISETP.GT.U32.AND P0, PT, R0, R121, PT ;  /* 0x000000790000720c */ /* 0x000fe40003f04070 */
[----:B------:R-:W-:Y:S01]  /*91d0*/  @!P5 IADD3 R118, -R118, RZ, RZ ;  /* 0x000000ff7676d210 */ /* 0x000fe20007ffe1ff */
[----:B------:R-:W-:Y:S01]  /*91e0*/  IMAD.MOV R5, RZ, RZ, -R5 ;  /* 0x000000ffff057224 */ /* 0x000fe200078e0a05 */
[----:B------:R-:W-:Y:S01]  /*91f0*/  @!P6 IADD3 R120, R120, -R0, RZ ;  /* 0x800000007878e210 */ /* 0x000fe20007ffe0ff */
[----:B------:R-:W-:-:S02]  /*9200*/  IMAD.MOV R4, RZ, RZ, -R4 ;  /* 0x000000ffff047224 */ /* 0x000fc400078e0a04 */
[----:B------:R-:W-:Y:S01]  /*9210*/  @!P3 IMAD.IADD R119, R119, 0x1, -R0 ;  /* 0x000000017777b824 */ /* 0x000fe200078e0a00 */
[----:B------:R-:W-:Y:S01]  /*9220*/  ISETP.GE.AND P3, PT, R122, RZ, PT ;  /* 0x000000ff7a00720c */ /* 0x000fe20003f66270 */
[C---:B------:R-:W-:Y:S01]  /*9230*/  IMAD R122, R0.reuse, R5, R123 ;  /* 0x00000005007a7224 */ /* 0x040fe200078e027b */
[C---:B------:R-:W-:Y:S01]  /*9240*/  ISETP.GT.U32.AND P6, PT, R0.reuse, R120, PT ;  /* 0x000000780000720c */ /* 0x040fe20003fc4070 */
[C---:B------:R-:W-:Y:S02]  /*9250*/  IMAD R123, R0.reuse, R4, R7 ;  /* 0x00000004007b7224 */ /* 0x040fe400078e0207 */
[----:B------:R-:W-:Y:S01]  /*9260*/  @!P1 IMAD.MOV R116, RZ, RZ, -R116 ;  /* 0x000000ffff749224 */ /* 0x000fe200078e0a74 */
[C---:B------:R-:W-:Y:S01]  /*9270*/  ISETP.GT.U32.AND P1, PT, R0.reuse, R119, PT ;  /* 0x000000770000720c */ /* 0x040fe20003f24070 */
[----:B------:R-:W-:Y:S01]  /*9280*/  @!P0 IMAD.IADD R121, R121, 0x1, -R0 ;  /* 0x0000000179798824 */ /* 0x000fe200078e0a00 */
[----:B------:R-:W-:Y:S01]  /*9290*/  ISETP.GT.U32.AND P0, PT, R0, R123, PT ;  /* 0x0000007b0000720c */ /* 0x000fe20003f04070 */
[----:B------:R-:W-:Y:S01]  /*92a0*/  IMAD.HI.U32 R5, R2, R125, RZ ;  /* 0x0000007d02057227 */ /* 0x000fe200078e00ff */
[----:B------:R-:W-:-:S03]  /*92b0*/  ISETP.GT.U32.AND P5, PT, R0, R122, PT ;  /* 0x0000007a0000720c */ /* 0x000fc60003fa4070 */
[----:B------:R-:W-:Y:S01]  /*92c0*/  @!P4 IMAD.MOV R117, RZ, RZ, -R117 ;  /* 0x000000ffff75c224 */ /* 0x000fe200078e0a75 */
[----:B------:R-:W-:Y:S01]  /*92d0*/  ISETP.GE.AND P4, PT, R12, RZ, PT ;  /* 0x000000ff0c00720c */ /* 0x000fe20003f86270 */
[----:B------:R-:W-:Y:S01]  /*92e0*/  IMAD.MOV R5, RZ, RZ, -R5 ;  /* 0x000000ffff057224 */ /* 0x000fe200078e0a05 */
[----:B------:R-:W-:Y:S01]  /*92f0*/  LOP3.LUT R12, R3, 0x188, RZ, 0xfc, !PT ;  /* 0x00000188030c7812 */ /* 0x000fe200078efcff */
[--C-:B------:R-:W-:Y:S01]  /*9300*/  @!P6 IMAD.IADD R120, R120, 0x1, -R0.reuse ;  /* 0x000000017878e824 */ /* 0x100fe200078e0a00 */
[----:B------:R-:W-:Y:S01]  /*9310*/  ISETP.GE.AND P6, PT, R126, RZ, PT ;  /* 0x000000ff7e00720c */ /* 0x000fe20003fc6270 */
[--C-:B------:R-:W-:Y:S01]  /*9320*/  @!P1 IMAD.IADD R119, R119, 0x1, -R0.reuse ;  /* 0x0000000177779824 */ /* 0x100fe200078e0a00 */
[----:B------:R-:W-:Y:S01]  /*9330*/  ISETP.GE.AND P1, PT, R124, RZ, PT ;  /* 0x000000ff7c00720c */ /* 0x000fe20003f26270 */
[----:B------:R-:W-:Y:S01]  /*9340*/  IMAD R124, R0, R5, R125 ;  /* 0x00000005007c7224 */ /* 0x000fe200078e027d */
[----:B------:R-:W-:Y:S01]  /*9350*/  IABS R125, R12 ;  /* 0x0000000c007d7213 */ /* 0x000fe20000000000 */
[----:B------:R-:W-:Y:S01]  /*9360*/  @!P5 IMAD.IADD R122, R122, 0x1, -R0 ;  /* 0x000000017a7ad824 */ /* 0x000fe200078e0a00 */
[----:B------:R-:W-:Y:S01]  /*9370*/  @!P0 IADD3 R123, R123, -R0, RZ ;  /* 0x800000007b7b8210 */ /* 0x000fe20007ffe0ff */
[----:B------:R-:W-:Y:S01]  /*9380*/  @!P2 IMAD.MOV R119, RZ, RZ, -R119 ;  /* 0x000000ffff77a224 */ /* 0x000fe200078e0a77 */
[----:B------:R-:W-:Y:S01]  /*9390*/  ISETP.GT.U32.AND P5, PT, R0, R121, PT ;  /* 0x000000790000720c */ /* 0x000fe20003fa4070 */
[----:B------:R-:W-:Y:S01]  /*93a0*/  IMAD.HI.U32 R4, R2, R125, RZ ;  /* 0x0000007d02047227 */ /* 0x000fe200078e00ff */
[----:B------:R-:W-:-:S02]  /*93b0*/  ISETP.GT.U32.AND P0, PT, R0, R123, PT ;  /* 0x0000007b0000720c */ /* 0x000fc40003f04070 */
[----:B------:R-:W-:Y:S01]  /*93c0*/  ISETP.GT.U32.AND P2, PT, R0, R122, PT ;  /* 0x0000007a0000720c */ /* 0x000fe20003f44070 */
[----:B------:R-:W-:Y:S02]  /*93d0*/  IMAD.MOV R4, RZ, RZ, -R4 ;  /* 0x000000ffff047224 */ /* 0x000fe400078e0a04 */
[----:B------:R-:W-:-:S04]  /*93e0*/  IMAD.HI.U32 R5, R2, R129, RZ ;  /* 0x0000008102057227 */ /* 0x000fc800078e00ff */
[C---:B------:R-:W-:Y:S01]  /*93f0*/  IMAD R125, R0.reuse, R4, R125 ;  /* 0x00000004007d7224 */ /* 0x040fe200078e027d */
[----:B------:R-:W-:Y:S01]  /*9400*/  IADD3 R5, -R5, RZ, RZ ;  /* 0x000000ff05057210 */ /* 0x000fe20007ffe1ff */
[--C-:B------:R-:W-:Y:S01]  /*9410*/  @!P5 IMAD.IADD R121, R121, 0x1, -R0.reuse ;  /* 0x000000017979d824 */ /* 0x100fe200078e0a00 */
[C---:B------:R-:W-:Y:S01]  /*9420*/  ISETP.GT.U32.AND P5, PT, R0.reuse, R124, PT ;  /* 0x0000007c0000720c */ /* 0x040fe20003fa4070 */
[----:B------:R-:W-:Y:S01]  /*9430*/  @!P0 IMAD.IADD R123, R123, 0x1, -R0 ;  /* 0x000000017b7b8824 */ /* 0x000fe200078e0a00 */
[----:B------:R-:W-:Y:S01]  /*9440*/  ISETP.GT.U32.AND P0, PT, R0, R125, PT ;  /* 0x0000007d0000720c */ /* 0x000fe20003f04070 */
[----:B------:R-:W-:-:S04]  /*9450*/  IMAD.HI.U32 R4, R2, R127, RZ ;  /* 0x0000007f02047227 */ /* 0x000fc800078e00ff */
[----:B------:R-:W-:Y:S02]  /*9460*/  IMAD.MOV R4, RZ, RZ, -R4 ;  /* 0x000000ffff047224 */ /* 0x000fe400078e0a04 */
[--C-:B------:R-:W-:Y:S01]  /*9470*/  @!P2 IMAD.IADD R122, R122, 0x1, -R0.reuse ;  /* 0x000000017a7aa824 */ /* 0x100fe200078e0a00 */
[----:B------:R-:W-:Y:S01]  /*9480*/  ISETP.GE.AND P2, PT, R128, RZ, PT ;  /* 0x000000ff8000720c */ /* 0x000fe20003f46270 */
[----:B------:R-:W-:Y:S02]  /*9490*/  IMAD R126, R0, R4, R127 ;  /* 0x00000004007e7224 */ /* 0x000fe400078e027f */
[--C-:B------:R-:W-:Y:S01]  /*94a0*/  @!P5 IMAD.IADD R124, R124, 0x1, -R0.reuse ;  /* 0x000000017c7cd824 */ /* 0x100fe200078e0a00 */
[----:B------:R-:W-:Y:S01]  /*94b0*/  ISETP.GE.AND P5, PT, R12, RZ, PT ;  /* 0x000000ff0c00720c */ /* 0x000fe20003fa6270 */
[----:B------:R-:W-:Y:S01]  /*94c0*/  @!P0 IMAD.IADD R125, R125, 0x1, -R0 ;  /* 0x000000017d7d8824 */ /* 0x000fe200078e0a00 */
[----:B------:R-:W-:Y:S01]  /*94d0*/  LOP3.LUT R12, R3, 0x190, RZ, 0xfc, !PT ;  /* 0x00000190030c7812 */ /* 0x000fe200078efcff */
[----:B------:R-:W-:Y:S01]  /*94e0*/  IMAD R127, R0, R5, R129 ;  /* 0x00000005007f7224 */ /* 0x000fe200078e0281 */
[----:B------:R-:W-:Y:S01]  /*94f0*/  @!P1 IADD3 R122, -R122, RZ, RZ ;  /* 0x000000ff7a7a9210 */ /* 0x000fe20007ffe1ff */
[----:B------:R-:W-:Y:S01]  /*9500*/  @!P3 IMAD.MOV R120, RZ, RZ, -R120 ;  /* 0x000000ffff78b224 */ /* 0x000fe200078e0a78 */
[----:B------:R-:W-:Y:S01]  /*9510*/  ISETP.GT.U32.AND P3, PT, R0, R126, PT ;  /* 0x0000007e0000720c */ /* 0x000fe20003f64070 */
[----:B------:R-:W-:Y:S01]  /*9520*/  @!P4 IMAD.MOV R121, RZ, RZ, -R121 ;  /* 0x000000ffff79c224 */ /* 0x000fe200078e0a79 */
[----:B------:R-:W-:Y:S01]  /*9530*/  IABS R129, R12 ;  /* 0x0000000c00817213 */ /* 0x000fe20000000000 */
[----:B------:R-:W-:Y:S01]  /*9540*/  IMAD.HI.U32 R7, R2, R131, RZ ;  /* 0x0000008302077227 */ /* 0x000fe200078e00ff */
[----:B------:R-:W-:-:S02]  /*9550*/  ISETP.GT.U32.AND P4, PT, R0, R125, PT ;  /* 0x0000007d0000720c */ /* 0x000fc40003f84070 */
[----:B------:R-:W-:Y:S01]  /*9560*/  ISETP.GT.U32.AND P1, PT, R0, R127, PT ;  /* 0x0000007f0000720c */ /* 0x000fe20003f24070 */
[----:B------:R-:W-:Y:S01]  /*9570*/  IMAD.HI.U32 R4, R2, R129, RZ ;  /* 0x0000008102047227 */ /* 0x000fe200078e00ff */
[----:B------:R-:W-:-:S03]  /*9580*/  ISETP.GT.U32.AND P0, PT, R0, R124, PT ;  /* 0x0000007c0000720c */ /* 0x000fc60003f04070 */
[----:B------:R-:W-:Y:S02]  /*9590*/  IMAD.MOV R5, RZ, RZ, -R4 ;  /* 0x000000ffff057224 */ /* 0x000fe400078e0a04 */
[--C-:B------:R-:W-:Y:S01]  /*95a0*/  @!P3 IMAD.IADD R126, R126, 0x1, -R0.reuse ;  /* 0x000000017e7eb824 */ /* 0x100fe200078e0a00 */
[----:B------:R-:W-:Y:S01]  /*95b0*/  ISETP.GE.AND P3, PT, R133, RZ, PT ;  /* 0x000000ff8500720c */ /* 0x000fe20003f66270 */
[----:B------:R-:W-:Y:S02]  /*95c0*/  IMAD.MOV R7, RZ, RZ, -R7 ;  /* 0x000000ffff077224 */ /* 0x000fe400078e0a07 */
[--C-:B------:R-:W-:Y:S01]  /*95d0*/  @!P4 IMAD.IADD R125, R125, 0x1, -R0.reuse ;  /* 0x000000017d7dc824 */ /* 0x100fe200078e0a00 */
[----:B------:R-:W-:Y:S01]  /*95e0*/  ISETP.GE.AND P4, PT, R132, RZ, PT ;  /* 0x000000ff8400720c */ /* 0x000fe20003f86270 */
[C---:B------:R-:W-:Y:S01]  /*95f0*/  IMAD R129, R0.reuse, R5, R129 ;  /* 0x0000000500817224 */ /* 0x040fe200078e0281 */
[----:B------:R-:W-:Y:S01]  /*9600*/  @!P1 IADD3 R127, R127, -R0, RZ ;  /* 0x800000007f7f9210 */ /* 0x000fe20007ffe0ff */
[C---:B------:R-:W-:Y:S01]  /*9610*/  IMAD R128, R0.reuse, R7, R131 ;  /* 0x0000000700807224 */ /* 0x040fe200078e0283 */
        /* <DEDUP_REMOVED lines=8> */
[----:B------:R-:W-:-:S02]  /*96a0*/  ISETP.GT.U32.AND P0, PT, R0, R128, PT ;  /* 0x000000800000720c */ /* 0x000fc40003f04070 */
[----:B------:R-:W-:Y:S01]  /*96b0*/  LOP3.LUT R132, R3, 0x194, RZ, 0xfc, !PT ;  /* 0x0000019403847812 */ /* 0x000fe200078efcff */
[----:B------:R-:W-:Y:S02]  /*96c0*/  IMAD.MOV R4, RZ, RZ, -R4 ;  /* 0x000000ffff047224 */ /* 0x000fe400078e0a04 */
[----:B------:R-:W-:Y:S01]  /*96d0*/  @!P2 IMAD.MOV R124, RZ, RZ, -R124 ;  /* 0x000000ffff7ca224 */ /* 0x000fe200078e0a7c */
[----:B------:R-:W-:Y:S01]  /*96e0*/  ISETP.GT.U32.AND P2, PT, R0, R127, PT ;  /* 0x0000007f0000720c */ /* 0x000fe20003f44070 */
[--C-:B------:R-:W-:Y:S01]  /*96f0*/  @!P1 IMAD.IADD R126, R126, 0x1, -R0.reuse ;  /* 0x000000017e7e9824 */ /* 0x100fe200078e0a00 */
[----:B------:R-:W-:Y:S01]  /*9700*/  IABS R131, R132 ;  /* 0x0000008400837213 */ /* 0x000fe20000000000 */
        /* <DEDUP_REMOVED lines=8> */
[----:B------:R-:W-:Y:S01]  /*9790*/  ISETP.GE.AND P1, PT, R12, RZ, PT ;  /* 0x000000ff0c00720c */ /* 0x000fe20003f26270 */
[----:B------:R-:W-:Y:S01]  /*97a0*/  IMAD.MOV R5, RZ, RZ, -R5 ;  /* 0x000000ffff057224 */ /* 0x000fe200078e0a05 */
[----:B------:R-:W-:Y:S01]  /*97b0*/  @!P2 IADD3 R127, R127, -R0, RZ ;  /* 0x800000007f7fa210 */ /* 0x000fe20007ffe0ff */
[----:B------:R-:W-:Y:S01]  /*97c0*/  IMAD.HI.U32 R4, R2, R131, RZ ;  /* 0x0000008302047227 */ /* 0x000fe200078e00ff */
[C---:B------:R-:W-:Y:S02]  /*97d0*/  ISETP.GT.U32.AND P2, PT, R0.reuse, R130, PT ;  /* 0x000000820000720c */ /* 0x040fe40003f44070 */
[----:B------:R-:W-:Y:S01]  /*97e0*/  LOP3.LUT R12, R3, 0x198, RZ, 0xfc, !PT ;  /* 0x00000198030c7812 */ /* 0x000fe200078efcff */
[C---:B------:R-:W-:Y:S01]  /*97f0*/  IMAD R132, R0.reuse, R5, R7 ;  /* 0x0000000500847224 */ /* 0x040fe200078e0207 */
[C---:B------:R-:W-:Y:S01]  /*9800*/  ISETP.GT.U32.AND P0, PT, R0.reuse, R128, PT ;  /* 0x000000800000720c */ /* 0x040fe20003f04070 */
[----:B------:R-:W-:Y:S01]  /*9810*/  IMAD.MOV R4, RZ, RZ, -R4 ;  /* 0x000000ffff047224 */ /* 0x000fe200078e0a04 */
[----:B------:R-:W-:Y:S01]  /*9820*/  IABS R133, R12 ;  /* 0x0000000c00857213 */ /* 0x000fe20000000000 */
[----:B------:R-:W-:Y:S01]  /*9830*/  @!P6 IMAD.IADD R129, R129, 0x1, -R0 ;  /* 0x000000018181e824 */ /* 0x000fe200078e0a00 */
[C---:B------:R-:W-:Y:S01]  /*9840*/  ISETP.GT.U32.AND P6, PT, R0.reuse, R132, PT ;  /* 0x000000840000720c */ /* 0x040fe20003fc4070 */
[----:B------:R-:W-:-:S02]  /*9850*/  IMAD R131, R0, R4, R131 ;  /* 0x0000000400837224 */ /* 0x000fc400078e0283 */
[----:B------:R-:W-:-:S04]  /*9860*/  IMAD.HI.U32 R4, R2, R133, RZ ;  /* 0x0000008502047227 */ /* 0x000fc800078e00ff */
[----:B------:R-:W-:Y:S02]  /*9870*/  @!P2 IMAD.IADD R130, R130, 0x1, -R0 ;  /* 0x000000018282a824 */ /* 0x000fe400078e0a00 */
[----:B------:R-:W-:Y:S01]  /*9880*/  @!P4 IMAD.MOV R127, RZ, RZ, -R127 ;  /* 0x000000ffff7fc224 */ /* 0x000fe200078e0a7f */
[C---:B------:R-:W-:Y:S01]  /*9890*/  ISETP.GT.U32.AND P4, PT, R0.reuse, R131, PT ;  /* 0x000000830000720c */ /* 0x040fe20003f84070 */
[----:B------:R-:W-:Y:S01]  /*98a0*/  IMAD.MOV R4, RZ, RZ, -R4 ;  /* 0x000000ffff047224 */ /* 0x000fe200078e0a04 */
[----:B------:R-:W-:Y:S01]  /*98b0*/  ISETP.GT.U32.AND P2, PT, R0, R130, PT ;  /* 0x000000820000720c */ /* 0x000fe20003f44070 */
[--C-:B------:R-:W-:Y:S02]  /*98c0*/  @!P6 IMAD.IADD R132, R132, 0x1, -R0.reuse ;  /* 0x000000018484e824 */ /* 0x100fe400078e0a00 */
[----:B------:R-:W-:Y:S01]  /*98d0*/  @!P0 IMAD.IADD R128, R128, 0x1, -R0 ;  /* 0x0000000180808824 */ /* 0x000fe200078e0a00 */
[----:B------:R-:W-:Y:S01]  /*98e0*/  ISETP.GE.AND P0, PT, R134, RZ, PT ;  /* 0x000000ff8600720c */ /* 0x000fe20003f06270 */
[C---:B------:R-:W-:Y:S01]  /*98f0*/  IMAD R133, R0.reuse, R4, R133 ;  /* 0x0000000400857224 */ /* 0x040fe200078e0285 */
[----:B------:R-:W-:Y:S01]  /*9900*/  LOP3.LUT R4, R3, 0x19a, RZ, 0xfc, !PT ;  /* 0x0000019a03047812 */ /* 0x000fe200078efcff */
[----:B------:R-:W-:Y:S01]  /*9910*/  @!P3 IMAD.MOV R128, RZ, RZ, -R128 ;  /* 0x000000ffff80b224 */ /* 0x000fe200078e0a80 */
[----:B------:R-:W-:Y:S01]  /*9920*/  ISETP.GT.U32.AND P6, PT, R0, R132, PT ;  /* 0x000000840000720c */ /* 0x000fe20003fc4070 */
[----:B------:R-:W-:Y:S01]  /*9930*/  @!P1 IMAD.MOV R129, RZ, RZ, -R129 ;  /* 0x000000ffff819224 */ /* 0x000fe200078e0a81 */
[----:B------:R-:W-:-:S02]  /*9940*/  ISETP.GE.AND P3, PT, R135, RZ, PT ;  /* 0x000000ff8700720c */ /* 0x000fc40003f66270 */
[----:B------:R-:W-:Y:S01]  /*9950*/  IABS R135, R4 ;  /* 0x0000000400877213 */ /* 0x000fe20000000000 */
[----:B------:R-:W-:Y:S01]  /*9960*/  @!P2 IMAD.IADD R130, R130, 0x1, -R0 ;  /* 0x000000018282a824 */ /* 0x000fe200078e0a00 */
[----:B------:R-:W-:Y:S02]  /*9970*/  @!P4 IADD3 R131, R131, -R0, RZ ;  /* 0x800000008383c210 */ /* 0x000fe40007ffe0ff */
[----:B------:R-:W-:Y:S01]  /*9980*/  ISETP.GE.AND P4, PT, R4, RZ, PT ;  /* 0x000000ff0400720c */ /* 0x000fe20003f86270 */
[----:B------:R-:W-:Y:S01]  /*9990*/  IMAD.HI.U32 R4, R2, R135, RZ ;  /* 0x0000008702047227 */ /* 0x000fe200078e00ff */
[C---:B------:R-:W-:Y:S02]  /*99a0*/  LOP3.LUT R134, R3.reuse, 0x19e, RZ, 0xfc, !PT ;  /* 0x0000019e03867812 */ /* 0x040fe400078efcff */
[----:B------:R-:W-:Y:S01]  /*99b0*/  ISETP.GE.AND P2, PT, R12, RZ, PT ;  /* 0x000000ff0c00720c */ /* 0x000fe20003f46270 */
[----:B------:R-:W-:Y:S01]  /*99c0*/  @!P0 IMAD.MOV R130, RZ, RZ, -R130 ;  /* 0x000000ffff828224 */ /* 0x000fe200078e0a82 */
[----:B------:R-:W-:Y:S01]  /*99d0*/  ISETP.GT.U32.AND P0, PT, R0, R133, PT ;  /* 0x000000850000720c */ /* 0x000fe20003f04070 */
[----:B------:R-:W-:Y:S01]  /*99e0*/  IMAD.MOV R4, RZ, RZ, -R4 ;  /* 0x000000ffff047224 */ /* 0x000fe200078e0a04 */
[----:B------:R-:W-:Y:S01]  /*99f0*/  LOP3.LUT R12, R3, 0x19c, RZ, 0xfc, !PT ;  /* 0x0000019c030c7812 */ /* 0x000fe200078efcff */
[----:B------:R-:W-:Y:S01]  /*9a00*/  @!P6 IMAD.IADD R132, R132, 0x1, -R0 ;  /* 0x000000018484e824 */ /* 0x000fe200078e0a00 */
[----:B------:R-:W-:-:S02]  /*9a10*/  IABS R139, R134 ;  /* 0x00000086008b7213 */ /* 0x000fc40000000000 */
[----:B------:R-:W-:Y:S01]  /*9a20*/  ISETP.GE.AND P6, PT, R134, RZ, PT ;  /* 0x000000ff8600720c */ /* 0x000fe20003fc6270 */
[C---:B------:R-:W-:Y:S01]  /*9a30*/  IMAD R134, R0.reuse, R4, R135 ;  /* 0x0000000400867224 */ /* 0x040fe200078e0287 */
[----:B------:R-:W-:Y:S01]  /*9a40*/  IABS R137, R12 ;  /* 0x0000000c00897213 */ /* 0x000fe20000000000 */
[----:B------:R-:W-:Y:S01]  /*9a50*/  @!P3 IMAD.MOV R132, RZ, RZ, -R132 ;  /* 0x000000ffff84b224 */ /* 0x000fe200078e0a84 */
[----:B------:R-:W-:Y:S01]  /*9a60*/  ISETP.GT.U32.AND P1, PT, R0, R131, PT ;  /* 0x000000830000720c */ /* 0x000fe20003f24070 */
[----:B------:R-:W-:Y:S01]  /*9a70*/  IMAD.HI.U32 R7, R2, R139, RZ ;  /* 0x0000008b02077227 */ /* 0x000fe200078e00ff */
[----:B------:R-:W-:Y:S02]  /*9a80*/  ISETP.GT.U32.AND P3, PT, R0, R134, PT ;  /* 0x000000860000720c */ /* 0x000fe40003f64070 */
[----:B------:R-:W-:Y:S01]  /*9a90*/  LOP3.LUT R4, R3, 0x1a0, RZ, 0xfc, !PT ;  /* 0x000001a003047812 */ /* 0x000fe200078efcff */
[----:B------:R-:W-:-:S04]  /*9aa0*/  IMAD.HI.U32 R5, R2, R137, RZ ;  /* 0x0000008902057227 */ /* 0x000fc800078e00ff */
[--C-:B------:R-:W-:Y:S01]  /*9ab0*/  @!P0 IMAD.IADD R133, R133, 0x1, -R0.reuse ;  /* 0x0000000185858824 */ /* 0x100fe200078e0a00 */
[----:B------:R-:W-:Y:S01]  /*9ac0*/  IADD3 R5, -R5, RZ, RZ ;  /* 0x000000ff05057210 */ /* 0x000fe20007ffe1ff */
[----:B------:R-:W-:Y:S02]  /*9ad0*/  IMAD.MOV R7, RZ, RZ, -R7 ;  /* 0x000000ffff077224 */ /* 0x000fe400078e0a07 */
[--C-:B------:R-:W-:Y:S01]  /*9ae0*/  @!P1 IMAD.IADD R131, R131, 0x1, -R0.reuse ;  /* 0x0000000183839824 */ /* 0x100fe200078e0a00 */
[C---:B------:R-:W-:Y:S01]  /*9af0*/  ISETP.GT.U32.AND P0, PT, R0.reuse, R133, PT ;  /* 0x000000850000720c */ /* 0x040fe20003f04070 */
[----:B------:R-:W-:Y:S01]  /*9b00*/  IMAD R135, R0, R5, R137 ;  /* 0x0000000500877224 */ /* 0x000fe200078e0289 */
[----:B------:R-:W-:Y:S01]  /*9b10*/  IABS R137, R4 ;  /* 0x0000000400897213 */ /* 0x000fe20000000000 */
[----:B------:R-:W-:Y:S01]  /*9b20*/  @!P3 IMAD.IADD R134, R134, 0x1, -R0 ;  /* 0x000000018686b824 */ /* 0x000fe200078e0a00 */
[----:B------:R-:W-:Y:S01]  /*9b30*/  ISETP.GE.AND P1, PT, R12, RZ, PT ;  /* 0x000000ff0c00720c */ /* 0x000fe20003f26270 */
[----:B------:R-:W-:Y:S01]  /*9b40*/  @!P5 IMAD.MOV R131, RZ, RZ, -R131 ;  /* 0x000000ffff83d224 */ /* 0x000fe200078e0a83 */
[----:B------:R-:W-:Y:S01]  /*9b50*/  ISETP.GE.AND P5, PT, R4, RZ, PT ;  /* 0x000000ff0400720c */ /* 0x000fe20003fa6270 */
[----:B------:R-:W-:Y:S01]  /*9b60*/  IMAD.HI.U32 R4, R2, R137, RZ ;  /* 0x0000008902047227 */ /* 0x000fe200078e00ff */
[----:B------:R-:W-:-:S02]  /*9b70*/  ISETP.GT.U32.AND P3, PT, R0, R134, PT ;  /* 0x000000860000720c */ /* 0x000fc40003f64070 */
[----:B------:R-:W-:Y:S01]  /*9b80*/  LOP3.LUT R12, R3, 0x1a8, RZ, 0xfc, !PT ;  /* 0x000001a8030c7812 */ /* 0x000fe200078efcff */
[----:B------:R-:W-:Y:S01]  /*9b90*/  IMAD R136, R0, R7, R139 ;  /* 0x0000000700887224 */ /* 0x000fe200078e028b */
[----:B------:R-:W-:Y:S01]  /*9ba0*/  IABS R139, R147 ;  /* 0x00000093008b7213 */ /* 0x000fe20000000000 */
[----:B------:R-:W-:Y:S01]  /*9bb0*/  IMAD.MOV R4, RZ, RZ, -R4 ;  /* 0x000000ffff047224 */ /* 0x000fe200078e0a04 */
[----:B------:R-:W-:Y:S01]  /*9bc0*/  @!P0 IADD3 R133, R133, -R0, RZ ;  /* 0x8000000085858210 */ /* 0x000fe20007ffe0ff */
[----:B------:R-:W-:Y:S01]  /*9bd0*/  IMAD.HI.U32 R7, R2, R141, RZ ;  /* 0x0000008d02077227 */ /* 0x000fe200078e00ff */
[C---:B------:R-:W-:Y:S02]  /*9be0*/  ISETP.GT.U32.AND P0, PT, R0.reuse, R135, PT ;  /* 0x000000870000720c */ /* 0x040fe40003f04070 */
[----:B------:R-:W-:Y:S01]  /*9bf0*/  IABS R145, R12 ;  /* 0x0000000c00917213 */ /* 0x000fe20000000000 */
[----:B------:R-:W-:Y:S01]  /*9c00*/  @!P2 IMAD.MOV R133, RZ, RZ, -R133 ;  /* 0x000000ffff85a224 */ /* 0x000fe200078e0a85 */
[C---:B------:R-:W-:Y:S01]  /*9c10*/  ISETP.GT.U32.AND P2, PT, R0.reuse, R136, PT ;  /* 0x000000880000720c */ /* 0x040fe20003f44070 */
[----:B------:R-:W-:Y:S01]  /*9c20*/  IMAD R137, R0, R4, R137 ;  /* 0x0000000400897224 */ /* 0x000fe200078e0289 */
[----:B------:R-:W-:Y:S01]  /*9c30*/  IADD3 R7, -R7, RZ, RZ ;  /* 0x000000ff07077210 */ /* 0x000fe20007ffe1ff */
[----:B------:R-:W-:-:S02]  /*9c40*/  @!P3 IMAD.IADD R134, R134, 0x1, -R0 ;  /* 0x000000018686b824 */ /* 0x000fc400078e0a00 */
[----:B------:R-:W-:Y:S01]  /*9c50*/  IMAD.HI.U32 R5, R2, R139, RZ ;  /* 0x0000008b02057227 */ /* 0x000fe200078e00ff */
[----:B------:R-:W-:-:S03]  /*9c60*/  ISETP.GT.U32.AND P3, PT, R0, R137, PT ;  /* 0x000000890000720c */ /* 0x000fc60003f64070 */
[----:B------:R-:W-:Y:S02]  /*9c70*/  IMAD.MOV R5, RZ, RZ, -R5 ;  /* 0x000000ffff057224 */ /* 0x000fe400078e0a05 */
[--C-:B------:R-:W-:Y:S02]  /*9c80*/  @!P0 IMAD.IADD R135, R135, 0x1, -R0.reuse ;  /* 0x0000000187878824 */ /* 0x100fe400078e0a00 */
[----:B------:R-:W-:Y:S02]  /*9c90*/  @!P2 IMAD.IADD R136, R136, 0x1, -R0 ;  /* 0x000000018888a824 */ /* 0x000fe400078e0a00 */
[C---:B------:R-:W-:Y:S01]  /*9ca0*/  IMAD R138, R0.reuse, R5, R139 ;  /* 0x00000005008a7224 */ /* 0x040fe200078e028b */
[C---:B------:R-:W-:Y:S01]  /*9cb0*/  ISETP.GT.U32.AND P0, PT, R0.reuse, R135, PT ;  /* 0x000000870000720c */ /* 0x040fe20003f04070 */
[----:B------:R-:W-:Y:S01]  /*9cc0*/  IMAD R139, R0, R7, R141 ;  /* 0x00000007008b7224 */ /* 0x000fe200078e028d */
[----:B------:R-:W-:Y:S01]  /*9cd0*/  IABS R7, R149 ;  /* 0x0000009500077213 */ /* 0x000fe20000000000 */
[----:B------:R-:W-:Y:S01]  /*9ce0*/  IMAD.HI.U32 R4, R2, R143, RZ ;  /* 0x0000008f02047227 */ /* 0x000fe200078e00ff */
[----:B------:R-:W-:-:S02]  /*9cf0*/  @!P3 IADD3 R137, R137, -R0, RZ ;  /* 0x800000008989b210 */ /* 0x000fc40007ffe0ff */
[C---:B------:R-:W-:Y:S01]  /*9d00*/  ISETP.GT.U32.AND P3, PT, R0.reuse, R136, PT ;  /* 0x000000880000720c */ /* 0x040fe20003f64070 */
[----:B------:R-:W-:Y:S01]  /*9d10*/  IMAD.MOV R4, RZ, RZ, -R4 ;  /* 0x000000ffff047224 */ /* 0x000fe200078e0a04 */
[----:B------:R-:W-:Y:S01]  /*9d20*/  ISETP.GT.U32.AND P2, PT, R0, R139, PT ;  /* 0x0000008b0000720c */ /* 0x000fe20003f44070 */
[----:B------:R-:W-:-:S04]  /*9d30*/  IMAD.HI.U32 R5, R2, R145, RZ ;  /* 0x0000009102057227 */ /* 0x000fc800078e00ff */
[C---:B------:R-:W-:Y:S01]  /*9d40*/  IMAD R140, R0.reuse, R4, R143 ;  /* 0x00000004008c7224 */ /* 0x040fe200078e028f */
[----:B------:R-:W-:Y:S01]  /*9d50*/  IABS R143, R150 ;  /* 0x00000096008f7213 */ /* 0x000fe20000000000 */
[----:B------:R-:W-:Y:S02]  /*9d60*/  IMAD.MOV R5, RZ, RZ, -R5 ;  /* 0x000000ffff057224 */ /* 0x000fe400078e0a05 */
[--C-:B------:R-:W-:Y:S01]  /*9d70*/  @!P0 IMAD.IADD R135, R135, 0x1, -R0.reuse ;  /* 0x0000000187878824 */ /* 0x100fe200078e0a00 */
[----:B------:R-:W-:Y:S01]  /*9d80*/  ISETP.GT.U32.AND P0, PT, R0, R138, PT ;  /* 0x0000008a0000720c */ /* 0x000fe20003f04070 */
[--C-:B------:R-:W-:Y:S01]  /*9d90*/  @!P3 IMAD.IADD R136, R136, 0x1, -R0.reuse ;  /* 0x000000018888b824 */ /* 0x100fe200078e0a00 */
[C---:B------:R-:W-:Y:S01]  /*9da0*/  ISETP.GT.U32.AND P3, PT, R0.reuse, R140, PT ;  /* 0x0000008c0000720c */ /* 0x040fe20003f64070 */
[----:B------:R-:W-:Y:S01]  /*9db0*/  IMAD R141, R0, R5, R145 ;  /* 0x00000005008d7224 */ /* 0x000fe200078e0291 */
[----:B------:R-:W-:Y:S01]  /*9dc0*/  IABS R5, R148 ;  /* 0x0000009400057213 */ /* 0x000fe20000000000 */
[----:B------:R-:W-:-:S02]  /*9dd0*/  @!P2 IMAD.IADD R139, R139, 0x1, -R0 ;  /* 0x000000018b8ba824 */ /* 0x000fc400078e0a00 */
[----:B------:R-:W-:Y:S02]  /*9de0*/  @!P4 IMAD.MOV R134, RZ, RZ, -R134 ;  /* 0x000000ffff86c224 */ /* 0x000fe400078e0a86 */
[----:B------:R-:W-:Y:S01]  /*9df0*/  IMAD.HI.U32 R4, R2, R5, RZ ;  /* 0x0000000502047227 */ /* 0x000fe200078e00ff */
[----:B------:R-:W-:-:S03]  /*9e00*/  ISETP.GT.U32.AND P2, PT, R0, R139, PT ;  /* 0x0000008b0000720c */ /* 0x000fc60003f44070 */
[----:B------:R-:W-:Y:S02]  /*9e10*/  IMAD.MOV R4, RZ, RZ, -R4 ;  /* 0x000000ffff047224 */ /* 0x000fe400078e0a04 */
[----:B------:R-:W-:Y:S01]  /*9e20*/  @!P3 IMAD.IADD R140, R140, 0x1, -R0 ;  /* 0x000000018c8cb824 */ /* 0x000fe200078e0a00 */
[----:B------:R-:W-:Y:S01]  /*9e30*/  ISETP.GE.AND P3, PT, R144, RZ, PT ;  /* 0x000000ff9000720c */ /* 0x000fe20003f66270 */
[----:B------:R-:W-:Y:S02]  /*9e40*/  IMAD R142, R0, R4, R5 ;  /* 0x00000004008e7224 */ /* 0x000fe400078e0205 */
[----:B------:R-:W-:-:S04]  /*9e50*/  IMAD.HI.U32 R5, R2, R7, RZ ;  /* 0x0000000702057227 */ /* 0x000fc800078e00ff */
[--C-:B------:R-:W-:Y:S01]  /*9e60*/  @!P0 IMAD.IADD R138, R138, 0x1, -R0.reuse ;  /* 0x000000018a8a8824 */ /* 0x100fe200078e0a00 */
[C---:B------:R-:W-:Y:S01]  /*9e70*/  ISETP.GT.U32.AND P0, PT, R0.reuse, R137, PT ;  /* 0x000000890000720c */ /* 0x040fe20003f04070 */
[----:B------:R-:W-:Y:S02]  /*9e80*/  IMAD.MOV R5, RZ, RZ, -R5 ;  /* 0x000000ffff057224 */ /* 0x000fe400078e0a05 */
[----:B------:R-:W-:Y:S01]  /*9e90*/  @!P2 IMAD.IADD R139, R139, 0x1, -R0 ;  /* 0x000000018b8ba824 */ /* 0x000fe200078e0a00 */
[C---:B------:R-:W-:Y:S01]  /*9ea0*/  ISETP.GT.U32.AND P4, PT, R0.reuse, R138, PT ;  /* 0x0000008a0000720c */ /* 0x040fe20003f84070 */
[C---:B------:R-:W-:Y:S01]  /*9eb0*/  IMAD R144, R0.reuse, R5, R7 ;  /* 0x0000000500907224 */ /* 0x040fe200078e0207 */
[----:B------:R-:W-:Y:S01]  /*9ec0*/  ISETP.GT.U32.AND P2, PT, R0, R142, PT ;  /* 0x0000008e0000720c */ /* 0x000fe20003f44070 */
[----:B------:R-:W-:Y:S01]  /*9ed0*/  IMAD.HI.U32 R4, R2, R143, RZ ;  /* 0x0000008f02047227 */ /* 0x000fe200078e00ff */
[----:B------:R-:W-:Y:S02]  /*9ee0*/  @!P3 IADD3 R139, -R139, RZ, RZ ;  /* 0x000000ff8b8bb210 */ /* 0x000fe40007ffe1ff */
[C---:B------:R-:W-:Y:S01]  /*9ef0*/  ISETP.GT.U32.AND P3, PT, R0.reuse, R144, PT ;  /* 0x000000900000720c */ /* 0x040fe20003f64070 */
[----:B------:R-:W-:Y:S01]  /*9f00*/  IMAD.MOV R4, RZ, RZ, -R4 ;  /* 0x000000ffff047224 */ /* 0x000fe200078e0a04 */
[----:B------:R-:W-:Y:S01]  /*9f10*/  LOP3.LUT R5, R3, 0x1b4, RZ, 0xfc, !PT ;  /* 0x000001b403057812 */ /* 0x000fe200078efcff */
[----:B------:R-:W-:Y:S01]  /*9f20*/  @!P1 IMAD.MOV R135, RZ, RZ, -R135 ;  /* 0x000000ffff879224 */ /* 0x000fe200078e0a87 */
[----:B------:R-:W-:Y:S01]  /*9f30*/  @!P0 IADD3 R137, R137, -R0, RZ ;  /* 0x8000000089898210 */ /* 0x000fe20007ffe0ff */
[C---:B------:R-:W-:Y:S01]  /*9f40*/  IMAD R143, R0.reuse, R4, R143 ;  /* 0x00000004008f7224 */ /* 0x040fe200078e028f */
[----:B------:R-:W-:Y:S01]  /*9f50*/  ISETP.GT.U32.AND P0, PT, R0, R141, PT ;  /* 0x0000008d0000720c */ /* 0x000fe20003f04070 */
[----:B------:R-:W-:Y:S01]  /*9f60*/  @!P4 IMAD.IADD R138, R138, 0x1, -R0 ;  /* 0x000000018a8ac824 */ /* 0x000fe200078e0a00 */
[----:B------:R-:W-:Y:S01]  /*9f70*/  ISETP.GE.AND P4, PT, R147, RZ, PT ;  /* 0x000000ff9300720c */ /* 0x000fe20003f86270 */
[----:B------:R-:W-:Y:S01]  /*9f80*/  @!P6 IMAD.MOV R136, RZ, RZ, -R136 ;  /* 0x000000ffff88e224 */ /* 0x000fe200078e0a88 */
[----:B------:R-:W-:Y:S01]  /*9f90*/  LOP3.LUT R147, R3, 0x1b0, RZ, 0xfc, !PT ;  /* 0x000001b003937812 */ /* 0x000fe200078efcff */
[----:B------:R-:W-:Y:S01]  /*9fa0*/  @!P2 IMAD.IADD R142, R142, 0x1, -R0 ;  /* 0x000000018e8ea824 */ /* 0x000fe200078e0a00 */
[----:B------:R-:W-:Y:S01]  /*9fb0*/  ISETP.GT.U32.AND P1, PT, R0, R140, PT ;  /* 0x0000008c0000720c */ /* 0x000fe20003f24070 */
[----:B------:R-:W-:Y:S01]  /*9fc0*/  @!P5 IMAD.MOV R137, RZ, RZ, -R137 ;  /* 0x000000ffff89d224 */ /* 0x000fe200078e0a89 */
[----:B------:R-:W-:-:S02]  /*9fd0*/  IABS R145, R147 ;  /* 0x0000009300917213 */ /* 0x000fc40000000000 */
[----:B------:R-:W-:Y:S02]  /*9fe0*/  @!P3 IADD3 R144, R144, -R0, RZ ;  /* 0x800000009090b210 */ /* 0x000fe40007ffe0ff */
[----:B------:R-:W-:Y:S01]  /*9ff0*/  ISETP.GT.U32.AND P6, PT, R0, R143, PT ;  /* 0x0000008f0000720c */ /* 0x000fe20003fc4070 */
[----:B------:R-:W-:Y:S01]  /*a000*/  IMAD.HI.U32 R4, R2, R145, RZ ;  /* 0x0000009102047227 */ /* 0x000fe200078e00ff */
[----:B------:R-:W-:Y:S02]  /*a010*/  ISETP.GT.U32.AND P3, PT, R0, R144, PT ;  /* 0x000000900000720c */ /* 0x000fe40003f64070 */
[----:B------:R-:W-:Y:S01]  /*a020*/  @!P0 IADD3 R141, R141, -R0, RZ ;  /* 0x800000008d8d8210 */ /* 0x000fe20007ffe0ff */
[----:B------:R-:W-:Y:S01]  /*a030*/  IMAD.MOV R4, RZ, RZ, -R4 ;  /* 0x000000ffff047224 */ /* 0x000fe200078e0a04 */
[----:B------:R-:W-:Y:S01]  /*a040*/  ISETP.GE.AND P0, PT, R146, RZ, PT ;  /* 0x000000ff9200720c */ /* 0x000fe20003f06270 */
[----:B------:R-:W-:Y:S01]  /*a050*/  @!P4 IMAD.MOV R138, RZ, RZ, -R138 ;  /* 0x000000ffff8ac224 */ /* 0x000fe200078e0a8a */
[C---:B------:R-:W-:Y:S01]  /*a060*/  ISETP.GT.U32.AND P2, PT, R0.reuse, R141, PT ;  /* 0x0000008d0000720c */ /* 0x040fe20003f44070 */
[C---:B------:R-:W-:Y:S01]  /*a070*/  IMAD R145, R0.reuse, R4, R145 ;  /* 0x0000000400917224 */ /* 0x040fe200078e0291 */
[----:B------:R-:W-:Y:S01]  /*a080*/  ISETP.GT.U32.AND P5, PT, R0, R142, PT ;  /* 0x0000008e0000720c */ /* 0x000fe20003fa4070 */
[--C-:B------:R-:W-:Y:S01]  /*a090*/  @!P1 IMAD.IADD R140, R140, 0x1, -R0.reuse ;  /* 0x000000018c8c9824 */ /* 0x100fe200078e0a00 */
[----:B------:R-:W-:Y:S01]  /*a0a0*/  ISETP.GE.AND P4, PT, R12, RZ, PT ;  /* 0x000000ff0c00720c */ /* 0x000fe20003f86270 */
[--C-:B------:R-:W-:Y:S01]  /*a0b0*/  @!P6 IMAD.IADD R143, R143, 0x1, -R0.reuse ;  /* 0x000000018f8fe824 */ /* 0x100fe200078e0a00 */
[----:B------:R-:W-:Y:S01]  /*a0c0*/  ISETP.GE.AND P1, PT, R148, RZ, PT ;  /* 0x000000ff9400720c */ /* 0x000fe20003f26270 */
[----:B------:R-:W-:Y:S01]  /*a0d0*/  @!P3 IMAD.IADD R144, R144, 0x1, -R0 ;  /* 0x000000019090b824 */ /* 0x000fe200078e0a00 */
[----:B------:R-:W-:-:S02]  /*a0e0*/  ISETP.GT.U32.AND P3, PT, R0, R145, PT ;  /* 0x000000910000720c */ /* 0x000fc40003f64070 */
[----:B------:R-:W-:Y:S01]  /*a0f0*/  LOP3.LUT R4, R3, 0x1b2, RZ, 0xfc, !PT ;  /* 0x000001b203047812 */ /* 0x000fe200078efcff */
[----:B------:R-:W-:Y:S01]  /*a100*/  @!P0 IMAD.MOV R140, RZ, RZ, -R140 ;  /* 0x000000ffff8c8224 */ /* 0x000fe200078e0a8c */
[----:B------:R-:W-:Y:S01]  /*a110*/  ISETP.GT.U32.AND P0, PT, R0, R143, PT ;  /* 0x0000008f0000720c */ /* 0x000fe20003f04070 */
[--C-:B------:R-:W-:Y:S01]  /*a120*/  @!P2 IMAD.IADD R141, R141, 0x1, -R0.reuse ;  /* 0x000000018d8da824 */ /* 0x100fe200078e0a00 */
[----:B------:R-:W-:Y:S01]  /*a130*/  IABS R7, R4 ;  /* 0x0000000400077213 */ /* 0x000fe20000000000 */
[----:B------:R-:W-:Y:S01]  /*a140*/  @!P5 IMAD.IADD R142, R142, 0x1, -R0 ;  /* 0x000000018e8ed824 */ /* 0x000fe200078e0a00 */
[----:B------:R-:W-:Y:S01]  /*a150*/  ISETP.GE.AND P6, PT, R147, RZ, PT ;  /* 0x000000ff9300720c */ /* 0x000fe20003fc6270 */
[----:B------:R-:W-:Y:S01]  /*a160*/  @!P4 IMAD.MOV R141, RZ, RZ, -R141 ;  /* 0x000000ffff8dc224 */ /* 0x000fe200078e0a8d */
[----:B------:R-:W-:Y:S01]  /*a170*/  IABS R147, R5 ;  /* 0x0000000500937213 */ /* 0x000fe20000000000 */
[----:B------:R-:W-:Y:S01]  /*a180*/  @!P1 IMAD.MOV R142, RZ, RZ, -R142 ;  /* 0x000000ffff8e9224 */ /* 0x000fe200078e0a8e */
[----:B------:R-:W-:Y:S01]  /*a190*/  LOP3.LUT R12, R3, 0x1b6, RZ, 0xfc, !PT ;  /* 0x000001b6030c7812 */ /* 0x000fe200078efcff */
[----:B------:R-:W-:Y:S01]  /*a1a0*/  @!P3 IMAD.IADD R145, R145, 0x1, -R0 ;  /* 0x000000019191b824 */ /* 0x000fe200078e0a00 */
[----:B------:R-:W-:Y:S01]  /*a1b0*/  ISETP.GE.AND P4, PT, R4, RZ, PT ;  /* 0x000000ff0400720c */ /* 0x000fe20003f86270 */
[----:B------:R-:W-:Y:S01]  /*a1c0*/  IMAD.HI.U32 R4, R2, R7, RZ ;  /* 0x0000000702047227 */ /* 0x000fe200078e00ff */
[----:B------:R-:W-:-:S02]  /*a1d0*/  ISETP.GE.AND P5, PT, R149, RZ, PT ;  /* 0x000000ff9500720c */ /* 0x000fc40003fa6270 */
[----:B------:R-:W-:Y:S01]  /*a1e0*/  ISETP.GE.AND P1, PT, R5, RZ, PT ;  /* 0x000000ff0500720c */ /* 0x000fe20003f26270 */
[----:B------:R-:W-:Y:S01]  /*a1f0*/  IMAD.HI.U32 R5, R2, R147, RZ ;  /* 0x0000009302057227 */ /* 0x000fe200078e00ff */
[----:B------:R-:W-:Y:S02]  /*a200*/  ISETP.GE.AND P2, PT, R150, RZ, PT ;  /* 0x000000ff9600720c */ /* 0x000fe40003f46270 */
[----:B------:R-:W-:Y:S01]  /*a210*/  IABS R149, R12 ;  /* 0x0000000c00957213 */ /* 0x000fe20000000000 */
[----:B------:R-:W-:Y:S01]  /*a220*/  @!P0 IMAD.IADD R143, R143, 0x1, -R0 ;  /* 0x000000018f8f8824 */ /* 0x000fe200078e0a00 */
[----:B------:R-:W-:Y:S01]  /*a230*/  ISETP.GE.AND P0, PT, R12, RZ, PT ;  /* 0x000000ff0c00720c */ /* 0x000fe20003f06270 */
[----:B------:R-:W-:Y:S01]  /*a240*/  IMAD.MOV R5, RZ, RZ, -R5 ;  /* 0x000000ffff057224 */ /* 0x000fe200078e0a05 */
[----:B------:R-:W-:Y:S01]  /*a250*/  IADD3 R146, -R4, RZ, RZ ;  /* 0x000000ff04927210 */ /* 0x000fe20007ffe1ff */
[----:B------:R-:W-:Y:S01]  /*a260*/  IMAD.HI.U32 R4, R2, R149, RZ ;  /* 0x0000009502047227 */ /* 0x000fe200078e00ff */
[----:B------:R-:W-:-:S02]  /*a270*/  IABS R12, R152 ;  /* 0x00000098000c7213 */ /* 0x000fc40000000000 */
[C---:B------:R-:W-:Y:S01]  /*a280*/  ISETP.GT.U32.AND P3, PT, R0.reuse, R145, PT ;  /* 0x000000910000720c */ /* 0x040fe20003f64070 */
[C---:B------:R-:W-:Y:S02]  /*a290*/  IMAD R146, R0.reuse, R146, R7 ;  /* 0x0000009200927224 */ /* 0x040fe400078e0207 */
[C---:B------:R-:W-:Y:S01]  /*a2a0*/  IMAD R147, R0.reuse, R5, R147 ;  /* 0x0000000500937224 */ /* 0x040fe200078e0293 */
[----:B------:R-:W-:Y:S01]  /*a2b0*/  @!P2 IADD3 R143, -R143, RZ, RZ ;  /* 0x000000ff8f8fa210 */ /* 0x000fe20007ffe1ff */
[----:B------:R-:W-:Y:S01]  /*a2c0*/  IMAD.MOV.U32 R7, RZ, RZ, R12 ;  /* 0x000000ffff077224 */ /* 0x000fe200078e000c */
[C---:B------:R-:W-:Y:S01]  /*a2d0*/  ISETP.GT.U32.AND P2, PT, R0.reuse, R146, PT ;  /* 0x000000920000720c */ /* 0x040fe20003f44070 */
[----:B------:R-:W-:Y:S01]  /*a2e0*/  IMAD.MOV R148, RZ, RZ, -R4 ;  /* 0x000000ffff947224 */ /* 0x000fe200078e0a04 */
[----:B------:R-:W-:Y:S01]  /*a2f0*/  LOP3.LUT R12, R3, 0x1c2, RZ, 0xfc, !PT ;  /* 0x000001c2030c7812 */ /* 0x000fe200078efcff */
[----:B------:R-:W-:Y:S01]  /*a300*/  @!P5 IMAD.MOV R144, RZ, RZ, -R144 ;  /* 0x000000ffff90d224 */ /* 0x000fe200078e0a90 */
[----:B------:R-:W-:Y:S01]  /*a310*/  ISETP.GT.U32.AND P5, PT, R0, R147, PT ;  /* 0x000000930000720c */ /* 0x000fe20003fa4070 */
[----:B------:R-:W-:-:S04]  /*a320*/  IMAD.HI.U32 R4, R2, R7, RZ ;  /* 0x0000000702047227 */ /* 0x000fc800078e00ff */
[----:B------:R-:W-:Y:S02]  /*a330*/  IMAD R148, R0, R148, R149 ;  /* 0x0000009400947224 */ /* 0x000fe400078e0295 */
[----:B------:R-:W-:Y:S02]  /*a340*/  IMAD.MOV R4, RZ, RZ, -R4 ;  /* 0x000000ffff047224 */ /* 0x000fe400078e0a04 */
[----:B------:R-:W-:-:S04]  /*a350*/  IMAD.HI.U32 R5, R2, R151, RZ ;  /* 0x0000009702057227 */ /* 0x000fc800078e00ff */
[--C-:B------:R-:W-:Y:S01]  /*a360*/  @!P3 IMAD.IADD R145, R145, 0x1, -R0.reuse ;  /* 0x000000019191b824 */ /* 0x100fe200078e0a00 */
[C---:B------:R-:W-:Y:S01]  /*a370*/  ISETP.GT.U32.AND P3, PT, R0.reuse, R148, PT ;  /* 0x000000940000720c */ /* 0x040fe20003f64070 */
[----:B------:R-:W-:Y:S01]  /*a380*/  IMAD R149, R0, R4, R7 ;  /* 0x0000000400957224 */ /* 0x000fe200078e0207 */
[----:B------:R-:W-:Y:S01]  /*a390*/  IABS R4, R155 ;  /* 0x0000009b00047213 */ /* 0x000fe20000000000 */
[----:B------:R-:W-:Y:S01]  /*a3a0*/  IMAD.MOV R5, RZ, RZ, -R5 ;  /* 0x000000ffff057224 */ /* 0x000fe200078e0a05 */
[----:B------:R-:W-:Y:S01]  /*a3b0*/  @!P5 IADD3 R147, R147, -R0, RZ ;  /* 0x800000009393d210 */ /* 0x000fe20007ffe0ff */
[----:B------:R-:W-:Y:S01]  /*a3c0*/  @!P2 IMAD.IADD R146, R146, 0x1, -R0 ;  /* 0x000000019292a824 */ /* 0x000fe200078e0a00 */
[C---:B------:R-:W-:Y:S01]  /*a3d0*/  ISETP.GT.U32.AND P2, PT, R0.reuse, R149, PT ;  /* 0x000000950000720c */ /* 0x040fe20003f44070 */
[C---:B------:R-:W-:Y:S01]  /*a3e0*/  IMAD R150, R0.reuse, R5, R151 ;  /* 0x0000000500967224 */ /* 0x040fe200078e0297 */
[----:B------:R-:W-:Y:S01]  /*a3f0*/  IABS R5, R154 ;  /* 0x0000009a00057213 */ /* 0x000fe20000000000 */
[----:B------:R-:W-:Y:S01]  /*a400*/  IMAD.MOV.U32 R151, RZ, RZ, R4 ;  /* 0x000000ffff977224 */ /* 0x000fe200078e0004 */
[C---:B------:R-:W-:Y:S01]  /*a410*/  ISETP.GT.U32.AND P5, PT, R0.reuse, R146, PT ;  /* 0x000000920000720c */ /* 0x040fe20003fa4070 */
[----:B------:R-:W-:Y:S01]  /*a420*/  @!P6 IMAD.MOV R145, RZ, RZ, -R145 ;  /* 0x000000ffff91e224 */ /* 0x000fe200078e0a91 */
[----:B------:R-:W-:Y:S01]  /*a430*/  ISETP.GT.U32.AND P6, PT, R0, R147, PT ;  /* 0x000000930000720c */ /* 0x000fe20003fc4070 */
[----:B------:R-:W-:Y:S01]  /*a440*/  IMAD.HI.U32 R4, R2, R151, RZ ;  /* 0x0000009702047227 */ /* 0x000fe200078e00ff */
[----:B------:R-:W-:-:S03]  /*a450*/  LOP3.LUT R7, R3, 0x1c0, RZ, 0xfc, !PT ;  /* 0x000001c003077812 */ /* 0x000fc600078efcff */
[----:B------:R-:W-:Y:S01]  /*a460*/  @!P3 IMAD.IADD R148, R148, 0x1, -R0 ;  /* 0x000000019494b824 */ /* 0x000fe200078e0a00 */
[----:B------:R-:W-:Y:S01]  /*a470*/  IABS R157, R7 ;  /* 0x00000007009d7213 */ /* 0x000fe20000000000 */
[----:B------:R-:W-:Y:S02]  /*a480*/  IMAD.MOV R4, RZ, RZ, -R4 ;  /* 0x000000ffff047224 */ /* 0x000fe400078e0a04 */
[----:B------:R-:W-:Y:S01]  /*a490*/  @!P2 IMAD.IADD R149, R149, 0x1, -R0 ;  /* 0x000000019595a824 */ /* 0x000fe200078e0a00 */
[C---:B------:R-:W-:Y:S01]  /*a4a0*/  ISETP.GT.U32.AND P3, PT, R0.reuse, R148, PT ;  /* 0x000000940000720c */ /* 0x040fe20003f64070 */
[----:B------:R-:W-:Y:S02]  /*a4b0*/  IMAD R151, R0, R4, R151 ;  /* 0x0000000400977224 */ /* 0x000fe400078e0297 */
[----:B------:R-:W-:Y:S01]  /*a4c0*/  IMAD.HI.U32 R4, R2, R5, RZ ;  /* 0x0000000502047227 */ /* 0x000fe200078e00ff */
[----:B------:R-:W-:-:S03]  /*a4d0*/  ISETP.GT.U32.AND P2, PT, R0, R149, PT ;  /* 0x000000950000720c */ /* 0x000fc60003f44070 */
[--C-:B------:R-:W-:Y:S01]  /*a4e0*/  @!P6 IMAD.IADD R147, R147, 0x1, -R0.reuse ;  /* 0x000000019393e824 */ /* 0x100fe200078e0a00 */
[----:B------:R-:W-:Y:S01]  /*a4f0*/  ISETP.GT.U32.AND P6, PT, R0, R151, PT ;  /* 0x000000970000720c */ /* 0x000fe20003fc4070 */
[--C-:B------:R-:W-:Y:S01]  /*a500*/  @!P5 IMAD.IADD R146, R146, 0x1, -R0.reuse ;  /* 0x000000019292d824 */ /* 0x100fe200078e0a00 */
[----:B------:R-:W-:Y:S01]  /*a510*/  ISETP.GT.U32.AND P5, PT, R0, R150, PT ;  /* 0x000000960000720c */ /* 0x000fe20003fa4070 */
[----:B------:R-:W-:Y:S01]  /*a520*/  @!P1 IMAD.MOV R147, RZ, RZ, -R147 ;  /* 0x000000ffff939224 */ /* 0x000fe200078e0a93 */
[----:B------:R-:W-:Y:S01]  /*a530*/  IADD3 R4, -R4, RZ, RZ ;  /* 0x000000ff04047210 */ /* 0x000fe20007ffe1ff */
[----:B------:R-:W-:Y:S01]  /*a540*/  @!P3 IMAD.IADD R148, R148, 0x1, -R0 ;  /* 0x000000019494b824 */ /* 0x000fe200078e0a00 */
[----:B------:R-:W-:Y:S01]  /*a550*/  ISETP.GE.AND P3, PT, R152, RZ, PT ;  /* 0x000000ff9800720c */ /* 0x000fe20003f66270 */
[----:B------:R-:W-:Y:S02]  /*a560*/  @!P4 IMAD.MOV R146, RZ, RZ, -R146 ;  /* 0x000000ffff92c224 */ /* 0x000fe400078e0a92 */
[----:B------:R-:W-:Y:S01]  /*a570*/  IMAD R152, R0, R4, R5 ;  /* 0x0000000400987224 */ /* 0x000fe200078e0205 */
[----:B------:R-:W-:Y:S01]  /*a580*/  IABS R5, R12 ;  /* 0x0000000c00057213 */ /* 0x000fe20000000000 */
[----:B------:R-:W-:Y:S01]  /*a590*/  IMAD.HI.U32 R4, R2, R157, RZ ;  /* 0x0000009d02047227 */ /* 0x000fe200078e00ff */
[----:B------:R-:W-:-:S02]  /*a5a0*/  @!P0 IADD3 R148, -R148, RZ, RZ ;  /* 0x000000ff94948210 */ /* 0x000fc40007ffe1ff */
[----:B------:R-:W-:Y:S01]  /*a5b0*/  @!P6 IADD3 R151, R151, -R0, RZ ;  /* 0x800000009797e210 */ /* 0x000fe20007ffe0ff */
[----:B------:R-:W-:Y:S01]  /*a5c0*/  IMAD.MOV R4, RZ, RZ, -R4 ;  /* 0x000000ffff047224 */ /* 0x000fe200078e0a04 */
[----:B------:R-:W-:Y:S01]  /*a5d0*/  ISETP.GE.AND P6, PT, R155, RZ, PT ;  /* 0x000000ff9b00720c */ /* 0x000fe20003fc6270 */
[----:B------:R-:W-:Y:S01]  /*a5e0*/  @!P5 IMAD.IADD R150, R150, 0x1, -R0 ;  /* 0x000000019696d824 */ /* 0x000fe200078e0a00 */
[----:B------:R-:W-:Y:S01]  /*a5f0*/  ISETP.GE.AND P5, PT, R153, RZ, PT ;  /* 0x000000ff9900720c */ /* 0x000fe20003fa6270 */
[C---:B------:R-:W-:Y:S01]  /*a600*/  IMAD R153, R0.reuse, R4, R157 ;  /* 0x0000000400997224 */ /* 0x040fe200078e029d */
[----:B------:R-:W-:Y:S01]  /*a610*/  ISETP.GT.U32.AND P1, PT, R0, R151, PT ;  /* 0x000000970000720c */ /* 0x000fe20003f24070 */
[----:B------:R-:W-:-:S03]  /*a620*/  IMAD.HI.U32 R4, R2, R5, RZ ;  /* 0x0000000502047227 */ /* 0x000fc600078e00ff */
[C---:B------:R-:W-:Y:S01]  /*a630*/  ISETP.GT.U32.AND P0, PT, R0.reuse, R153, PT ;  /* 0x000000990000720c */ /* 0x040fe20003f04070 */
[----:B------:R-:W-:Y:S01]  /*a640*/  @!P2 IMAD.IADD R149, R149, 0x1, -R0 ;  /* 0x000000019595a824 */ /* 0x000fe200078e0a00 */
[----:B------:R-:W-:Y:S01]  /*a650*/  ISETP.GT.U32.AND P2, PT, R0, R152, PT ;  /* 0x000000980000720c */ /* 0x000fe20003f44070 */
[----:B------:R-:W-:Y:S02]  /*a660*/  IMAD.MOV R157, RZ, RZ, -R4 ;  /* 0x000000ffff9d7224 */ /* 0x000fe400078e0a04 */
[----:B------:R-:W-:Y:S01]  /*a670*/  @!P3 IMAD.MOV R149, RZ, RZ, -R149 ;  /* 0x000000ffff95b224 */ /* 0x000fe200078e0a95 */
[----:B------:R-:W-:Y:S01]  /*a680*/  ISETP.GE.AND P3, PT, R154, RZ, PT ;  /* 0x000000ff9a00720c */ /* 0x000fe20003f66270 */
[C---:B------:R-:W-:Y:S01]  /*a690*/  IMAD R154, R0.reuse, R157, R5 ;  /* 0x0000009d009a7224 */ /* 0x040fe200078e0205 */
[----:B------:R-:W-:Y:S01]  /*a6a0*/  LOP3.LUT R5, R3, 0x1c8, RZ, 0xfc, !PT ;  /* 0x000001c803057812 */ /* 0x000fe200078efcff */
[----:B------:R-:W-:Y:S02]  /*a6b0*/  @!P1 IMAD.IADD R151, R151, 0x1, -R0 ;  /* 0x0000000197979824 */ /* 0x000fe400078e0a00 */
[----:B------:R-:W-:Y:S01]  /*a6c0*/  IMAD.MOV.U32 R155, RZ, RZ, R158 ;  /* 0x000000ffff9b7224 */ /* 0x000fe200078e009e */
[----:B------:R-:W-:Y:S01]  /*a6d0*/  ISETP.GT.U32.AND P1, PT, R0, R154, PT ;  /* 0x0000009a0000720c */ /* 0x000fe20003f24070 */
[----:B------:R-:W-:Y:S01]  /*a6e0*/  @!P6 IMAD.MOV R151, RZ, RZ, -R151 ;  /* 0x000000ffff97e224 */ /* 0x000fe200078e0a97 */
[----:B------:R-:W-:Y:S01]  /*a6f0*/  @!P0 IADD3 R153, R153, -R0, RZ ;  /* 0x8000000099998210 */ /* 0x000fe20007ffe0ff */
[----:B------:R-:W-:Y:S01]  /*a700*/  @!P2 IMAD.IADD R152, R152, 0x1, -R0 ;  /* 0x000000019898a824 */ /* 0x000fe200078e0a00 */
[----:B------:R-:W-:Y:S01]  /*a710*/  ISETP.GT.U32.AND P2, PT, R0, R150, PT ;  /* 0x000000960000720c */ /* 0x000fe20003f44070 */
[----:B------:R-:W-:Y:S01]  /*a720*/  IMAD.HI.U32 R4, R2, R155, RZ ;  /* 0x0000009b02047227 */ /* 0x000fe200078e00ff */
[----:B------:R-:W-:-:S02]  /*a730*/  IABS R157, R5 ;  /* 0x00000005009d7213 */ /* 0x000fc40000000000 */
[----:B------:R-:W-:Y:S01]  /*a740*/  ISETP.GT.U32.AND P4, PT, R0, R152, PT ;  /* 0x000000980000720c */ /* 0x000fe20003f84070 */
[----:B------:R-:W-:Y:S01]  /*a750*/  IMAD.MOV R4, RZ, RZ, -R4 ;  /* 0x000000ffff047224 */ /* 0x000fe200078e0a04 */
[----:B------:R-:W-:Y:S01]  /*a760*/  ISETP.GE.AND P0, PT, R156, RZ, PT ;  /* 0x000000ff9c00720c */ /* 0x000fe20003f06270 */
[----:B------:R-:W-:-:S04]  /*a770*/  IMAD.HI.U32 R156, R2, R157, RZ ;  /* 0x0000009d029c7227 */ /* 0x000fc800078e00ff */
[--C-:B------:R-:W-:Y:S02]  /*a780*/  @!P1 IMAD.IADD R154, R154, 0x1, -R0.reuse ;  /* 0x000000019a9a9824 */ /* 0x100fe400078e0a00 */
[--C-:B------:R-:W-:Y:S01]  /*a790*/  @!P2 IMAD.IADD R150, R150, 0x1, -R0.reuse ;  /* 0x000000019696a824 */ /* 0x100fe200078e0a00 */
[----:B------:R-:W-:Y:S01]  /*a7a0*/  ISETP.GE.AND P2, PT, R7, RZ, PT ;  /* 0x000000ff0700720c */ /* 0x000fe20003f46270 */
[C---:B------:R-:W-:Y:S01]  /*a7b0*/  IMAD R155, R0.reuse, R4, R155 ;  /* 0x00000004009b7224 */ /* 0x040fe200078e029b */
[----:B------:R-:W-:Y:S01]  /*a7c0*/  ISETP.GT.U32.AND P6, PT, R0, R154, PT ;  /* 0x0000009a0000720c */ /* 0x000fe20003fc4070 */
[----:B------:R-:W-:Y:S01]  /*a7d0*/  @!P4 IMAD.IADD R152, R152, 0x1, -R0 ;  /* 0x000000019898c824 */ /* 0x000fe200078e0a00 */
[----:B------:R-:W-:Y:S01]  /*a7e0*/  LOP3.LUT R4, R3, 0x1c6, RZ, 0xfc, !PT ;  /* 0x000001c603047812 */ /* 0x000fe200078efcff */
[----:B------:R-:W-:Y:S01]  /*a7f0*/  @!P5 IMAD.MOV R150, RZ, RZ, -R150 ;  /* 0x000000ffff96d224 */ /* 0x000fe200078e0a96 */
[----:B------:R-:W-:Y:S01]  /*a800*/  ISETP.GT.U32.AND P5, PT, R0, R153, PT ;  /* 0x000000990000720c */ /* 0x000fe20003fa4070 */
[----:B------:R-:W-:Y:S01]  /*a810*/  @!P3 IMAD.MOV R152, RZ, RZ, -R152 ;  /* 0x000000ffff98b224 */ /* 0x000fe200078e0a98 */
[----:B------:R-:W-:Y:S01]  /*a820*/  ISETP.GE.AND P1, PT, R4, RZ, PT ;  /* 0x000000ff0400720c */ /* 0x000fe20003f26270 */
[----:B------:R-:W-:Y:S01]  /*a830*/  IMAD.MOV R160, RZ, RZ, -R156 ;  /* 0x000000ffffa07224 */ /* 0x000fe200078e0a9c */
[----:B------:R-:W-:-:S02]  /*a840*/  IABS R4, R4 ;  /* 0x0000000400047213 */ /* 0x000fc40000000000 */
[----:B------:R-:W-:Y:S01]  /*a850*/  ISETP.GE.AND P3, PT, R5, RZ, PT ;  /* 0x000000ff0500720c */ /* 0x000fe20003f66270 */
[----:B------:R-:W-:Y:S01]  /*a860*/  IMAD R157, R0, R160, R157 ;  /* 0x000000a0009d7224 */ /* 0x000fe200078e029d */
[----:B------:R-:W-:Y:S01]  /*a870*/  MOV R5, R4 ;  /* 0x0000000400057202 */ /* 0x000fe20000000f00 */
[--C-:B------:R-:W-:Y:S01]  /*a880*/  @!P6 IMAD.IADD R154, R154, 0x1, -R0.reuse ;  /* 0x000000019a9ae824 */ /* 0x100fe200078e0a00 */
[----:B------:R-:W-:Y:S02]  /*a890*/  ISETP.GT.U32.AND P6, PT, R0, R155, PT ;  /* 0x0000009b0000720c */ /* 0x000fe40003fc4070 */
[----:B------:R-:W-:Y:S01]  /*a8a0*/  LOP3.LUT R7, R3, 0x1ca, RZ, 0xfc, !PT ;  /* 0x000001ca03077812 */ /* 0x000fe200078efcff */
[----:B------:R-:W-:Y:S01]  /*a8b0*/  IMAD.HI.U32 R4, R2, R5, RZ ;  /* 0x0000000502047227 */ /* 0x000fe200078e00ff */
[----:B------:R-:W-:Y:S02]  /*a8c0*/  ISETP.GE.AND P4, PT, R12, RZ, PT ;  /* 0x000000ff0c00720c */ /* 0x000fe40003f86270 */
[----:B------:R-:W-:Y:S01]  /*a8d0*/  IABS R161, R7 ;  /* 0x0000000700a17213 */ /* 0x000fe20000000000 */
[----:B------:R-:W-:Y:S01]  /*a8e0*/  @!P5 IMAD.IADD R153, R153, 0x1, -R0 ;  /* 0x000000019999d824 */ /* 0x000fe200078e0a00 */
[----:B------:R-:W-:Y:S01]  /*a8f0*/  ISETP.GE.AND P5, PT, R7, RZ, PT ;  /* 0x000000ff0700720c */ /* 0x000fe20003fa6270 */
[----:B------:R-:W-:Y:S01]  /*a900*/  IMAD.MOV R159, RZ, RZ, -R4 ;  /* 0x000000ffff9f7224 */ /* 0x000fe200078e0a04 */
[C---:B------:R-:W-:Y:S01]  /*a910*/  LOP3.LUT R7, R3.reuse, 0x1cc, RZ, 0xfc, !PT ;  /* 0x000001cc03077812 */ /* 0x040fe200078efcff */
[----:B------:R-:W-:Y:S01]  /*a920*/  @!P2 IMAD.MOV R153, RZ, RZ, -R153 ;  /* 0x000000ffff99a224 */ /* 0x000fe200078e0a99 */
[----:B------:R-:W-:Y:S01]  /*a930*/  LOP3.LUT R12, R3, 0x1ce, RZ, 0xfc, !PT ;  /* 0x000001ce030c7812 */ /* 0x000fe200078efcff */
[----:B------:R-:W-:Y:S01]  /*a940*/  @!P6 IMAD.IADD R155, R155, 0x1, -R0 ;  /* 0x000000019b9be824 */ /* 0x000fe200078e0a00 */
[----:B------:R-:W-:Y:S01]  /*a950*/  IABS R162, R7 ;  /* 0x0000000700a27213 */ /* 0x000fe20000000000 */
[C---:B------:R-:W-:Y:S01]  /*a960*/  IMAD R156, R0.reuse, R159, R5 ;  /* 0x0000009f009c7224 */ /* 0x040fe200078e0205 */
[----:B------:R-:W-:Y:S01]  /*a970*/  IABS R4, R12 ;  /* 0x0000000c00047213 */ /* 0x000fe20000000000 */
[----:B------:R-:W-:Y:S01]  /*a980*/  @!P4 IMAD.MOV R154, RZ, RZ, -R154 ;  /* 0x000000ffff9ac224 */ /* 0x000fe200078e0a9a */
[C---:B------:R-:W-:Y:S01]  /*a990*/  ISETP.GT.U32.AND P6, PT, R0.reuse, R155, PT ;  /* 0x0000009b0000720c */ /* 0x040fe20003fc4070 */
[----:B------:R-:W-:Y:S01]  /*a9a0*/  IMAD.MOV.U32 R159, RZ, RZ, R162 ;  /* 0x000000ffff9f7224 */ /* 0x000fe200078e00a2 */
[----:B------:R-:W-:Y:S01]  /*a9b0*/  ISETP.GT.U32.AND P2, PT, R0, R156, PT ;  /* 0x0000009c0000720c */ /* 0x000fe20003f44070 */
[----:B------:R-:W-:Y:S01]  /*a9c0*/  IMAD.HI.U32 R158, R2, R161, RZ ;  /* 0x000000a1029e7227 */ /* 0x000fe200078e00ff */
[----:B------:R-:W-:-:S02]  /*a9d0*/  MOV R5, R4 ;  /* 0x0000000400057202 */ /* 0x000fc40000000f00 */
[----:B------:R-:W-:Y:S01]  /*a9e0*/  ISETP.GT.U32.AND P4, PT, R0, R157, PT ;  /* 0x0000009d0000720c */ /* 0x000fe20003f84070 */
[----:B------:R-:W-:Y:S01]  /*a9f0*/  IMAD.HI.U32 R4, R2, R159, RZ ;  /* 0x0000009f02047227 */ /* 0x000fe200078e00ff */
[----:B------:R-:W-:-:S03]  /*aa00*/  LOP3.LUT R162, R3, 0x1d0, RZ, 0xfc, !PT ;  /* 0x000001d003a27812 */ /* 0x000fc600078efcff */
[----:B------:R-:W-:Y:S02]  /*aa10*/  IMAD.MOV R4, RZ, RZ, -R4 ;  /* 0x000000ffff047224 */ /* 0x000fe400078e0a04 */
[----:B------:R-:W-:Y:S01]  /*aa20*/  @!P6 IADD3 R155, R155, -R0, RZ ;  /* 0x800000009b9be210 */ /* 0x000fe20007ffe0ff */
[----:B------:R-:W-:Y:S02]  /*aa30*/  IMAD.MOV R158, RZ, RZ, -R158 ;  /* 0x000000ffff9e7224 */ /* 0x000fe400078e0a9e */
[----:B------:R-:W-:Y:S01]  /*aa40*/  IMAD R159, R0, R4, R159 ;  /* 0x00000004009f7224 */ /* 0x000fe200078e029f */
[----:B------:R-:W-:Y:S01]  /*aa50*/  LOP3.LUT R4, R3, 0x1d2, RZ, 0xfc, !PT ;  /* 0x000001d203047812 */ /* 0x000fe200078efcff */
[----:B------:R-:W-:Y:S02]  /*aa60*/  @!P2 IMAD.IADD R156, R156, 0x1, -R0 ;  /* 0x000000019c9ca824 */ /* 0x000fe400078e0a00 */
[----:B------:R-:W-:Y:S01]  /*aa70*/  @!P0 IMAD.MOV R155, RZ, RZ, -R155 ;  /* 0x000000ffff9b8224 */ /* 0x000fe200078e0a9b */
[C---:B------:R-:W-:Y:S01]  /*aa80*/  ISETP.GT.U32.AND P0, PT, R0.reuse, R159, PT ;  /* 0x0000009f0000720c */ /* 0x040fe20003f04070 */
[C---:B------:R-:W-:Y:S01]  /*aa90*/  IMAD R158, R0.reuse, R158, R161 ;  /* 0x0000009e009e7224 */ /* 0x040fe200078e02a1 */
[----:B------:R-:W-:Y:S01]  /*aaa0*/  ISETP.GT.U32.AND P2, PT, R0, R156, PT ;  /* 0x0000009c0000720c */ /* 0x000fe20003f44070 */
[----:B------:R-:W-:Y:S01]  /*aab0*/  IMAD.HI.U32 R160, R2, R5, RZ ;  /* 0x0000000502a07227 */ /* 0x000fe200078e00ff */
[----:B------:R-:W-:-:S02]  /*aac0*/  IABS R161, R162 ;  /* 0x000000a200a17213 */ /* 0x000fc40000000000 */
[----:B------:R-:W-:Y:S01]  /*aad0*/  ISETP.GT.U32.AND P6, PT, R0, R158, PT ;  /* 0x0000009e0000720c */ /* 0x000fe20003fc4070 */
[----:B------:R-:W-:Y:S01]  /*aae0*/  @!P4 IMAD.IADD R157, R157, 0x1, -R0 ;  /* 0x000000019d9dc824 */ /* 0x000fe200078e0a00 */
[----:B------:R-:W-:Y:S01]  /*aaf0*/  IABS R164, R4 ;  /* 0x0000000400a47213 */ /* 0x000fe20000000000 */
[----:B------:R-:W-:Y:S02]  /*ab00*/  IMAD.MOV R160, RZ, RZ, -R160 ;  /* 0x000000ffffa07224 */ /* 0x000fe400078e0aa0 */
[----:B------:R-:W-:Y:S01]  /*ab10*/  IMAD.HI.U32 R165, R2, R161, RZ ;  /* 0x000000a102a57227 */ /* 0x000fe200078e00ff */
[----:B------:R-:W-:-:S03]  /*ab20*/  ISETP.GT.U32.AND P4, PT, R0, R157, PT ;  /* 0x0000009d0000720c */ /* 0x000fc60003f84070 */
[----:B------:R-:W-:Y:S01]  /*ab30*/  IMAD R160, R0, R160, R5 ;  /* 0x000000a000a07224 */ /* 0x000fe200078e0205 */
[----:B------:R-:W-:Y:S01]  /*ab40*/  @!P2 IADD3 R156, R156, -R0, RZ ;  /* 0x800000009c9ca210 */ /* 0x000fe20007ffe0ff */
[----:B------:R-:W-:Y:S01]  /*ab50*/  IMAD.MOV R165, RZ, RZ, -R165 ;  /* 0x000000ffffa57224 */ /* 0x000fe200078e0aa5 */
[----:B------:R-:W-:Y:S01]  /*ab60*/  LOP3.LUT R5, R3, 0x1d4, RZ, 0xfc, !PT ;  /* 0x000001d403057812 */ /* 0x000fe200078efcff */
[--C-:B------:R-:W-:Y:S01]  /*ab70*/  @!P0 IMAD.IADD R159, R159, 0x1, -R0.reuse ;  /* 0x000000019f9f8824 */ /* 0x100fe200078e0a00 */
[C---:B------:R-:W-:Y:S01]  /*ab80*/  ISETP.GT.U32.AND P2, PT, R0.reuse, R160, PT ;  /* 0x000000a00000720c */ /* 0x040fe20003f44070 */
[----:B------:R-:W-:Y:S01]  /*ab90*/  IMAD R161, R0, R165, R161 ;  /* 0x000000a500a17224 */ /* 0x000fe200078e02a1 */
[----:B------:R-:W-:Y:S01]  /*aba0*/  IABS R163, R5 ;  /* 0x0000000500a37213 */ /* 0x000fe20000000000 */
[--C-:B------:R-:W-:Y:S01]  /*abb0*/  @!P6 IMAD.IADD R158, R158, 0x1, -R0.reuse ;  /* 0x000000019e9ee824 */ /* 0x100fe200078e0a00 */
[C---:B------:R-:W-:Y:S01]  /*abc0*/  ISETP.GT.U32.AND P0, PT, R0.reuse, R159, PT ;  /* 0x0000009f0000720c */ /* 0x040fe20003f04070 */
[----:B------:R-:W-:Y:S01]  /*abd0*/  @!P4 IMAD.IADD R157, R157, 0x1, -R0 ;  /* 0x000000019d9dc824 */ /* 0x000fe200078e0a00 */
[----:B------:R-:W-:Y:S01]  /*abe0*/  ISETP.GT.U32.AND P4, PT, R0, R161, PT ;  /* 0x000000a10000720c */ /* 0x000fe20003f84070 */
[----:B------:R-:W-:Y:S01]  /*abf0*/  IMAD.HI.U32 R165, R2, R164, RZ ;  /* 0x000000a402a57227 */ /* 0x000fe200078e00ff */
[----:B------:R-:W-:-:S03]  /*ac00*/  ISETP.GT.U32.AND P6, PT, R0, R158, PT ;  /* 0x0000009e0000720c */ /* 0x000fc60003fc4070 */
[----:B------:R-:W-:Y:S01]  /*ac10*/  @!P1 IMAD.MOV R156, RZ, RZ, -R156 ;  /* 0x000000ffff9c9224 */ /* 0x000fe200078e0a9c */
[----:B------:R-:W-:Y:S01]  /*ac20*/  ISETP.GE.AND P1, PT, R7, RZ, PT ;  /* 0x000000ff0700720c */ /* 0x000fe20003f26270 */
[----:B------:R-:W-:Y:S01]  /*ac30*/  IMAD.HI.U32 R166, R2, R163, RZ ;  /* 0x000000a302a67227 */ /* 0x000fe200078e00ff */
[----:B------:R-:W-:-:S03]  /*ac40*/  LOP3.LUT R7, R3, 0x1d8, RZ, 0xfc, !PT ;  /* 0x000001d803077812 */ /* 0x000fc600078efcff */
[----:B------:R-:W-:Y:S02]  /*ac50*/  IMAD.MOV R165, RZ, RZ, -R165 ;  /* 0x000000ffffa57224 */ /* 0x000fe400078e0aa5 */
[----:B------:R-:W-:Y:S01]  /*ac60*/  @!P2 IMAD.IADD R160, R160, 0x1, -R0 ;  /* 0x00000001a0a0a824 */ /* 0x000fe200078e0a00 */
[----:B------:R-:W-:Y:S01]  /*ac70*/  ISETP.GE.AND P2, PT, R162, RZ, PT ;  /* 0x000000ffa200720c */ /* 0x000fe20003f46270 */
[----:B------:R-:W-:Y:S01]  /*ac80*/  IMAD.MOV R166, RZ, RZ, -R166 ;  /* 0x000000ffffa67224 */ /* 0x000fe200078e0aa6 */
[----:B------:R-:W-:Y:S01]  /*ac90*/  @!P6 IADD3 R158, R158, -R0, RZ ;  /* 0x800000009e9ee210 */ /* 0x000fe20007ffe0ff */
[----:B------:R-:W-:Y:S01]  /*aca0*/  IMAD R162, R0, R165, R164 ;  /* 0x000000a500a27224 */ /* 0x000fe200078e02a4 */
[----:B------:R-:W-:Y:S01]  /*acb0*/  ISETP.GE.AND P6, PT, R12, RZ, PT ;  /* 0x000000ff0c00720c */ /* 0x000fe20003fc6270 */
[--C-:B------:R-:W-:Y:S01]  /*acc0*/  @!P0 IMAD.IADD R159, R159, 0x1, -R0.reuse ;  /* 0x000000019f9f8824 */ /* 0x100fe200078e0a00 */
[----:B------:R-:W-:Y:S01]  /*acd0*/  LOP3.LUT R12, R3, 0x1d6, RZ, 0xfc, !PT ;  /* 0x000001d6030c7812 */ /* 0x000fe200078efcff */
[C---:B------:R-:W-:Y:S01]  /*ace0*/  IMAD R163, R0.reuse, R166, R163 ;  /* 0x000000a600a37224 */ /* 0x040fe200078e02a3 */
[C---:B------:R-:W-:Y:S01]  /*acf0*/  ISETP.GT.U32.AND P0, PT, R0.reuse, R162, PT ;  /* 0x000000a20000720c */ /* 0x040fe20003f04070 */
[----:B------:R-:W-:Y:S01]  /*ad00*/  @!P4 IMAD.IADD R161, R161, 0x1, -R0 ;  /* 0x00000001a1a1c824 */ /* 0x000fe200078e0a00 */
[C---:B------:R-:W-:Y:S01]  /*ad10*/  ISETP.GT.U32.AND P4, PT, R0.reuse, R160, PT ;  /* 0x000000a00000720c */ /* 0x040fe20003f84070 */
[----:B------:R-:W-:Y:S01]  /*ad20*/  @!P5 IMAD.MOV R158, RZ, RZ, -R158 ;  /* 0x000000ffff9ed224 */ /* 0x000fe200078e0a9e */
[----:B------:R-:W-:Y:S01]  /*ad30*/  @!P1 IADD3 R159, -R159, RZ, RZ ;  /* 0x000000ff9f9f9210 */ /* 0x000fe20007ffe1ff */
[----:B------:R-:W-:Y:S01]  /*ad40*/  @!P3 IMAD.MOV R157, RZ, RZ, -R157 ;  /* 0x000000ffff9db224 */ /* 0x000fe200078e0a9d */
[----:B------:R-:W-:-:S02]  /*ad50*/  ISETP.GT.U32.AND P1, PT, R0, R163, PT ;  /* 0x000000a30000720c */ /* 0x000fc40003f24070 */
[----:B------:R-:W-:Y:S02]  /*ad60*/  IABS R164, R12 ;  /* 0x0000000c00a47213 */ /* 0x000fe40000000000 */
[----:B------:R-:W-:Y:S02]  /*ad70*/  ISETP.GE.AND P5, PT, R4, RZ, PT ;  /* 0x000000ff0400720c */ /* 0x000fe40003fa6270 */
[----:B------:R-:W-:Y:S01]  /*ad80*/  IABS R165, R7 ;  /* 0x0000000700a57213 */ /* 0x000fe20000000000 */
        /* <DEDUP_REMOVED lines=10> */
[----:B------:R-:W-:Y:S01]  /*ae30*/  ISETP.GT.U32.AND P1, PT, R0, R163, PT ;  /* 0x000000a30000720c */ /* 0x000fe20003f24070 */
[----:B------:R-:W-:Y:S01]  /*ae40*/  IMAD.HI.U32 R5, R2, R165, RZ ;  /* 0x000000a502057227 */ /* 0x000fe200078e00ff */
[----:B------:R-:W-:-:S03]  /*ae50*/  LOP3.LUT R166, R3, 0x1da, RZ, 0xfc, !PT ;  /* 0x000001da03a67812 */ /* 0x000fc600078efcff */
[----:B------:R-:W-:Y:S01]  /*ae60*/  IMAD R164, R0, R7, R164 ;  /* 0x0000000700a47224 */ /* 0x000fe200078e02a4 */
[----:B------:R-:W-:Y:S01]  /*ae70*/  LOP3.LUT R7, R3, 0x1e0, RZ, 0xfc, !PT ;  /* 0x000001e003077812 */ /* 0x000fe200078efcff */
[----:B------:R-:W-:Y:S02]  /*ae80*/  IMAD.MOV R5, RZ, RZ, -R5 ;  /* 0x000000ffff057224 */ /* 0x000fe400078e0a05 */
[--C-:B------:R-:W-:Y:S01]  /*ae90*/  @!P3 IMAD.IADD R161, R161, 0x1, -R0.reuse ;  /* 0x00000001a1a1b824 */ /* 0x100fe200078e0a00 */
[----:B------:R-:W-:Y:S01]  /*aea0*/  ISETP.GE.AND P3, PT, R12, RZ, PT ;  /* 0x000000ff0c00720c */ /* 0x000fe20003f66270 */
[--C-:B------:R-:W-:Y:S01]  /*aeb0*/  @!P6 IMAD.IADD R162, R162, 0x1, -R0.reuse ;  /* 0x00000001a2a2e824 */ /* 0x100fe200078e0a00 */
[C---:B------:R-:W-:Y:S01]  /*aec0*/  ISETP.GT.U32.AND P6, PT, R0.reuse, R164, PT ;  /* 0x000000a40000720c */ /* 0x040fe20003fc4070 */
[----:B------:R-:W-:Y:S01]  /*aed0*/  @!P1 IMAD.IADD R163, R163, 0x1, -R0 ;  /* 0x00000001a3a39824 */ /* 0x000fe200078e0a00 */
[----:B------:R-:W-:Y:S01]  /*aee0*/  ISETP.GE.AND P1, PT, R167, RZ, PT ;  /* 0x000000ffa700720c */ /* 0x000fe20003f26270 */
[C---:B------:R-:W-:Y:S01]  /*aef0*/  IMAD R165, R0.reuse, R5, R165 ;  /* 0x0000000500a57224 */ /* 0x040fe200078e02a5 */
[----:B------:R-:W-:Y:S01]  /*af00*/  IABS R167, R167 ;  /* 0x000000a700a77213 */ /* 0x000fe20000000000 */
[----:B------:R-:W-:Y:S01]  /*af10*/  @!P5 IMAD.MOV R162, RZ, RZ, -R162 ;  /* 0x000000ffffa2d224 */ /* 0x000fe200078e0aa2 */
[----:B------:R-:W-:Y:S01]  /*af20*/  @!P4 IADD3 R163, -R163, RZ, RZ ;  /* 0x000000ffa3a3c210 */ /* 0x000fe20007ffe1ff */
[----:B------:R-:W-:Y:S01]  /*af30*/  @!P2 IMAD.MOV R161, RZ, RZ, -R161 ;  /* 0x000000ffffa1a224 */ /* 0x000fe200078e0aa1 */
[----:B------:R-:W-:Y:S01]  /*af40*/  ISETP.GT.U32.AND P4, PT, R0, R165, PT ;  /* 0x000000a50000720c */ /* 0x000fe20003f84070 */
[----:B------:R-:W-:Y:S01]  /*af50*/  IMAD.HI.U32 R4, R2, R167, RZ ;  /* 0x000000a702047227 */ /* 0x000fe200078e00ff */
[----:B------:R-:W-:-:S02]  /*af60*/  ISETP.GE.AND P5, PT, R168, RZ, PT ;  /* 0x000000ffa800720c */ /* 0x000fc40003fa6270 */
[----:B------:R-:W-:Y:S01]  /*af70*/  IABS R168, R168 ;  /* 0x000000a800a87213 */ /* 0x000fe20000000000 */
[----:B------:R-:W-:Y:S01]  /*af80*/  @!P6 IMAD.IADD R164, R164, 0x1, -R0 ;  /* 0x00000001a4a4e824 */ /* 0x000fe200078e0a00 */
[----:B------:R-:W-:Y:S01]  /*af90*/  ISETP.GE.AND P2, PT, R166, RZ, PT ;  /* 0x000000ffa600720c */ /* 0x000fe20003f46270 */
[----:B------:R-:W-:Y:S01]  /*afa0*/  IMAD.MOV R4, RZ, RZ, -R4 ;  /* 0x000000ffff047224 */ /* 0x000fe200078e0a04 */
[----:B------:R-:W-:Y:S01]  /*afb0*/  IABS R166, R166 ;  /* 0x000000a600a67213 */ /* 0x000fe20000000000 */
[----:B------:R-:W-:Y:S01]  /*afc0*/  IMAD.HI.U32 R12, R2, R168, RZ ;  /* 0x000000a8020c7227 */ /* 0x000fe200078e00ff */
[----:B------:R-:W-:Y:S02]  /*afd0*/  ISETP.GT.U32.AND P6, PT, R0, R164, PT ;  /* 0x000000a40000720c */ /* 0x000fe40003fc4070 */
[----:B------:R-:W-:Y:S01]  /*afe0*/  IABS R169, R7 ;  /* 0x0000000700a97213 */ /* 0x000fe20000000000 */
[----:B------:R-:W-:Y:S01]  /*aff0*/  @!P4 IMAD.IADD R165, R165, 0x1, -R0 ;  /* 0x00000001a5a5c824 */ /* 0x000fe200078e0a00 */
[----:B------:R-:W-:Y:S01]  /*b000*/  IADD3 R12, -R12, RZ, RZ ;  /* 0x000000ff0c0c7210 */ /* 0x000fe20007ffe1ff */
[----:B------:R-:W-:-:S02]  /*b010*/  IMAD R167, R0, R4, R167 ;  /* 0x0000000400a77224 */ /* 0x000fc400078e02a7 */
[----:B------:R-:W-:Y:S01]  /*b020*/  IMAD.HI.U32 R4, R2, R170, RZ ;  /* 0x000000aa02047227 */ /* 0x000fe200078e00ff */
[----:B------:R-:W-:-:S03]  /*b030*/  ISETP.GT.U32.AND P4, PT, R0, R165, PT ;  /* 0x000000a50000720c */ /* 0x000fc60003f84070 */
[----:B------:R-:W-:Y:S02]  /*b040*/  IMAD R168, R0, R12, R168 ;  /* 0x0000000c00a87224 */ /* 0x000fe400078e02a8 */
[----:B------:R-:W-:Y:S02]  /*b050*/  @!P6 IMAD.IADD R164, R164, 0x1, -R0 ;  /* 0x00000001a4a4e824 */ /* 0x000fe400078e0a00 */
[----:B------:R-:W-:Y:S02]  /*b060*/  IMAD.MOV R4, RZ, RZ, -R4 ;  /* 0x000000ffff047224 */ /* 0x000fe400078e0a04 */
[----:B------:R-:W-:Y:S01]  /*b070*/  @!P3 IMAD.MOV R164, RZ, RZ, -R164 ;  /* 0x000000ffffa4b224 */ /* 0x000fe200078e0aa4 */
[----:B------:R-:W-:Y:S01]  /*b080*/  ISETP.GT.U32.AND P3, PT, R0, R167, PT ;  /* 0x000000a70000720c */ /* 0x000fe20003f64070 */
[----:B------:R-:W-:-:S04]  /*b090*/  IMAD.HI.U32 R5, R2, R166, RZ ;  /* 0x000000a602057227 */ /* 0x000fc800078e00ff */
[----:B------:R-:W-:Y:S01]  /*b0a0*/  @!P4 IMAD.IADD R165, R165, 0x1, -R0 ;  /* 0x00000001a5a5c824 */ /* 0x000fe200078e0a00 */
[C---:B------:R-:W-:Y:S01]  /*b0b0*/  ISETP.GT.U32.AND P4, PT, R0.reuse, R168, PT ;  /* 0x000000a80000720c */ /* 0x040fe20003f84070 */
[----:B------:R-:W-:Y:S02]  /*b0c0*/  IMAD R170, R0, R4, R170 ;  /* 0x0000000400aa7224 */ /* 0x000fe400078e02aa */
[----:B------:R-:W-:Y:S01]  /*b0d0*/  IMAD.MOV R5, RZ, RZ, -R5 ;  /* 0x000000ffff057224 */ /* 0x000fe200078e0a05 */
[----:B------:R-:W-:Y:S01]  /*b0e0*/  @!P0 IADD3 R165, -R165, RZ, RZ ;  /* 0x000000ffa5a58210 */ /* 0x000fe20007ffe1ff */
[----:B------:R-:W-:Y:S02]  /*b0f0*/  IMAD.HI.U32 R4, R2, R171, RZ ;  /* 0x000000ab02047227 */ /* 0x000fe400078e00ff */
[----:B------:R-:W-:Y:S02]  /*b100*/  @!P3 IADD3 R167, R167, -R0, RZ ;  /* 0x80000000a7a7b210 */ /* 0x000fe40007ffe0ff */
[----:B------:R-:W-:-:S02]  /*b110*/  IMAD R166, R0, R5, R166 ;  /* 0x0000000500a67224 */ /* 0x000fc400078e02a6 */
[----:B------:R-:W-:Y:S01]  /*b120*/  ISETP.GT.U32.AND P3, PT, R0, R167, PT ;  /* 0x000000a70000720c */ /* 0x000fe20003f64070 */
[----:B------:R-:W-:Y:S02]  /*b130*/  IMAD.MOV R4, RZ, RZ, -R4 ;  /* 0x000000ffff047224 */ /* 0x000fe400078e0a04 */
[----:B------:R-:W-:Y:S01]  /*b140*/  @!P4 IMAD.IADD R168, R168, 0x1, -R0 ;  /* 0x00000001a8a8c824 */ /* 0x000fe200078e0a00 */
[C---:B------:R-:W-:Y:S01]  /*b150*/  ISETP.GT.U32.AND P6, PT, R0.reuse, R166, PT ;  /* 0x000000a60000720c */ /* 0x040fe20003fc4070 */
[----:B------:R-:W-:Y:S02]  /*b160*/  IMAD R171, R0, R4, R171 ;  /* 0x0000000400ab7224 */ /* 0x000fe400078e02ab */
[----:B------:R-:W-:Y:S01]  /*b170*/  IMAD.HI.U32 R5, R2, R169, RZ ;  /* 0x000000a902057227 */ /* 0x000fe200078e00ff */
[----:B------:R-:W-:-:S03]  /*b180*/  ISETP.GT.U32.AND P4, PT, R0, R168, PT ;  /* 0x000000a80000720c */ /* 0x000fc60003f84070 */
[----:B------:R-:W-:Y:S02]  /*b190*/  IMAD.MOV R5, RZ, RZ, -R5 ;  /* 0x000000ffff057224 */ /* 0x000fe400078e0a05 */
[--C-:B------:R-:W-:Y:S01]  /*b1a0*/  @!P3 IMAD.IADD R167, R167, 0x1, -R0.reuse ;  /* 0x00000001a7a7b824 */ /* 0x100fe200078e0a00 */
[C---:B------:R-:W-:Y:S01]  /*b1b0*/  ISETP.GT.U32.AND P3, PT, R0.reuse, R170, PT ;  /* 0x000000aa0000720c */ /* 0x040fe20003f64070 */
[----:B------:R-:W-:Y:S02]  /*b1c0*/  IMAD R169, R0, R5, R169 ;  /* 0x0000000500a97224 */ /* 0x000fe400078e02a9 */
[----:B------:R-:W-:Y:S02]  /*b1d0*/  @!P6 IMAD.IADD R166, R166, 0x1, -R0 ;  /* 0x00000001a6a6e824 */ /* 0x000fe400078e0a00 */
[----:B------:R-:W-:-:S03]  /*b1e0*/  IMAD.HI.U32 R5, R2, R173, RZ ;  /* 0x000000ad02057227 */ /* 0x000fc600078e00ff */
[----:B------:R-:W-:Y:S01]  /*b1f0*/  ISETP.GT.U32.AND P6, PT, R0, R166, PT ;  /* 0x000000a60000720c */ /* 0x000fe20003fc4070 */
[----:B------:R-:W-:Y:S01]  /*b200*/  @!P4 IMAD.IADD R168, R168, 0x1, -R0 ;  /* 0x00000001a8a8c824 */ /* 0x000fe200078e0a00 */
[----:B------:R-:W-:Y:S01]  /*b210*/  ISETP.GT.U32.AND P4, PT, R0, R171, PT ;  /* 0x000000ab0000720c */ /* 0x000fe20003f84070 */
[----:B------:R-:W-:Y:S01]  /*b220*/  IMAD.HI.U32 R4, R2, R172, RZ ;  /* 0x000000ac02047227 */ /* 0x000fe200078e00ff */
[----:B------:R-:W-:-:S03]  /*b230*/  IADD3 R5, -R5, RZ, RZ ;  /* 0x000000ff05057210 */ /* 0x000fc60007ffe1ff */
[----:B------:R-:W-:Y:S02]  /*b240*/  @!P3 IMAD.IADD R170, R170, 0x1, -R0 ;  /* 0x00000001aaaab824 */ /* 0x000fe400078e0a00 */
[----:B------:R-:W-:Y:S02]  /*b250*/  IMAD R173, R0, R5, R173 ;  /* 0x0000000500ad7224 */ /* 0x000fe400078e02ad */
[----:B------:R-:W-:Y:S02]  /*b260*/  IMAD.MOV R4, RZ, RZ, -R4 ;  /* 0x000000ffff047224 */ /* 0x000fe400078e0a04 */
[--C-:B------:R-:W-:Y:S01]  /*b270*/  @!P6 IMAD.IADD R166, R166, 0x1, -R0.reuse ;  /* 0x00000001a6a6e824 */ /* 0x100fe200078e0a00 */
[C---:B------:R-:W-:Y:S01]  /*b280*/  ISETP.GT.U32.AND P6, PT, R0.reuse, R169, PT ;  /* 0x000000a90000720c */ /* 0x040fe20003fc4070 */
[----:B------:R-:W-:Y:S01]  /*b290*/  @!P4 IMAD.IADD R171, R171, 0x1, -R0 ;  /* 0x00000001ababc824 */ /* 0x000fe200078e0a00 */
[C---:B------:R-:W-:Y:S01]  /*b2a0*/  ISETP.GT.U32.AND P4, PT, R0.reuse, R170, PT ;  /* 0x000000aa0000720c */ /* 0x040fe20003f84070 */
[----:B------:R-:W-:-:S02]  /*b2b0*/  IMAD R172, R0, R4, R172 ;  /* 0x0000000400ac7224 */ /* 0x000fc400078e02ac */
[----:B------:R-:W-:Y:S01]  /*b2c0*/  IMAD.HI.U32 R4, R2, R175, RZ ;  /* 0x000000af02047227 */ /* 0x000fe200078e00ff */
[----:B------:R-:W-:-:S03]  /*b2d0*/  ISETP.GT.U32.AND P0, PT, R0, R171, PT ;  /* 0x000000ab0000720c */ /* 0x000fc60003f04070 */
[----:B------:R-:W-:Y:S02]  /*b2e0*/  IMAD.MOV R4, RZ, RZ, -R4 ;  /* 0x000000ffff047224 */ /* 0x000fe400078e0a04 */
[----:B------:R-:W-:-:S04]  /*b2f0*/  IMAD.HI.U32 R12, R2, R174, RZ ;  /* 0x000000ae020c7227 */ /* 0x000fc800078e00ff */
[--C-:B------:R-:W-:Y:S01]  /*b300*/  @!P4 IMAD.IADD R170, R170, 0x1, -R0.reuse ;  /* 0x00000001aaaac824 */ /* 0x100fe200078e0a00 */
[C---:B------:R-:W-:Y:S01]  /*b310*/  ISETP.GT.U32.AND P4, PT, R0.reuse, R173, PT ;  /* 0x000000ad0000720c */ /* 0x040fe20003f84070 */
[----:B------:R-:W-:Y:S02]  /*b320*/  IMAD R175, R0, R4, R175 ;  /* 0x0000000400af7224 */ /* 0x000fe400078e02af */
[----:B------:R-:W-:Y:S01]  /*b330*/  @!P6 IMAD.IADD R169, R169, 0x1, -R0 ;  /* 0x00000001a9a9e824 */ /* 0x000fe200078e0a00 */
[----:B------:R-:W-:Y:S01]  /*b340*/  ISETP.GE.AND P6, PT, R7, RZ, PT ;  /* 0x000000ff0700720c */ /* 0x000fe20003fc6270 */
[----:B------:R-:W-:-:S03]  /*b350*/  IMAD.HI.U32 R5, R2, R176, RZ ;  /* 0x000000b002057227 */ /* 0x000fc600078e00ff */
[C---:B------:R-:W-:Y:S01]  /*b360*/  ISETP.GT.U32.AND P3, PT, R0.reuse, R169, PT ;  /* 0x000000a90000720c */ /* 0x040fe20003f64070 */
[----:B------:R-:W-:Y:S01]  /*b370*/  IMAD.MOV R12, RZ, RZ, -R12 ;  /* 0x000000ffff0c7224 */ /* 0x000fe200078e0a0c */
[----:B------:R-:W-:Y:S01]  /*b380*/  IADD3 R4, -R5, RZ, RZ ;  /* 0x000000ff05047210 */ /* 0x000fe20007ffe1ff */
[--C-:B------:R-:W-:Y:S02]  /*b390*/  @!P0 IMAD.IADD R171, R171, 0x1, -R0.reuse ;  /* 0x00000001abab8824 */ /* 0x100fe400078e0a00 */
[----:B------:R-:W-:Y:S01]  /*b3a0*/  @!P4 IMAD.IADD R173, R173, 0x1, -R0 ;  /* 0x00000001adadc824 */ /* 0x000fe200078e0a00 */
[C---:B------:R-:W-:Y:S01]  /*b3b0*/  ISETP.GT.U32.AND P4, PT, R0.reuse, R175, PT ;  /* 0x000000af0000720c */ /* 0x040fe20003f84070 */
[C---:B------:R-:W-:Y:S02]  /*b3c0*/  IMAD R174, R0.reuse, R12, R174 ;  /* 0x0000000c00ae7224 */ /* 0x040fe400078e02ae */
[----:B------:R-:W-:Y:S01]  /*b3d0*/  IMAD R176, R0, R4, R176 ;  /* 0x0000000400b07224 */ /* 0x000fe200078e02b0 */
[----:B------:R-:W-:Y:S01]  /*b3e0*/  IABS R4, R192 ;  /* 0x000000c000047213 */ /* 0x000fe20000000000 */
[----:B------:R-:W-:Y:S01]  /*b3f0*/  IMAD.HI.U32 R12, R2, R180, RZ ;  /* 0x000000b4020c7227 */ /* 0x000fe200078e00ff */
[----:B------:R-:W-:-:S03]  /*b400*/  ISETP.GT.U32.AND P0, PT, R0, R174, PT ;  /* 0x000000ae0000720c */ /* 0x000fc60003f04070 */
[----:B------:R-:W-:Y:S01]  /*b410*/  @!P3 IMAD.IADD R169, R169, 0x1, -R0 ;  /* 0x00000001a9a9b824 */ /* 0x000fe200078e0a00 */
[C---:B------:R-:W-:Y:S01]  /*b420*/  ISETP.GT.U32.AND P3, PT, R0.reuse, R172, PT ;  /* 0x000000ac0000720c */ /* 0x040fe20003f64070 */
[----:B------:R-:W-:Y:S02]  /*b430*/  IMAD.MOV R5, RZ, RZ, -R12 ;  /* 0x000000ffff057224 */ /* 0x000fe400078e0a0c */
[----:B------:R-:W-:Y:S01]  /*b440*/  @!P4 IMAD.IADD R175, R175, 0x1, -R0 ;  /* 0x00000001afafc824 */ /* 0x000fe200078e0a00 */
[C---:B------:R-:W-:Y:S01]  /*b450*/  ISETP.GT.U32.AND P4, PT, R0.reuse, R176, PT ;  /* 0x000000b00000720c */ /* 0x040fe20003f84070 */
[----:B------:R-:W-:Y:S01]  /*b460*/  IMAD R180, R0, R5, R180 ;  /* 0x0000000500b47224 */ /* 0x000fe200078e02b4 */
[----:B------:R-:W-:Y:S01]  /*b470*/  IABS R5, R252 ;  /* 0x000000fc00057213 */ /* 0x000fe20000000000 */
[----:B------:R-:W-:-:S04]  /*b480*/  IMAD.HI.U32 R7, R2, R177, RZ ;  /* 0x000000b102077227 */ /* 0x000fc800078e00ff */
[--C-:B------:R-:W-:Y:S01]  /*b490*/  @!P0 IMAD.IADD R174, R174, 0x1, -R0.reuse ;  /* 0x00000001aeae8824 */ /* 0x100fe200078e0a00 */
[----:B------:R-:W-:Y:S01]  /*b4a0*/  ISETP.GE.AND P0, PT, R178, RZ, PT ;  /* 0x000000ffb200720c */ /* 0x000fe20003f06270 */
[----:B------:R-:W-:Y:S01]  /*b4b0*/  IMAD.MOV R7, RZ, RZ, -R7 ;  /* 0x000000ffff077224 */ /* 0x000fe200078e0a07 */
[----:B------:R-:W-:Y:S01]  /*b4c0*/  IABS R178, R193 ;  /* 0x000000c100b27213 */ /* 0x000fe20000000000 */
[----:B------:R-:W-:Y:S01]  /*b4d0*/  @!P3 IMAD.IADD R172, R172, 0x1, -R0 ;  /* 0x00000001acacb824 */ /* 0x000fe200078e0a00 */
[----:B------:R-:W-:Y:S01]  /*b4e0*/  ISETP.GE.AND P3, PT, R251, RZ, PT ;  /* 0x000000fffb00720c */ /* 0x000fe20003f66270 */
[----:B------:R-:W-:Y:S01]  /*b4f0*/  IMAD R177, R0, R7, R177 ;  /* 0x0000000700b17224 */ /* 0x000fe200078e02b1 */
[----:B------:R-:W-:Y:S01]  /*b500*/  @!P4 IADD3 R176, R176, -R0, RZ ;  /* 0x80000000b0b0c210 */ /* 0x000fe20007ffe0ff */
[----:B------:R-:W-:Y:S01]  /*b510*/  IMAD.HI.U32 R3, R2, R178, RZ ;  /* 0x000000b202037227 */ /* 0x000fe200078e00ff */
[----:B------:R-:W-:Y:S02]  /*b520*/  ISETP.GT.U32.AND P4, PT, R0, R180, PT ;  /* 0x000000b40000720c */ /* 0x000fe40003f84070 */
[----:B------:R-:W-:Y:S01]  /*b530*/  IABS R251, R179 ;  /* 0x000000b300fb7213 */ /* 0x000fe20000000000 */
[----:B------:R-:W-:Y:S01]  /*b540*/  IMAD.MOV R3, RZ, RZ, -R3 ;  /* 0x000000ffff037224 */ /* 0x000fe200078e0a03 */
[----:B------:R-:W-:Y:S01]  /*b550*/  IABS R7, R6 ;  /* 0x0000000600077213 */ /* 0x000fe20000000000 */
[----:B---3--:R-:W-:-:S04]  /*b560*/  IMAD.HI.U32 R200, R2, R4, RZ ;  /* 0x0000000402c87227 */ /* 0x008fc800078e00ff */
[----:B------:R-:W-:Y:S02]  /*b570*/  IMAD R178, R0, R3, R178 ;  /* 0x0000000300b27224 */ /* 0x000fe400078e02b2 */
[----:B------:R-:W-:-:S04]  /*b580*/  IMAD.HI.U32 R12, R2, R251, RZ ;  /* 0x000000fb020c7227 */ /* 0x000fc800078e00ff */
[----:B------:R-:W-:Y:S01]  /*b590*/  IMAD.HI.U32 R3, R2, R5, RZ ;  /* 0x0000000502037227 */ /* 0x000fe200078e00ff */
[----:B------:R-:W-:-:S03]  /*b5a0*/  @!P4 IADD3 R180, R180, -R0, RZ ;  /* 0x80000000b4b4c210 */ /* 0x000fc60007ffe0ff */
[----:B------:R-:W-:Y:S01]  /*b5b0*/  IMAD.HI.U32 R2, R2, R7, RZ ;  /* 0x0000000702027227 */ /* 0x000fe200078e00ff */
[----:B------:R-:W-:-:S03]  /*b5c0*/  ISETP.GT.U32.AND P4, PT, R0, R174, PT ;  /* 0x000000ae0000720c */ /* 0x000fc60003f84070 */
[----:B------:R-:W-:Y:S01]  /*b5d0*/  @!P2 IMAD.MOV R166, RZ, RZ, -R166 ;  /* 0x000000ffffa6a224 */ /* 0x000fe200078e0aa6 */
[C---:B------:R-:W-:Y:S01]  /*b5e0*/  ISETP.GT.U32.AND P2, PT, R0.reuse, R172, PT ;  /* 0x000000ac0000720c */ /* 0x040fe20003f44070 */
[----:B------:R-:W-:Y:S01]  /*b5f0*/  @!P1 IMAD.MOV R167, RZ, RZ, -R167 ;  /* 0x000000ffffa79224 */ /* 0x000fe200078e0aa7 */
[C---:B------:R-:W-:Y:S01]  /*b600*/  ISETP.GT.U32.AND P1, PT, R0.reuse, R173, PT ;  /* 0x000000ad0000720c */ /* 0x040fe20003f24070 */
[----:B------:R-:W-:Y:S01]  /*b610*/  @!P5 IMAD.MOV R168, RZ, RZ, -R168 ;  /* 0x000000ffffa8d224 */ /* 0x000fe200078e0aa8 */
[----:B------:R-:W-:Y:S01]  /*b620*/  ISETP.GT.U32.AND P5, PT, R0, R175, PT ;  /* 0x000000af0000720c */ /* 0x000fe20003fa4070 */
[----:B------:R-:W-:Y:S02]  /*b630*/  IMAD.MOV R3, RZ, RZ, -R3 ;  /* 0x000000ffff037224 */ /* 0x000fe400078e0a03 */
[----:B------:R-:W-:Y:S02]  /*b640*/  IMAD.MOV R2, RZ, RZ, -R2 ;  /* 0x000000ffff027224 */ /* 0x000fe400078e0a02 */
[----:B------:R-:W-:-:S02]  /*b650*/  IMAD.MOV R12, RZ, RZ, -R12 ;  /* 0x000000ffff0c7224 */ /* 0x000fc400078e0a0c */
[----:B------:R-:W-:Y:S02]  /*b660*/  IMAD.MOV R200, RZ, RZ, -R200 ;  /* 0x000000ffffc87224 */ /* 0x000fe400078e0ac8 */
[C---:B------:R-:W-:Y:S02]  /*b670*/  IMAD R5, R0.reuse, R3, R5 ;  /* 0x0000000300057224 */ /* 0x040fe400078e0205 */
[C---:B------:R-:W-:Y:S02]  /*b680*/  IMAD R7, R0.reuse, R2, R7 ;  /* 0x0000000200077224 */ /* 0x040fe400078e0207 */
[----:B------:R-:W1:Y:S01]  /*b690*/  LDC.64 R2, c[0x0][0x238] ;  /* 0x00008e00ff027b82 */ /* 0x000e620000000a00 */
[C---:B------:R-:W-:Y:S01]  /*b6a0*/  IMAD R251, R0.reuse, R12, R251 ;  /* 0x0000000c00fb7224 */ /* 0x040fe200078e02fb */
[----:B------:R-:W-:Y:S01]  /*b6b0*/  @!P0 IADD3 R171, -R171, RZ, RZ ;  /* 0x000000ffabab8210 */ /* 0x000fe20007ffe1ff */
[C---:B------:R-:W-:Y:S02]  /*b6c0*/  IMAD R4, R0.reuse, R200, R4 ;  /* 0x000000c800047224 */ /* 0x040fe400078e0204 */
[----:B------:R-:W-:Y:S01]  /*b6d0*/  @!P3 IMAD.MOV R170, RZ, RZ, -R170 ;  /* 0x000000ffffaab224 */ /* 0x000fe200078e0aaa */
[----:B------:R-:W-:Y:S01]  /*b6e0*/  ISETP.GT.U32.AND P3, PT, R0, R176, PT ;  /* 0x000000b00000720c */ /* 0x000fe20003f64070 */
[--C-:B------:R-:W-:Y:S01]  /*b6f0*/  @!P2 IMAD.IADD R172, R172, 0x1, -R0.reuse ;  /* 0x00000001acaca824 */ /* 0x100fe200078e0a00 */
[C---:B------:R-:W-:Y:S01]  /*b700*/  ISETP.GT.U32.AND P0, PT, R0.reuse, R177, PT ;  /* 0x000000b10000720c */ /* 0x040fe20003f04070 */
[--C-:B------:R-:W-:Y:S01]  /*b710*/  @!P1 IMAD.IADD R173, R173, 0x1, -R0.reuse ;  /* 0x00000001adad9824 */ /* 0x100fe200078e0a00 */
[----:B------:R-:W-:Y:S01]  /*b720*/  ISETP.GT.U32.AND P2, PT, R0, R178, PT ;  /* 0x000000b20000720c */ /* 0x000fe20003f44070 */
[--C-:B------:R-:W-:Y:S01]  /*b730*/  @!P4 IMAD.IADD R174, R174, 0x1, -R0.reuse ;  /* 0x00000001aeaec824 */ /* 0x100fe200078e0a00 */
[C---:B------:R-:W-:Y:S01]  /*b740*/  ISETP.GT.U32.AND P1, PT, R0.reuse, R251, PT ;  /* 0x000000fb0000720c */ /* 0x040fe20003f24070 */
[--C-:B------:R-:W-:Y:S01]  /*b750*/  @!P5 IMAD.IADD R175, R175, 0x1, -R0.reuse ;  /* 0x00000001afafd824 */ /* 0x100fe200078e0a00 */
[C---:B------:R-:W-:Y:S01]  /*b760*/  ISETP.GT.U32.AND P4, PT, R0.reuse, R4, PT ;  /* 0x000000040000720c */ /* 0x040fe20003f84070 */
[----:B------:R-:W2:Y:S01]  /*b770*/  LDL.LU R200, [R1+0x1890] ;  /* 0x0018900001c87983 */ /* 0x000ea20000300800 */
[C---:B------:R-:W-:Y:S01]  /*b780*/  ISETP.GT.U32.AND P5, PT, R0.reuse, R5, PT ;  /* 0x000000050000720c */ /* 0x040fe20003fa4070 */
[----:B------:R-:W-:Y:S01]  /*b790*/  @!P6 IMAD.MOV R169, RZ, RZ, -R169 ;  /* 0x000000ffffa9e224 */ /* 0x000fe200078e0aa9 */
[----:B------:R-:W-:Y:S01]  /*b7a0*/  ISETP.GT.U32.AND P6, PT, R0, R180, PT ;  /* 0x000000b40000720c */ /* 0x000fe20003fc4070 */
[--C-:B------:R-:W-:Y:S01]  /*b7b0*/  @!P3 IMAD.IADD R176, R176, 0x1, -R0.reuse ;  /* 0x00000001b0b0b824 */ /* 0x100fe200078e0a00 */
[----:B------:R-:W-:Y:S01]  /*b7c0*/  ISETP.GE.AND P3, PT, R199, RZ, PT ;  /* 0x000000ffc700720c */ /* 0x000fe20003f66270 */
[--C-:B------:R-:W-:Y:S01]  /*b7d0*/  @!P0 IMAD.IADD R177, R177, 0x1, -R0.reuse ;  /* 0x00000001b1b18824 */ /* 0x100fe200078e0a00 */
[----:B------:R-:W3:Y:S01]  /*b7e0*/  LDL.LU R199, [R1+0x188c] ;  /* 0x00188c0001c77983 */ /* 0x000ee20000300800 */
[----:B------:R-:W-:Y:S01]  /*b7f0*/  ISETP.GE.AND P0, PT, R198, RZ, PT ;  /* 0x000000ffc600720c */ /* 0x000fe20003f06270 */
[--C-:B------:R-:W-:Y:S01]  /*b800*/  @!P2 IMAD.IADD R178, R178, 0x1, -R0.reuse ;  /* 0x00000001b2b2a824 */ /* 0x100fe200078e0a00 */
[----:B------:R-:W-:Y:S01]  /*b810*/  ISETP.GE.AND P2, PT, R197, RZ, PT ;  /* 0x000000ffc500720c */ /* 0x000fe20003f46270 */
[----:B------:R-:W4:Y:S01]  /*b820*/  LDL.LU R198, [R1+0x1888] ;  /* 0x0018880001c67983 */ /* 0x000f220000300800 */
[--C-:B------:R-:W-:Y:S01]  /*b830*/  @!P1 IMAD.IADD R251, R251, 0x1, -R0.reuse ;  /* 0x00000001fbfb9824 */ /* 0x100fe200078e0a00 */
[----:B------:R-:W-:Y:S01]  /*b840*/  ISETP.GE.AND P1, PT, R196, RZ, PT ;  /* 0x000000ffc400720c */ /* 0x000fe20003f26270 */
[--C-:B------:R-:W-:Y:S01]  /*b850*/  @!P4 IMAD.IADD R4, R4, 0x1, -R0.reuse ;  /* 0x000000010404c824 */ /* 0x100fe200078e0a00 */
[----:B------:R-:W5:Y:S01]  /*b860*/  LDL.LU R197, [R1+0x1884] ;  /* 0x0018840001c57983 */ /* 0x000f620000300800 */
[----:B------:R-:W-:Y:S01]  /*b870*/  ISETP.GE.AND P4, PT, R195, RZ, PT ;  /* 0x000000ffc300720c */ /* 0x000fe20003f86270 */
[----:B------:R-:W-:Y:S01]  /*b880*/  @!P5 IMAD.IADD R5, R5, 0x1, -R0 ;  /* 0x000000010505d824 */ /* 0x000fe200078e0a00 */
[----:B------:R-:W-:Y:S01]  /*b890*/  ISETP.GE.AND P5, PT, R185, RZ, PT ;  /* 0x000000ffb900720c */ /* 0x000fe20003fa6270 */
[----:B------:R-:W2:Y:S01]  /*b8a0*/  LDL.LU R196, [R1+0x1880] ;  /* 0x0018800001c47983 */ /* 0x000ea20000300800 */
[----:B------:R-:W-:-:S02]  /*b8b0*/  @!P6 IADD3 R180, R180, -R0, RZ ;  /* 0x80000000b4b4e210 */ /* 0x000fc40007ffe0ff */
[----:B------:R-:W-:Y:S01]  /*b8c0*/  ISETP.GT.U32.AND P6, PT, R0, R7, PT ;  /* 0x000000070000720c */ /* 0x000fe20003fc4070 */
[----:B------:R-:W3:Y:S04]  /*b8d0*/  LDL.LU R195, [R1+0x187c] ;  /* 0x00187c0001c37983 */ /* 0x000ee80000300800 */
[----:B------:R-:W4:Y:S04]  /*b8e0*/  LDL R185, [R1+0x17ec] ;  /* 0x0017ec0001b97983 */ /* 0x000f280000100800 */
[----:B-1----:R1:W-:Y:S04]  /*b8f0*/  STL [R1+0x1850], R2 ;  /* 0x0018500201007387 */ /* 0x0023e80000100800 */
[----:B-1----:R-:W5:Y:S01]  /*b900*/  LDL.LU R2, [R1+0x44] ;  /* 0x0000440001027983 */ /* 0x002f620000300800 */
[----:B------:R-:W-:Y:S01]  /*b910*/  @!P6 IMAD.IADD R7, R7, 0x1, -R0 ;  /* 0x000000010707e824 */ /* 0x000fe200078e0a00 */
[----:B------:R-:W-:Y:S01]  /*b920*/  @!P4 IADD3 R176, -R176, RZ, RZ ;  /* 0x000000ffb0b0c210 */ /* 0x000fe20007ffe1ff */
[----:B------:R-:W-:Y:S01]  /*b930*/  @!P3 IMAD.MOV R172, RZ, RZ, -R172 ;  /* 0x000000ffffacb224 */ /* 0x000fe200078e0aac */
[C---:B------:R-:W-:Y:S01]  /*b940*/  ISETP.GT.U32.AND P3, PT, R0.reuse, R177, PT ;  /* 0x000000b10000720c */ /* 0x040fe20003f64070 */
[----:B------:R-:W-:Y:S01]  /*b950*/  @!P0 IMAD.MOV R173, RZ, RZ, -R173 ;  /* 0x000000ffffad8224 */ /* 0x000fe200078e0aad */
[C---:B------:R-:W-:Y:S01]  /*b960*/  ISETP.GT.U32.AND P0, PT, R0.reuse, R178, PT ;  /* 0x000000b20000720c */ /* 0x040fe20003f04070 */
[----:B------:R-:W-:Y:S01]  /*b970*/  @!P2 IMAD.MOV R174, RZ, RZ, -R174 ;  /* 0x000000ffffaea224 */ /* 0x000fe200078e0aae */
[C---:B------:R-:W-:Y:S01]  /*b980*/  ISETP.GT.U32.AND P2, PT, R0.reuse, R251, PT ;  /* 0x000000fb0000720c */ /* 0x040fe20003f44070 */
[----:B------:R-:W-:Y:S01]  /*b990*/  @!P1 IMAD.MOV R175, RZ, RZ, -R175 ;  /* 0x000000ffffaf9224 */ /* 0x000fe200078e0aaf */
[----:B------:R-:W-:-:S02]  /*b9a0*/  ISETP.GT.U32.AND P1, PT, R0, R4, PT ;  /* 0x000000040000720c */ /* 0x000fc40003f24070 */
[C---:B------:R-:W-:Y:S02]  /*b9b0*/  ISETP.GT.U32.AND P4, PT, R0.reuse, R5, PT ;  /* 0x000000050000720c */ /* 0x040fe40003f84070 */
[----:B------:R-:W-:Y:S01]  /*b9c0*/  ISETP.GT.U32.AND P6, PT, R0, R7, PT ;  /* 0x000000070000720c */ /* 0x000fe20003fc4070 */
[----:B------:R-:W1:Y:S02]  /*b9d0*/  S2R R12, SR_TID.X ;  /* 0x00000000000c7919 */ /* 0x000e640000002100 */
[--C-:B------:R-:W-:Y:S02]  /*b9e0*/  @!P3 IMAD.IADD R177, R177, 0x1, -R0.reuse ;  /* 0x00000001b1b1b824 */ /* 0x100fe400078e0a00 */
[--C-:B------:R-:W-:Y:S02]  /*b9f0*/  @!P0 IMAD.IADD R178, R178, 0x1, -R0.reuse ;  /* 0x00000001b2b28824 */ /* 0x100fe400078e0a00 */
[--C-:B------:R-:W-:Y:S02]  /*ba00*/  @!P2 IMAD.IADD R251, R251, 0x1, -R0.reuse ;  /* 0x00000001fbfba824 */ /* 0x100fe400078e0a00 */
[----:B------:R-:W-:-:S02]  /*ba10*/  @!P1 IMAD.IADD R4, R4, 0x1, -R0 ;  /* 0x0000000104049824 */ /* 0x000fc400078e0a00 */
[----:B------:R-:W-:Y:S02]  /*ba20*/  @!P4 IADD3 R5, R5, -R0, RZ ;  /* 0x800000000505c210 */ /* 0x000fe40007ffe0ff */
[----:B------:R-:W-:Y:S02]  /*ba30*/  @!P6 IMAD.IADD R7, R7, 0x1, -R0 ;  /* 0x000000010707e824 */ /* 0x000fe400078e0a00 */
[----:B------:R-:W1:Y:S01]  /*ba40*/  S2R R0, SR_TID.X ;  /* 0x0000000000007919 */ /* 0x000e620000002100 */
[----:B------:R-:W-:Y:S01]  /*ba50*/  @!P5 IMAD.MOV R180, RZ, RZ, -R180 ;  /* 0x000000ffffb4d224 */ /* 0x000fe200078e0ab4 */
[----:B------:R-:W-:Y:S02]  /*ba60*/  ISETP.GE.AND P5, PT, R194, RZ, PT ;  /* 0x000000ffc200720c */ /* 0x000fe40003fa6270 */
[----:B------:R-:W-:Y:S02]  /*ba70*/  ISETP.GE.AND P0, PT, R179, RZ, PT ;  /* 0x000000ffb300720c */ /* 0x000fe40003f06270 */
[----:B------:R-:W-:-:S02]  /*ba80*/  ISETP.GE.AND P3, PT, R193, RZ, PT ;  /* 0x000000ffc100720c */ /* 0x000fc40003f66270 */
[----:B-1----:R-:W-:Y:S02]  /*ba90*/  SHF.L.U32 R12, R12, 0xa, RZ ;  /* 0x0000000a0c0c7819 */ /* 0x002fe400000006ff */
[----:B------:R-:W-:Y:S02]  /*baa0*/  ISETP.GE.AND P2, PT, R192, RZ, PT ;  /* 0x000000ffc000720c */ /* 0x000fe40003f46270 */
[----:B------:R-:W-:Y:S02]  /*bab0*/  ISETP.GE.AND P1, PT, R252, RZ, PT ;  /* 0x000000fffc00720c */ /* 0x000fe40003f26270 */
[----:B------:R-:W-:Y:S02]  /*bac0*/  ISETP.GE.AND P4, PT, R6, RZ, PT ;  /* 0x000000ff0600720c */ /* 0x000fe40003f86270 */
[----:B------:R-:W-:-:S05]  /*bad0*/  LOP3.LUT R0, R0, 0x3f, RZ, 0xc0, !PT ;  /* 0x0000003f00007812 */ /* 0x000fca00078ec0ff */
[----:B------:R-:W-:Y:S01]  /*bae0*/  IMAD R0, R0, R3, RZ ;  /* 0x0000000300007224 */ /* 0x000fe200078e02ff */
[----:B-----5:R-:W-:-:S05]  /*baf0*/  LOP3.LUT R12, R2, 0x8000, R12, 0xf8, !PT ;  /* 0x00008000020c7812 */ /* 0x020fca00078ef80c */
[----:B------:R1:W-:Y:S04]  /*bb00*/  STL [R1+0x1854], R12 ;  /* 0x0018540c01007387 */ /* 0x0003e80000100800 */
[----:B------:R-:W5:Y:S04]  /*bb10*/  LDL.LU R194, [R1+0x1878] ;  /* 0x0018780001c27983 */ /* 0x000f680000300800 */
[----:B------:R-:W2:Y:S04]  /*bb20*/  LDL R179, [R1+0xff4] ;  /* 0x000ff40001b37983 */ /* 0x000ea80000100800 */
[----:B------:R-:W3:Y:S04]  /*bb30*/  LDL.LU R193, [R1+0x20] ;  /* 0x0000200001c17983 */ /* 0x000ee80000300800 */
[----:B------:R-:W5:Y:S04]  /*bb40*/  LDL.LU R192, [R1+0x1c] ;  /* 0x00001c0001c07983 */ /* 0x000f680000300800 */
[----:B------:R-:W5:Y:S04]  /*bb50*/  LDL.LU R252, [R1+0x18] ;  /* 0x0000180001fc7983 */ /* 0x000f680000300800 */
[----:B------:R-:W5:Y:S04]  /*bb60*/  LDL.LU R6, [R1+0x14] ;  /* 0x0000140001067983 */ /* 0x000f680000300800 */
[----:B-1----:R-:W5:Y:S04]  /*bb70*/  LDL.LU R12, [R1+0xc] ;  /* 0x00000c00010c7983 */ /* 0x002f680000300800 */
[----:B------:R-:W5:Y:S04]  /*bb80*/  LDL.LU R2, [R1+0x8] ;  /* 0x0000080001027983 */ /* 0x000f680000300800 */
[----:B------:R-:W2:Y:S01]  /*bb90*/  LDL R3, [R1+0x17e8] ;  /* 0x0017e80001037983 */ /* 0x000ea20000100800 */
[----:B------:R-:W-:-:S02]  /*bba0*/  @!P3 IMAD.MOV R178, RZ, RZ, -R178 ;  /* 0x000000ffffb2b224 */ /* 0x000fc400078e0ab2 */
[----:B------:R-:W-:Y:S01]  /*bbb0*/  @!P5 IMAD.MOV R177, RZ, RZ, -R177 ;  /* 0x000000ffffb1d224 */ /* 0x000fe200078e0ab1 */
[----:B----4-:R-:W-:Y:S01]  /*bbc0*/  ISETP.NE.AND P5, PT, R185, RZ, PT ;  /* 0x000000ffb900720c */ /* 0x010fe20003fa5270 */
[----:B------:R1:W-:Y:S01]  /*bbd0*/  STL [R1+0x28], R0 ;  /* 0x0000280001007387 */ /* 0x0003e20000100800 */
[----:B--2---:R-:W-:Y:S02]  /*bbe0*/  ISETP.NE.AND P3, PT, R3, RZ, PT ;  /* 0x000000ff0300720c */ /* 0x004fe40003f65270 */
[----:B------:R-:W-:Y:S02]  /*bbf0*/  LOP3.LUT R3, RZ, R185, RZ, 0x33, !PT ;  /* 0x000000b9ff037212 */ /* 0x000fe400078e33ff */
[----:B------:R-:W2:Y:S01]  /*bc00*/  LDL.LU R185, [R1+0x1874] ;  /* 0x0018740001b97983 */ /* 0x000ea20000300800 */
[----:B------:R-:W-:Y:S01]  /*bc10*/  @!P0 IMAD.MOV R251, RZ, RZ, -R251 ;  /* 0x000000fffffb8224 */ /* 0x000fe200078e0afb */
[----:B-1----:R-:W-:Y:S02]  /*bc20*/  LEA R0, P0, R0, UR8, 0x2 ;  /* 0x0000000800007c11 */ /* 0x002fe4000f8010ff */
[----:B------:R-:W-:-:S03]  /*bc30*/  ISETP.GE.AND P6, PT, R179, RZ, PT ;  /* 0x000000ffb300720c */ /* 0x000fc60003fc6270 */
[----:B------:R1:W-:Y:S04]  /*bc40*/  STL [R1+0x1858], R0 ;  /* 0x0018580001007387 */ /* 0x0003e80000100800 */
[----:B-1----:R-:W4:Y:S04]  /*bc50*/  LDL.LU R0, [R1+0x10] ;  /* 0x0000100001007983 */ /* 0x002f280000300800 */
[----:B------:R-:W4:Y:S01]  /*bc60*/  LDL.LU R179, [R1+0x1870] ;  /* 0x0018700001b37983 */ /* 0x000f220000300800 */
[----:B--2---:R-:W-:-:S05]  /*bc70*/  SEL R185, R3, R185, !P5 ;  /* 0x000000b903b97207 */ /* 0x004fca0006800000 */
[----:B------:R1:W-:Y:S04]  /*bc80*/  STL [R1+0x24], R185 ;  /* 0x000024b901007387 */ /* 0x0003e80000100800 */
[----:B-1----:R-:W2:Y:S01]  /*bc90*/  LDL.LU R185, [R1+0x186c] ;  /* 0x00186c0001b97983 */ /* 0x002ea20000300800 */
[C---:B---3--:R-:W-:Y:S02]  /*bca0*/  SEL R193, R3.reuse, R193, !P5 ;  /* 0x000000c103c17207 */ /* 0x048fe40006800000 */
[C---:B-----5:R-:W-:Y:S02]  /*bcb0*/  SEL R192, R3.reuse, R192, !P5 ;  /* 0x000000c003c07207 */ /* 0x060fe40006800000 */
[C---:B------:R-:W-:Y:S02]  /*bcc0*/  SEL R252, R3.reuse, R252, !P5 ;  /* 0x000000fc03fc7207 */ /* 0x040fe40006800000 */
[----:B------:R-:W-:-:S02]  /*bcd0*/  SEL R6, R3, R6, !P5 ;  /* 0x0000000603067207 */ /* 0x000fc40006800000 */
[C---:B------:R-:W-:Y:S02]  /*bce0*/  SEL R187, R3.reuse, R187, !P5 ;  /* 0x000000bb03bb7207 */ /* 0x040fe40006800000 */
[C---:B------:R-:W-:Y:S02]  /*bcf0*/  SEL R10, R3.reuse, R10, !P5 ;  /* 0x0000000a030a7207 */ /* 0x040fe40006800000 */
[----:B--2---:R-:W-:-:S05]  /*bd00*/  SEL R185, R3, R185, !P5 ;  /* 0x000000b903b97207 */ /* 0x004fca0006800000 */
[----:B------:R1:W-:Y:S04]  /*bd10*/  STL [R1+0x354], R185 ;  /* 0x000354b901007387 */ /* 0x0003e80000100800 */
[----:B-1----:R-:W2:Y:S04]  /*bd20*/  LDL.LU R185, [R1] ;  /* 0x0000000001b97983 */ /* 0x002ea80000300800 */
[----:B------:R1:W-:Y:S04]  /*bd30*/  STL [R1+0x20], R193 ;  /* 0x000020c101007387 */ /* 0x0003e80000100800 */
[----:B-1----:R-:W3:Y:S04]  /*bd40*/  LDL.LU R193, [R1+0x1868] ;  /* 0x0018680001c17983 */ /* 0x002ee80000300800 */
[----:B------:R1:W-:Y:S04]  /*bd50*/  STL [R1+0x1c], R192 ;  /* 0x00001cc001007387 */ /* 0x0003e80000100800 */
[----:B-1----:R-:W5:Y:S04]  /*bd60*/  LDL.LU R192, [R1+0x1864] ;  /* 0x0018640001c07983 */ /* 0x002f680000300800 */
[----:B------:R1:W-:Y:S04]  /*bd70*/  STL [R1+0x18], R252 ;  /* 0x000018fc01007387 */ /* 0x0003e80000100800 */
[----:B-1----:R-:W3:Y:S04]  /*bd80*/  LDL.LU R252, [R1+0x1860] ;  /* 0x0018600001fc7983 */ /* 0x002ee80000300800 */
[----:B------:R1:W-:Y:S04]  /*bd90*/  STL [R1+0x14], R6 ;  /* 0x0000140601007387 */ /* 0x0003e80000100800 */
[----:B-1----:R-:W2:Y:S04]  /*bda0*/  LDL.LU R6, [R1+0x185c] ;  /* 0x00185c0001067983 */ /* 0x002ea80000300800 */
[----:B------:R1:W-:Y:S02]  /*bdb0*/  STL [R1+0x350], R187 ;  /* 0x000350bb01007387 */ /* 0x0003e40000100800 */
[----:B-1----:R-:W-:-:S02]  /*bdc0*/  SEL R187, R3, R8, !P5 ;  /* 0x0000000803bb7207 */ /* 0x002fc40006800000 */
[C---:B------:R-:W-:Y:S02]  /*bdd0*/  SEL R8, R3.reuse, R9, !P5 ;  /* 0x0000000903087207 */ /* 0x040fe40006800000 */
[C---:B------:R-:W-:Y:S01]  /*bde0*/  SEL R9, R3.reuse, R11, !P5 ;  /* 0x0000000b03097207 */ /* 0x040fe20006800000 */
[----:B------:R-:W-:Y:S04]  /*bdf0*/  STL [R1+0x34c], R187 ;  /* 0x00034cbb01007387 */ /* 0x000fe80000100800 */
[----:B------:R1:W-:Y:S04]  /*be00*/  STL [R1+0x348], R8 ;  /* 0x0003480801007387 */ /* 0x0003e80000100800 */
[----:B------:R4:W-:Y:S01]  /*be10*/  STL [R1+0x344], R10 ;  /* 0x0003440a01007387 */ /* 0x0009e20000100800 */
[----:B-1----:R-:W-:-:S03]  /*be20*/  SEL R8, R3, R13, !P5 ;  /* 0x0000000d03087207 */ /* 0x002fc60006800000 */
[----:B------:R1:W-:Y:S01]  /*be30*/  STL [R1+0x340], R9 ;  /* 0x0003400901007387 */ /* 0x0003e20000100800 */
[----:B----4-:R-:W-:-:S03]  /*be40*/  SEL R10, R3, R14, !P5 ;  /* 0x0000000e030a7207 */ /* 0x010fc60006800000 */
[----:B------:R4:W-:Y:S04]  /*be50*/  STL [R1+0x33c], R8 ;  /* 0x00033c0801007387 */ /* 0x0009e80000100800 */
[----:B------:R4:W-:Y:S01]  /*be60*/  STL [R1+0x338], R10 ;  /* 0x0003380a01007387 */ /* 0x0009e20000100800 */
[C---:B-1----:R-:W-:Y:S02]  /*be70*/  SEL R9, R3.reuse, R15, !P5 ;  /* 0x0000000f03097207 */ /* 0x042fe40006800000 */
[----:B----4-:R-:W-:-:S03]  /*be80*/  SEL R8, R3, R16, !P5 ;  /* 0x0000001003087207 */ /* 0x010fc60006800000 */
[----:B------:R1:W-:Y:S01]  /*be90*/  STL [R1+0x334], R9 ;  /* 0x0003340901007387 */ /* 0x0003e20000100800 */
[----:B------:R-:W-:-:S03]  /*bea0*/  SEL R10, R3, R17, !P5 ;  /* 0x00000011030a7207 */ /* 0x000fc60006800000 */
        /* <DEDUP_REMOVED lines=77> */
[----:B-----5:R-:W-:-:S03]  /*c380*/  SEL R10, R3, R56, !P5 ;  /* 0x00000038030a7207 */ /* 0x020fc60006800000 */
        /* <DEDUP_REMOVED lines=50> */
[----:B-1----:R-:W-:-:S03]  /*c6b0*/  SEL R9, R3, R83, !P5 ;  /* 0x0000005303097207 */ /* 0x002fc60006800000 */
[----:B------:R-:W3:Y:S01]  /*c6c0*/  LDL R15, [R1+0x17e8] ;  /* 0x0017e800010f7983 */ /* 0x000ee20000100800 */
[----:B----4-:R-:W-:-:S03]  /*c6d0*/  SEL R8, R3, R84, !P5 ;  /* 0x0000005403087207 */ /* 0x010fc60006800000 */
[----:B------:R1:W-:Y:S04]  /*c6e0*/  STL [R1+0x228], R9 ;  /* 0x0002280901007387 */ /* 0x0003e80000100800 */
[----:B------:R-:W4:Y:S04]  /*c6f0*/  LDL.LU R14, [R1+0x28] ;  /* 0x00002800010e7983 */ /* 0x000f280000300800 */
[----:B------:R2:W-:Y:S04]  /*c700*/  STL [R1+0x224], R8 ;  /* 0x0002240801007387 */ /* 0x0005e80000100800 */
[----:B------:R-:W4:Y:S04]  /*c710*/  LDL.LU R13, [R1+0x24] ;  /* 0x00002400010d7983 */ /* 0x000f280000300800 */
[----:B------:R-:W4:Y:S04]  /*c720*/  LDL.LU R11, [R1+0x20] ;  /* 0x00002000010b7983 */ /* 0x000f280000300800 */
[----:B-----5:R-:W5:Y:S04]  /*c730*/  LDL.LU R10, [R1+0x1c] ;  /* 0x00001c00010a7983 */ /* 0x020f680000300800 */
[----:B-1----:R-:W5:Y:S04]  /*c740*/  LDL.LU R9, [R1+0x18] ;  /* 0x0000180001097983 */ /* 0x002f680000300800 */
[----:B--2---:R-:W2:Y:S01]  /*c750*/  LDL.LU R8, [R1+0x14] ;  /* 0x0000140001087983 */ /* 0x004ea20000300800 */
[----:B------:R-:W-:Y:S01]  /*c760*/  @!P6 IMAD.MOV R179, RZ, RZ, -R179 ;  /* 0x000000ffffb3e224 */ /* 0x000fe200078e0ab3 */
[----:B------:R-:W-:Y:S01]  /*c770*/  @!P1 IADD3 R5, -R5, RZ, RZ ;  /* 0x000000ff05059210 */ /* 0x000fe20007ffe1ff */
[----:B------:R-:W-:-:S02]  /*c780*/  @!P2 IMAD.MOV R4, RZ, RZ, -R4 ;  /* 0x000000ffff04a224 */ /* 0x000fc400078e0a04 */
[----:B------:R-:W-:Y:S01]  /*c790*/  @!P4 IMAD.MOV R7, RZ, RZ, -R7 ;  /* 0x000000ffff07c224 */ /* 0x000fe200078e0a07 */
[C---:B------:R-:W-:Y:S02]  /*c7a0*/  SEL R187, R3.reuse, R68, !P5 ;  /* 0x0000004403bb7207 */ /* 0x040fe40006800000 */
[C---:B------:R-:W-:Y:S02]  /*c7b0*/  SEL R43, R3.reuse, R85, !P5 ;  /* 0x00000055032b7207 */ /* 0x040fe40006800000 */
[C---:B------:R-:W-:Y:S02]  /*c7c0*/  SEL R47, R3.reuse, R86, !P5 ;  /* 0x00000056032f7207 */ /* 0x040fe40006800000 */
[C---:B------:R-:W-:Y:S02]  /*c7d0*/  SEL R51, R3.reuse, R87, !P5 ;  /* 0x0000005703337207 */ /* 0x040fe40006800000 */
[C---:B------:R-:W-:Y:S02]  /*c7e0*/  SEL R55, R3.reuse, R88, !P5 ;  /* 0x0000005803377207 */ /* 0x040fe40006800000 */
[----:B------:R-:W-:-:S02]  /*c7f0*/  SEL R59, R3, R89, !P5 ;  /* 0x00000059033b7207 */ /* 0x000fc40006800000 */
        /* <DEDUP_REMOVED lines=8> */
[C---:B---3--:R-:W-:Y:S02]  /*c880*/  SEL R252, R3.reuse, R252, !P5 ;  /* 0x000000fc03fc7207 */ /* 0x048fe40006800000 */
        /* <DEDUP_REMOVED lines=114> */
[----:B------:R-:W-:Y:S02]  /*cfb0*/  @!P3 LOP3.LUT R179, RZ, R15, RZ, 0x33, !PT ;  /* 0x0000000fffb3b212 */ /* 0x000fe400078e33ff */
[C---:B------:R-:W-:Y:S02]  /*cfc0*/  SEL R138, R3.reuse, R138, !P5 ;  /* 0x0000008a038a7207 */ /* 0x040fe40006800000 */
[----:B------:R-:W-:Y:S01]  /*cfd0*/  SEL R139, R3, R139, !P5 ;  /* 0x0000008b038b7207 */ /* 0x000fe20006800000 */
[----:B------:R-:W-:Y:S01]  /*cfe0*/  IMAD R179, R179, UR4, RZ ;  /* 0x00000004b3b37c24 */ /* 0x000fe2000f8e02ff */
[C---:B------:R-:W-:Y:S01]  /*cff0*/  SEL R140, R3.reuse, R140, !P5 ;  /* 0x0000008c038c7207 */ /* 0x040fe20006800000 */
[----:B------:R-:W-:Y:S01]  /*d000*/  ULDC UR4, c[0x0][0x240] ;  /* 0x0000900000047ab9 */ /* 0x000fe20000000800 */
        /* <DEDUP_REMOVED lines=43> */
[----:B----4-:R-:W-:Y:S01]  /*d2c0*/  LEA.HI.X.SX32 R3, R14, UR9, 0x2, P0 ;  /* 0x000000090e037c11 */ /* 0x010fe200080f16ff */
[----:B------:R-:W-:Y:S02]  /*d2d0*/  IMAD R14, R13, UR4, RZ ;  /* 0x000000040d0e7c24 */ /* 0x000fe4000f8e02ff */
[----:B------:R-:W-:Y:S02]  /*d2e0*/  IMAD R13, R11, UR4, RZ ;  /* 0x000000040b0d7c24 */ /* 0x000fe4000f8e02ff */
[----:B-----5:R-:W-:Y:S02]  /*d2f0*/  IMAD R11, R10, UR4, RZ ;  /* 0x000000040a0b7c24 */ /* 0x020fe4000f8e02ff */
[----:B------:R-:W-:Y:S02]  /*d300*/  IMAD R10, R9, UR4, RZ ;  /* 0x00000004090a7c24 */ /* 0x000fe4000f8e02ff */
[----:B--2---:R-:W-:Y:S02]  /*d310*/  IMAD R9, R8, UR4, RZ ;  /* 0x0000000408097c24 */ /* 0x004fe4000f8e02ff */
[----:B------:R-:W-:-:S02]  /*d320*/  IMAD R8, R0, UR4, RZ ;  /* 0x0000000400087c24 */ /* 0x000fc4000f8e02ff */
[----:B------:R-:W2:Y:S01]  /*d330*/  LDL.LU R0, [R1+0x1858] ;  /* 0x0018580001007983 */ /* 0x000ea20000300800 */
[----:B------:R-:W-:Y:S02]  /*d340*/  IMAD R7, R12, UR4, RZ ;  /* 0x000000040c077c24 */ /* 0x000fe4000f8e02ff */
[----:B------:R-:W-:Y:S01]  /*d350*/  IMAD R5, R2, UR4, RZ ;  /* 0x0000000402057c24 */ /* 0x000fe2000f8e02ff */
[----:B------:R-:W3:Y:S01]  /*d360*/  LDL.LU R12, [R1+0x1854] ;  /* 0x00185400010c7983 */ /* 0x000ee20000300800 */
[----:B------:R-:W-:Y:S01]  /*d370*/  IMAD R4, R6, UR4, RZ ;  /* 0x0000000406047c24 */ /* 0x000fe2000f8e02ff */
[C---:B------:R-:W-:Y:S02]  /*d380*/  LEA R118, P1, R179.reuse, UR6, 0x2 ;  /* 0x00000006b3767c11 */ /* 0x040fe4000f8210ff */
[----:B------:R-:W4:Y:S04]  /*d390*/  LDL.LU R2, [R1+0x1850] ;  /* 0x0018500001027983 */ /* 0x000f280000300800 */
[----:B------:R-:W5:Y:S01]  /*d3a0*/  LDL.LU R6, [R1+0x184c] ;  /* 0x00184c0001067983 */ /* 0x000f620000300800 */
[----:B------:R-:W-:Y:S01]  /*d3b0*/  LEA.HI.X.SX32 R119, R179, UR7, 0x2, P1 ;  /* 0x00000007b3777c11 */ /* 0x000fe200088f16ff */
[----:B------:R-:W-:-:S02]  /*d3c0*/  IMAD R252, R252, UR4, RZ ;  /* 0x00000004fcfc7c24 */ /* 0x000fc4000f8e02ff */
[----:B------:R-:W-:Y:S02]  /*d3d0*/  IMAD R185, R185, UR4, RZ ;  /* 0x00000004b9b97c24 */ /* 0x000fe4000f8e02ff */
[----:B------:R-:W-:Y:S02]  /*d3e0*/  IMAD R192, R192, UR4, RZ ;  /* 0x00000004c0c07c24 */ /* 0x000fe4000f8e02ff */
[----:B------:R-:W-:Y:S02]  /*d3f0*/  IMAD R193, R193, UR4, RZ ;  /* 0x00000004c1c17c24 */ /* 0x000fe4000f8e02ff */
[----:B------:R-:W-:Y:S02]  /*d400*/  IMAD R194, R194, UR4, RZ ;  /* 0x00000004c2c27c24 */ /* 0x000fe4000f8e02ff */
[----:B------:R-:W-:Y:S02]  /*d410*/  IMAD R196, R196, UR4, RZ ;  /* 0x00000004c4c47c24 */ /* 0x000fe4000f8e02ff */
        /* <DEDUP_REMOVED lines=63> */
[----:B------:R-:W-:Y:S01]  /*d810*/  IMAD R188, R188, UR4, RZ ;  /* 0x00000004bcbc7c24 */ /* 0x000fe2000f8e02ff */
[----:B--2---:R-:W-:-:S04]  /*d820*/  LEA R16, P0, R14, R0, 0x2 ;  /* 0x000000000e107211 */ /* 0x004fc800078010ff */
[-C--:B------:R-:W-:Y:S02]  /*d830*/  LEA.HI.X.SX32 R17, R14, R3.reuse, 0x2, P0 ;  /* 0x000000030e117211 */ /* 0x080fe400000f16ff */
[-C--:B------:R-:W-:Y:S02]  /*d840*/  LEA R26, P6, R13, R0.reuse, 0x2 ;  /* 0x000000000d1a7211 */ /* 0x080fe400078c10ff */
[-C--:B------:R-:W-:Y:S01]  /*d850*/  LEA R24, P5, R11, R0.reuse, 0x2 ;  /* 0x000000000b187211 */ /* 0x080fe200078a10ff */
[----:B------:R1:W-:Y:S01]  /*d860*/  STL.64 [R1+0x1f8], R16 ;  /* 0x0001f81001007387 */ /* 0x0003e20000100a00 */
[-C--:B------:R-:W-:Y:S02]  /*d870*/  LEA R28, P4, R10, R0.reuse, 0x2 ;  /* 0x000000000a1c7211 */ /* 0x080fe400078810ff */
[----:B------:R-:W-:Y:S02]  /*d880*/  LEA R18, P2, R8, R0, 0x2 ;  /* 0x0000000008127211 */ /* 0x000fe400078410ff */
[----:B------:R-:W-:-:S02]  /*d890*/  LEA.HI.X.SX32 R27, R13, R3, 0x2, P6 ;  /* 0x000000030d1b7211 */ /* 0x000fc400030f16ff */
[-C--:B------:R-:W-:Y:S02]  /*d8a0*/  LEA R20, P1, R7, R0.reuse, 0x2 ;  /* 0x0000000007147211 */ /* 0x080fe400078210ff */
[-C--:B------:R-:W-:Y:S02]  /*d8b0*/  LEA.HI.X.SX32 R25, R11, R3.reuse, 0x2, P5 ;  /* 0x000000030b197211 */ /* 0x080fe400028f16ff */
[C---:B-1----:R-:W-:Y:S02]  /*d8c0*/  LEA R16, P3, R9.reuse, R0, 0x2 ;  /* 0x0000000009107211 */ /* 0x042fe400078610ff */
[-C--:B------:R-:W-:Y:S02]  /*d8d0*/  LEA.HI.X.SX32 R29, R10, R3.reuse, 0x2, P4 ;  /* 0x000000030a1d7211 */ /* 0x080fe400020f16ff */
[-C--:B------:R-:W-:Y:S01]  /*d8e0*/  LEA.HI.X.SX32 R17, R9, R3.reuse, 0x2, P3 ;  /* 0x0000000309117211 */ /* 0x080fe200018f16ff */
[----:B------:R1:W-:Y:S01]  /*d8f0*/  STL.64 [R1+0x1f0], R26 ;  /* 0x0001f01a01007387 */ /* 0x0003e20000100a00 */
[----:B------:R-:W-:-:S02]  /*d900*/  LEA.HI.X.SX32 R19, R8, R3, 0x2, P2 ;  /* 0x0000000308137211 */ /* 0x000fc400010f16ff */
[-C--:B------:R-:W-:Y:S01]  /*d910*/  LEA R22, P0, R5, R0.reuse, 0x2 ;  /* 0x0000000005167211 */ /* 0x080fe200078010ff */
[----:B------:R2:W-:Y:S01]  /*d920*/  STL.64 [R1+0x1e8], R24 ;  /* 0x0001e81801007387 */ /* 0x0005e20000100a00 */
[-C--:B------:R-:W-:Y:S02]  /*d930*/  LEA.HI.X.SX32 R21, R7, R3.reuse, 0x2, P1 ;  /* 0x0000000307157211 */ /* 0x080fe400008f16ff */
[-C--:B------:R-:W-:Y:S01]  /*d940*/  LEA R14, P4, R252, R0.reuse, 0x2 ;  /* 0x00000000fc0e7211 */ /* 0x080fe200078810ff */
[----:B------:R3:W-:Y:S01]  /*d950*/  STL.64 [R1+0x1d8], R16 ;  /* 0x0001d81001007387 */ /* 0x0007e20000100a00 */
[----:B------:R-:W-:Y:S02]  /*d960*/  LEA.HI.X.SX32 R23, R5, R3, 0x2, P0 ;  /* 0x0000000305177211 */ /* 0x000fe400000f16ff */
[-C--:B-1----:R-:W-:Y:S01]  /*d970*/  LEA R26, P6, R4, R0.reuse, 0x2 ;  /* 0x00000000041a7211 */ /* 0x082fe200078c10ff */
[----:B------:R-:W-:Y:S01]  /*d980*/  STL.64 [R1+0x1e0], R28 ;  /* 0x0001e01c01007387 */ /* 0x000fe20000100a00 */
[----:B--2---:R-:W-:-:S03]  /*d990*/  LEA R24, P5, R185, R0, 0x2 ;  /* 0x00000000b9187211 */ /* 0x004fc600078a10ff */
[----:B------:R1:W-:Y:S01]  /*d9a0*/  STL.64 [R1+0x1d0], R18 ;  /* 0x0001d01201007387 */ /* 0x0003e20000100a00 */
[-C--:B------:R-:W-:Y:S02]  /*d9b0*/  LEA.HI.X.SX32 R27, R4, R3.reuse, 0x2, P6 ;  /* 0x00000003041b7211 */ /* 0x080fe400030f16ff */
[-C--:B---3--:R-:W-:Y:S01]  /*d9c0*/  LEA R16, P3, R192, R0.reuse, 0x2 ;  /* 0x00000000c0107211 */ /* 0x088fe200078610ff */
[----:B------:R2:W-:Y:S01]  /*d9d0*/  STL.64 [R1+0x1c8], R20 ;  /* 0x0001c81401007387 */ /* 0x0005e20000100a00 */
[-C--:B------:R-:W-:Y:S02]  /*d9e0*/  LEA.HI.X.SX32 R15, R252, R3.reuse, 0x2, P4 ;  /* 0x00000003fc0f7211 */ /* 0x080fe400020f16ff */
[-C--:B------:R-:W-:Y:S01]  /*d9f0*/  LEA.HI.X.SX32 R25, R185, R3.reuse, 0x2, P5 ;  /* 0x00000003b9197211 */ /* 0x080fe200028f16ff */
[----:B------:R3:W-:Y:S01]  /*da00*/  STL.64 [R1+0x1c0], R22 ;  /* 0x0001c01601007387 */ /* 0x0007e20000100a00 */
[----:B------:R-:W-:Y:S02]  /*da10*/  LEA.HI.X.SX32 R17, R192, R3, 0x2, P3 ;  /* 0x00000003c0117211 */ /* 0x000fe400018f16ff */
[----:B-1----:R-:W-:-:S02]  /*da20*/  LEA R18, P2, R193, R0, 0x2 ;  /* 0x00000000c1127211 */ /* 0x002fc400078410ff */
[-C--:B--2---:R-:W-:Y:S01]  /*da30*/  LEA R20, P1, R194, R0.reuse, 0x2 ;  /* 0x00000000c2147211 */ /* 0x084fe200078210ff */
[----:B------:R-:W-:Y:S01]  /*da40*/  STL.64 [R1+0x1b8], R26 ;  /* 0x0001b81a01007387 */ /* 0x000fe20000100a00 */
[-C--:B------:R-:W-:Y:S02]  /*da50*/  LEA.HI.X.SX32 R19, R193, R3.reuse, 0x2, P2 ;  /* 0x00000003c1137211 */ /* 0x080fe400010f16ff */
[-C--:B------:R-:W-:Y:S01]  /*da60*/  LEA R8, P6, R196, R0.reuse, 0x2 ;  /* 0x00000000c4087211 */ /* 0x080fe200078c10ff */
[----:B------:R1:W-:Y:S01]  /*da70*/  STL.64 [R1+0x1a8], R14 ;  /* 0x0001a80e01007387 */ /* 0x0003e20000100a00 */
[----:B------:R-:W-:Y:S02]  /*da80*/  LEA.HI.X.SX32 R21, R194, R3, 0x2, P1 ;  /* 0x00000003c2157211 */ /* 0x000fe400008f16ff */
[-C--:B---3--:R-:W-:Y:S01]  /*da90*/  LEA R22, P0, R195, R0.reuse, 0x2 ;  /* 0x00000000c3167211 */ /* 0x088fe200078010ff */
[----:B------:R-:W-:Y:S01]  /*daa0*/  STL.64 [R1+0x1b0], R24 ;  /* 0x0001b01801007387 */ /* 0x000fe20000100a00 */
[----:B------:R-:W-:-:S02]  /*dab0*/  LEA R10, P5, R197, R0, 0x2 ;  /* 0x00000000c50a7211 */ /* 0x000fc400078a10ff */
[-C--:B------:R-:W-:Y:S01]  /*dac0*/  LEA.HI.X.SX32 R9, R196, R3.reuse, 0x2, P6 ;  /* 0x00000003c4097211 */ /* 0x080fe200030f16ff */
[----:B------:R2:W-:Y:S01]  /*dad0*/  STL.64 [R1+0x1a0], R16 ;  /* 0x0001a01001007387 */ /* 0x0005e20000100a00 */
[-C--:B------:R-:W-:Y:S02]  /*dae0*/  LEA.HI.X.SX32 R23, R195, R3.reuse, 0x2, P0 ;  /* 0x00000003c3177211 */ /* 0x080fe400000f16ff */
[----:B-1----:R-:W-:Y:S01]  /*daf0*/  LEA R14, P4, R198, R0, 0x2 ;  /* 0x00000000c60e7211 */ /* 0x002fe200078810ff */
[----:B------:R1:W-:Y:S01]  /*db00*/  STL.64 [R1+0x198], R18 ;  /* 0x0001981201007387 */ /* 0x0003e20000100a00 */
[----:B------:R-:W-:-:S03]  /*db10*/  LEA.HI.X.SX32 R11, R197, R3, 0x2, P5 ;  /* 0x00000003c50b7211 */ /* 0x000fc600028f16ff */
[----:B------:R3:W-:Y:S01]  /*db20*/  STL.64 [R1+0x190], R20 ;  /* 0x0001901401007387 */ /* 0x0007e20000100a00 */
[-C--:B--2---:R-:W-:Y:S02]  /*db30*/  LEA R16, P3, R199, R0.reuse, 0x2 ;  /* 0x00000000c7107211 */ /* 0x084fe400078610ff */
[-C--:B------:R-:W-:Y:S02]  /*db40*/  LEA R4, P0, R202, R0.reuse, 0x2 ;  /* 0x00000000ca047211 */ /* 0x080fe400078010ff */
[-C--:B-1----:R-:W-:Y:S02]  /*db50*/  LEA R18, P2, R200, R0.reuse, 0x2 ;  /* 0x00000000c8127211 */ /* 0x082fe400078410ff */
[-C--:B------:R-:W-:Y:S02]  /*db60*/  LEA.HI.X.SX32 R15, R198, R3.reuse, 0x2, P4 ;  /* 0x00000003c60f7211 */ /* 0x080fe400020f16ff */
[----:B---3--:R-:W-:Y:S01]  /*db70*/  LEA R20, P1, R201, R0, 0x2 ;  /* 0x00000000c9147211 */ /* 0x008fe200078210ff */
[----:B------:R1:W-:Y:S01]  /*db80*/  STL.64 [R1+0x180], R8 ;  /* 0x0001800801007387 */ /* 0x0003e20000100a00 */
[----:B------:R-:W-:-:S02]  /*db90*/  LEA.HI.X.SX32 R17, R199, R3, 0x2, P3 ;  /* 0x00000003c7117211 */ /* 0x000fc400018f16ff */
[-C--:B------:R-:W-:Y:S01]  /*dba0*/  LEA.HI.X.SX32 R19, R200, R3.reuse, 0x2, P2 ;  /* 0x00000003c8137211 */ /* 0x080fe200010f16ff */
[----:B------:R-:W-:Y:S01]  /*dbb0*/  STL.64 [R1+0x188], R22 ;  /* 0x0001881601007387 */ /* 0x000fe20000100a00 */
[-C--:B------:R-:W-:Y:S02]  /*dbc0*/  LEA.HI.X.SX32 R21, R201, R3.reuse, 0x2, P1 ;  /* 0x00000003c9157211 */ /* 0x080fe400008f16ff */
[----:B------:R-:W-:Y:S01]  /*dbd0*/  LEA.HI.X.SX32 R5, R202, R3, 0x2, P0 ;  /* 0x00000003ca057211 */ /* 0x000fe200000f16ff */
[----:B------:R2:W-:Y:S01]  /*dbe0*/  STL.64 [R1+0x178], R10 ;  /* 0x0001780a01007387 */ /* 0x0005e20000100a00 */
[----:B-1----:R-:W-:-:S03]  /*dbf0*/  LEA R8, P6, R203, R0, 0x2 ;  /* 0x00000000cb087211 */ /* 0x002fc600078c10ff */
[----:B------:R1:W-:Y:S04]  /*dc00*/  STL.64 [R1+0x170], R14 ;  /* 0x0001700e01007387 */ /* 0x0003e80000100a00 */
[----:B------:R3:W-:Y:S01]  /*dc10*/  STL.64 [R1+0x168], R16 ;  /* 0x0001681001007387 */ /* 0x0007e20000100a00 */
[----:B--2---:R-:W-:-:S03]  /*dc20*/  LEA R10, P5, R204, R0, 0x2 ;  /* 0x00000000cc0a7211 */ /* 0x004fc600078a10ff */
[----:B------:R2:W-:Y:S01]  /*dc30*/  STL.64 [R1+0x160], R18 ;  /* 0x0001601201007387 */ /* 0x0005e20000100a00 */
[-C--:B------:R-:W-:Y:S02]  /*dc40*/  LEA.HI.X.SX32 R9, R203, R3.reuse, 0x2, P6 ;  /* 0x00000003cb097211 */ /* 0x080fe400030f16ff */
[CC--:B-1----:R-:W-:Y:S01]  /*dc50*/  LEA R14, P4, R205.reuse, R0.reuse, 0x2 ;  /* 0x00000000cd0e7211 */ /* 0x0c2fe200078810ff */
[----:B------:R1:W-:Y:S01]  /*dc60*/  STL.64 [R1+0x158], R20 ;  /* 0x0001581401007387 */ /* 0x0003e20000100a00 */
[-C--:B------:R-:W-:Y:S02]  /*dc70*/  LEA.HI.X.SX32 R11, R204, R3.reuse, 0x2, P5 ;  /* 0x00000003cc0b7211 */ /* 0x080fe400028f16ff */
[-C--:B---3--:R-:W-:Y:S01]  /*dc80*/  LEA R16, P3, R206, R0.reuse, 0x2 ;  /* 0x00000000ce107211 */ /* 0x088fe200078610ff */
[----:B------:R3:W-:Y:S01]  /*dc90*/  STL.64 [R1+0x150], R4 ;  /* 0x0001500401007387 */ /* 0x0007e20000100a00 */
[----:B------:R-:W-:Y:S02]  /*dca0*/  LEA.HI.X.SX32 R15, R205, R3, 0x2, P4 ;  /* 0x00000003cd0f7211 */ /* 0x000fe400020f16ff */
[----:B--2---:R-:W-:-:S02]  /*dcb0*/  LEA R18, P2, R207, R0, 0x2 ;  /* 0x00000000cf127211 */ /* 0x004fc400078410ff */
[-C--:B------:R-:W-:Y:S02]  /*dcc0*/  LEA.HI.X.SX32 R17, R206, R3.reuse, 0x2, P3 ;  /* 0x00000003ce117211 */ /* 0x080fe400018f16ff */
[CC--:B-1----:R-:W-:Y:S01]  /*dcd0*/  LEA R20, P1, R208.reuse, R0.reuse, 0x2 ;  /* 0x00000000d0147211 */ /* 0x0c2fe200078210ff */
[----:B------:R1:W-:Y:S01]  /*dce0*/  STL.64 [R1+0x148], R8 ;  /* 0x0001480801007387 */ /* 0x0003e20000100a00 */
[-C--:B------:R-:W-:Y:S02]  /*dcf0*/  LEA.HI.X.SX32 R19, R207, R3.reuse, 0x2, P2 ;  /* 0x00000003cf137211 */ /* 0x080fe400010f16ff */
[CC--:B---3--:R-:W-:Y:S01]  /*dd00*/  LEA R4, P0, R209.reuse, R0.reuse, 0x2 ;  /* 0x00000000d1047211 */ /* 0x0c8fe200078010ff */
[----:B------:R2:W-:Y:S01]  /*dd10*/  STL.64 [R1+0x140], R10 ;  /* 0x0001400a01007387 */ /* 0x0005e20000100a00 */
[-C--:B------:R-:W-:Y:S02]  /*dd20*/  LEA.HI.X.SX32 R21, R208, R3.reuse, 0x2, P1 ;  /* 0x00000003d0157211 */ /* 0x080fe400008f16ff */
[----:B------:R-:W-:Y:S01]  /*dd30*/  LEA.HI.X.SX32 R5, R209, R3, 0x2, P0 ;  /* 0x00000003d1057211 */ /* 0x000fe200000f16ff */
[----:B------:R3:W-:Y:S01]  /*dd40*/  STL.64 [R1+0x138], R14 ;  /* 0x0001380e01007387 */ /* 0x0007e20000100a00 */
[----:B-1----:R-:W-:-:S03]  /*dd50*/  LEA R8, P6, R210, R0, 0x2 ;  /* 0x00000000d2087211 */ /* 0x002fc600078c10ff */
[----:B------:R1:W-:Y:S01]  /*dd60*/  STL.64 [R1+0x130], R16 ;  /* 0x0001301001007387 */ /* 0x0003e20000100a00 */
[----:B--2---:R-:W-:-:S03]  /*dd70*/  LEA R10, P5, R211, R0, 0x2 ;  /* 0x00000000d30a7211 */ /* 0x004fc600078a10ff */
[----:B------:R2:W-:Y:S01]  /*dd80*/  STL.64 [R1+0x128], R18 ;  /* 0x0001281201007387 */ /* 0x0005e20000100a00 */
[-C--:B------:R-:W-:Y:S02]  /*dd90*/  LEA.HI.X.SX32 R9, R210, R3.reuse, 0x2, P6 ;  /* 0x00000003d2097211 */ /* 0x080fe400030f16ff */
[CC--:B---3--:R-:W-:Y:S01]  /*dda0*/  LEA R14, P4, R212.reuse, R0.reuse, 0x2 ;  /* 0x00000000d40e7211 */ /* 0x0c8fe200078810ff */
[----:B------:R3:W-:Y:S01]  /*ddb0*/  STL.64 [R1+0x120], R20 ;  /* 0x0001201401007387 */ /* 0x0007e20000100a00 */
[-C--:B------:R-:W-:Y:S02]  /*ddc0*/  LEA.HI.X.SX32 R11, R211, R3.reuse, 0x2, P5 ;  /* 0x00000003d30b7211 */ /* 0x080fe400028f16ff */
[-C--:B-1----:R-:W-:Y:S01]  /*ddd0*/  LEA R16, P3, R213, R0.reuse, 0x2 ;  /* 0x00000000d5107211 */ /* 0x082fe200078610ff */
[----:B------:R1:W-:Y:S01]  /*dde0*/  STL.64 [R1+0x118], R4 ;  /* 0x0001180401007387 */ /* 0x0003e20000100a00 */
[----:B------:R-:W-:Y:S02]  /*ddf0*/  LEA.HI.X.SX32 R15, R212, R3, 0x2, P4 ;  /* 0x00000003d40f7211 */ /* 0x000fe400020f16ff */
[----:B--2---:R-:W-:-:S02]  /*de00*/  LEA R18, P2, R214, R0, 0x2 ;  /* 0x00000000d6127211 */ /* 0x004fc400078410ff */
[-C--:B------:R-:W-:Y:S02]  /*de10*/  LEA.HI.X.SX32 R17, R213, R3.reuse, 0x2, P3 ;  /* 0x00000003d5117211 */ /* 0x080fe400018f16ff */
[CC--:B---3--:R-:W-:Y:S01]  /*de20*/  LEA R20, P1, R215.reuse, R0.reuse, 0x2 ;  /* 0x00000000d7147211 */ /* 0x0c8fe200078210ff */
[----:B------:R2:W-:Y:S01]  /*de30*/  STL.64 [R1+0x110], R8 ;  /* 0x0001100801007387 */ /* 0x0005e20000100a00 */
[-C--:B------:R-:W-:Y:S02]  /*de40*/  LEA.HI.X.SX32 R19, R214, R3.reuse, 0x2, P2 ;  /* 0x00000003d6137211 */ /* 0x080fe400010f16ff */
[CC--:B-1----:R-:W-:Y:S01]  /*de50*/  LEA R4, P0, R216.reuse, R0.reuse, 0x2 ;  /* 0x00000000d8047211 */ /* 0x0c2fe200078010ff */
[----:B------:R1:W-:Y:S01]  /*de60*/  STL.64 [R1+0x108], R10 ;  /* 0x0001080a01007387 */ /* 0x0003e20000100a00 */
[-C--:B------:R-:W-:Y:S02]  /*de70*/  LEA.HI.X.SX32 R21, R215, R3.reuse, 0x2, P1 ;  /* 0x00000003d7157211 */ /* 0x080fe400008f16ff */
[----:B------:R-:W-:Y:S01]  /*de80*/  LEA.HI.X.SX32 R5, R216, R3, 0x2, P0 ;  /* 0x00000003d8057211 */ /* 0x000fe200000f16ff */
[----:B------:R3:W-:Y:S01]  /*de90*/  STL.64 [R1+0x100], R14 ;  /* 0x0001000e01007387 */ /* 0x0007e20000100a00 */
[----:B--2---:R-:W-:-:S03]  /*dea0*/  LEA R8, P6, R217, R0, 0x2 ;  /* 0x00000000d9087211 */ /* 0x004fc600078c10ff */
[----:B------:R2:W-:Y:S01]  /*deb0*/  STL.64 [R1+0xf8], R16 ;  /* 0x0000f81001007387 */ /* 0x0005e20000100a00 */
[----:B-1----:R-:W-:-:S03]  /*dec0*/  LEA R10, P5, R218, R0, 0x2 ;  /* 0x00000000da0a7211 */ /* 0x002fc600078a10ff */
[----:B------:R1:W-:Y:S01]  /*ded0*/  STL.64 [R1+0xf0], R18 ;  /* 0x0000f01201007387 */ /* 0x0003e20000100a00 */
[-C--:B------:R-:W-:Y:S02]  /*dee0*/  LEA.HI.X.SX32 R9, R217, R3.reuse, 0x2, P6 ;  /* 0x00000003d9097211 */ /* 0x080fe400030f16ff */
[CC--:B---3--:R-:W-:Y:S01]  /*def0*/  LEA R14, P4, R219.reuse, R0.reuse, 0x2 ;  /* 0x00000000db0e7211 */ /* 0x0c8fe200078810ff */
[----:B------:R3:W-:Y:S01]  /*df00*/  STL.64 [R1+0xe8], R20 ;  /* 0x0000e81401007387 */ /* 0x0007e20000100a00 */
[-C--:B------:R-:W-:Y:S02]  /*df10*/  LEA.HI.X.SX32 R11, R218, R3.reuse, 0x2, P5 ;  /* 0x00000003da0b7211 */ /* 0x080fe400028f16ff */
[-C--:B--2---:R-:W-:Y:S01]  /*df20*/  LEA R16, P3, R220, R0.reuse, 0x2 ;  /* 0x00000000dc107211 */ /* 0x084fe200078610ff */
[----:B------:R2:W-:Y:S01]  /*df30*/  STL.64 [R1+0xe0], R4 ;  /* 0x0000e00401007387 */ /* 0x0005e20000100a00 */
[----:B------:R-:W-:Y:S02]  /*df40*/  LEA.HI.X.SX32 R15, R219, R3, 0x2, P4 ;  /* 0x00000003db0f7211 */ /* 0x000fe400020f16ff */
[----:B-1----:R-:W-:-:S02]  /*df50*/  LEA R18, P2, R221, R0, 0x2 ;  /* 0x00000000dd127211 */ /* 0x002fc400078410ff */
[-C--:B------:R-:W-:Y:S02]  /*df60*/  LEA.HI.X.SX32 R17, R220, R3.reuse, 0x2, P3 ;  /* 0x00000003dc117211 */ /* 0x080fe400018f16ff */
[CC--:B---3--:R-:W-:Y:S01]  /*df70*/  LEA R20, P1, R222.reuse, R0.reuse, 0x2 ;  /* 0x00000000de147211 */ /* 0x0c8fe200078210ff */
[----:B------:R1:W-:Y:S01]  /*df80*/  STL.64 [R1+0xd8], R8 ;  /* 0x0000d80801007387 */ /* 0x0003e20000100a00 */
[-C--:B------:R-:W-:Y:S02]  /*df90*/  LEA.HI.X.SX32 R19, R221, R3.reuse, 0x2, P2 ;  /* 0x00000003dd137211 */ /* 0x080fe400010f16ff */
[CC--:B--2---:R-:W-:Y:S01]  /*dfa0*/  LEA R4, P0, R223.reuse, R0.reuse, 0x2 ;  /* 0x00000000df047211 */ /* 0x0c4fe200078010ff */
        /* <DEDUP_REMOVED lines=66> */
[----:B------:R3:W-:Y:S04]  /*e3d0*/  STL.64 [R1+0x20], R14 ;  /* 0x0000200e01007387 */ /* 0x0007e80000100a00 */
[----:B------:R4:W-:Y:S04]  /*e3e0*/  STL.64 [R1+0x18], R16 ;  /* 0x0000181001007387 */ /* 0x0009e80000100a00 */
[----:B------:R5:W-:Y:S04]  /*e3f0*/  STL.64 [R1+0x10], R18 ;  /* 0x0000101201007387 */ /* 0x000be80000100a00 */
[----:B------:R5:W-:Y:S04]  /*e400*/  STL.64 [R1+0x8], R20 ;  /* 0x0000081401007387 */ /* 0x000be80000100a00 */
[----:B------:R5:W-:Y:S01]  /*e410*/  STL.64 [R1], R4 ;  /* 0x0000000401007387 */ /* 0x000be20000100a00 */
[----:B--2---:R-:W-:-:S02]  /*e420*/  LEA R8, P6, R245, R0, 0x2 ;  /* 0x00000000f5087211 */ /* 0x004fc400078c10ff */
[-C--:B-1----:R-:W-:Y:S02]  /*e430*/  LEA R10, P5, R246, R0.reuse, 0x2 ;  /* 0x00000000f60a7211 */ /* 0x082fe400078a10ff */
[----:B------:R-:W-:Y:S02]  /*e440*/  LEA.HI.X.SX32 R9, R245, R3, 0x2, P6 ;  /* 0x00000003f5097211 */ /* 0x000fe400030f16ff */
[-C--:B---3--:R-:W-:Y:S02]  /*e450*/  LEA R14, P4, R247, R0.reuse, 0x2 ;  /* 0x00000000f70e7211 */ /* 0x088fe400078810ff */
[-C--:B----4-:R-:W-:Y:S02]  /*e460*/  LEA R16, P3, R248, R0.reuse, 0x2 ;  /* 0x00000000f8107211 */ /* 0x090fe400078610ff */
[-C--:B-----5:R-:W-:Y:S02]  /*e470*/  LEA R18, P2, R249, R0.reuse, 0x2 ;  /* 0x00000000f9127211 */ /* 0x0a0fe400078410ff */
[----:B------:R-:W-:-:S02]  /*e480*/  LEA R20, P1, R250, R0, 0x2 ;  /* 0x00000000fa147211 */ /* 0x000fc400078210ff */
[-C--:B------:R-:W-:Y:S02]  /*e490*/  LEA R22, P0, R181, R0.reuse, 0x2 ;  /* 0x00000000b5167211 */ /* 0x080fe400078010ff */
[----:B------:R-:W-:Y:S02]  /*e4a0*/  LEA R24, P6, R182, R0, 0x2 ;  /* 0x00000000b6187211 */ /* 0x000fe400078c10ff */
[-C--:B------:R-:W-:Y:S02]  /*e4b0*/  LEA.HI.X.SX32 R11, R246, R3.reuse, 0x2, P5 ;  /* 0x00000003f60b7211 */ /* 0x080fe400028f16ff */
[-C--:B------:R-:W-:Y:S02]  /*e4c0*/  LEA.HI.X.SX32 R15, R247, R3.reuse, 0x2, P4 ;  /* 0x00000003f70f7211 */ /* 0x080fe400020f16ff */
[-C--:B------:R-:W-:Y:S02]  /*e4d0*/  LEA.HI.X.SX32 R17, R248, R3.reuse, 0x2, P3 ;  /* 0x00000003f8117211 */ /* 0x080fe400018f16ff */
[----:B------:R-:W-:-:S02]  /*e4e0*/  LEA.HI.X.SX32 R19, R249, R3, 0x2, P2 ;  /* 0x00000003f9137211 */ /* 0x000fc400010f16ff */
[-C--:B------:R-:W-:Y:S02]  /*e4f0*/  LEA.HI.X.SX32 R21, R250, R3.reuse, 0x2, P1 ;  /* 0x00000003fa157211 */ /* 0x080fe400008f16ff */
[-C--:B------:R-:W-:Y:S02]  /*e500*/  LEA.HI.X.SX32 R23, R181, R3.reuse, 0x2, P0 ;  /* 0x00000003b5177211 */ /* 0x080fe400000f16ff */
[----:B------:R-:W-:Y:S02]  /*e510*/  LEA.HI.X.SX32 R25, R182, R3, 0x2, P6 ;  /* 0x00000003b6197211 */ /* 0x000fe400030f16ff */
[-C--:B------:R-:W-:Y:S02]  /*e520*/  LEA R26, P5, R183, R0.reuse, 0x2 ;  /* 0x00000000b71a7211 */ /* 0x080fe400078a10ff */
[-C--:B------:R-:W-:Y:S02]  /*e530*/  LEA R28, P4, R184, R0.reuse, 0x2 ;  /* 0x00000000b81c7211 */ /* 0x080fe400078810ff */
[----:B------:R-:W-:-:S02]  /*e540*/  LEA R30, P3, R189, R0, 0x2 ;  /* 0x00000000bd1e7211 */ /* 0x000fc400078610ff */
[-C--:B------:R-:W-:Y:S02]  /*e550*/  LEA R32, P2, R191, R0.reuse, 0x2 ;  /* 0x00000000bf207211 */ /* 0x080fe400078410ff */
[-C--:B------:R-:W-:Y:S02]  /*e560*/  LEA R34, P1, R190, R0.reuse, 0x2 ;  /* 0x00000000be227211 */ /* 0x080fe400078210ff */
[-C--:B------:R-:W-:Y:S02]  /*e570*/  LEA R36, P0, R186, R0.reuse, 0x2 ;  /* 0x00000000ba247211 */ /* 0x080fe400078010ff */
[----:B------:R-:W-:Y:S02]  /*e580*/  LEA R38, P6, R188, R0, 0x2 ;  /* 0x00000000bc267211 */ /* 0x000fe400078c10ff */
[-C--:B------:R-:W-:Y:S02]  /*e590*/  LEA.HI.X.SX32 R27, R183, R3.reuse, 0x2, P5 ;  /* 0x00000003b71b7211 */ /* 0x080fe400028f16ff */
[----:B------:R-:W-:-:S02]  /*e5a0*/  LEA.HI.X.SX32 R29, R184, R3, 0x2, P4 ;  /* 0x00000003b81d7211 */ /* 0x000fc400020f16ff */
[-C--:B------:R-:W-:Y:S02]  /*e5b0*/  LEA.HI.X.SX32 R31, R189, R3.reuse, 0x2, P3 ;  /* 0x00000003bd1f7211 */ /* 0x080fe400018f16ff */
[-C--:B------:R-:W-:Y:S02]  /*e5c0*/  LEA.HI.X.SX32 R33, R191, R3.reuse, 0x2, P2 ;  /* 0x00000003bf217211 */ /* 0x080fe400010f16ff */
[-C--:B------:R-:W-:Y:S02]  /*e5d0*/  LEA.HI.X.SX32 R35, R190, R3.reuse, 0x2, P1 ;  /* 0x00000003be237211 */ /* 0x080fe400008f16ff */
[-C--:B------:R-:W-:Y:S02]  /*e5e0*/  LEA.HI.X.SX32 R37, R186, R3.reuse, 0x2, P0 ;  /* 0x00000003ba257211 */ /* 0x080fe400000f16ff */
[----:B------:R-:W-:Y:S01]  /*e5f0*/  LEA.HI.X.SX32 R39, R188, R3, 0x2, P6 ;  /* 0x00000003bc277211 */ /* 0x000fe200030f16ff */
[----:B------:R-:W2:Y:S01]  /*e600*/  LDL.LU R45, [R1+0x348] ;  /* 0x00034800012d7983 */ /* 0x000ea20000300800 */
[----:B------:R-:W-:Y:S01]  /*e610*/  IMAD.MOV.U32 R113, RZ, RZ, R54 ;  /* 0x000000ffff717224 */ /* 0x000fe200078e0036 */
[----:B------:R-:W-:Y:S01]  /*e620*/  ULDC UR44, c[0x0][0x240] ;  /* 0x00009000002c7ab9 */ /* 0x000fe20000000800 */
[----:B------:R-:W-:Y:S01]  /*e630*/  IMAD R187, R187, UR4, RZ ;  /* 0x00000004bbbb7c24 */ /* 0x000fe2000f8e02ff */
[----:B------:R-:W3:Y:S01]  /*e640*/  LDL.LU R49, [R1+0x340] ;  /* 0x0003400001317983 */ /* 0x000ee20000300800 */
[----:B------:R-:W-:Y:S01]  /*e650*/  IMAD R221, R102, UR4, RZ ;  /* 0x0000000466dd7c24 */ /* 0x000fe2000f8e02ff */
[----:B------:R-:W-:Y:S01]  /*e660*/  ULDC UR42, c[0x0][0x240] ;  /* 0x00009000002a7ab9 */ /* 0x000fe20000000800 */
[----:B------:R-:W-:Y:S01]  /*e670*/  IMAD R222, R88, UR4, RZ ;  /* 0x0000000458de7c24 */ /* 0x000fe2000f8e02ff */
[----:B------:R-:W4:Y:S01]  /*e680*/  LDL.LU R53, [R1+0x338] ;  /* 0x0003380001357983 */ /* 0x000f220000300800 */
[----:B------:R-:W-:Y:S01]  /*e690*/  IMAD R223, R104, UR4, RZ ;  /* 0x0000000468df7c24 */ /* 0x000fe2000f8e02ff */
[----:B------:R-:W-:Y:S01]  /*e6a0*/  ULDC UR52, c[0x0][0x240] ;  /* 0x0000900000347ab9 */ /* 0x000fe20000000800 */
[----:B------:R-:W-:Y:S01]  /*e6b0*/  IMAD R224, R87, UR4, RZ ;  /* 0x0000000457e07c24 */ /* 0x000fe2000f8e02ff */
[----:B------:R-:W5:Y:S01]  /*e6c0*/  LDL.LU R57, [R1+0x330] ;  /* 0x0003300001397983 */ /* 0x000f620000300800 */
        /* <DEDUP_REMOVED lines=15> */
[----:B------:R-:W2:Y:S01]  /*e7c0*/  LDL.LU R83, [R1+0x354] ;  /* 0x0003540001537983 */ /* 0x000ea20000300800 */
[----:B------:R-:W-:Y:S01]  /*e7d0*/  IMAD R233, R114, UR4, RZ ;  /* 0x0000000472e97c24 */ /* 0x000fe2000f8e02ff */
        /* <DEDUP_REMOVED lines=35> */
[----:B------:R-:W-:Y:S01]  /*ea10*/  ULDC UR14, c[0x0][0x240] ;  /* 0x00009000000e7ab9 */ /* 0x000fe20000000800 */
[----:B------:R-:W-:Y:S01]  /*ea20*/  ULDC UR15, c[0x0][0x240] ;  /* 0x00009000000f7ab9 */ /* 0x000fe20000000800 */
[----:B------:R-:W-:Y:S01]  /*ea30*/  ULDC UR16, c[0x0][0x240] ;  /* 0x0000900000107ab9 */ /* 0x000fe20000000800 */
        /* <DEDUP_REMOVED lines=42> */
[----:B------:R-:W-:-:S02]  /*ece0*/  ULDC UR50, c[0x0][0x240] ;  /* 0x0000900000327ab9 */ /* 0x000fc40000000800 */
[----:B------:R-:W5:Y:S04]  /*ecf0*/  LDL.LU R54, [R1+0x350] ;  /* 0x0003500001367983 */ /* 0x000f680000300800 */
[----:B------:R1:W-:Y:S04]  /*ed00*/  STL.64 [R1+0x23d0], R10 ;  /* 0x0023d00a01007387 */ /* 0x0003e80000100a00 */
[----:B------:R-:W-:Y:S04]  /*ed10*/  STL.64 [R1+0x23c8], R20 ;  /* 0x0023c81401007387 */ /* 0x000fe80000100a00 */
[----:B------:R-:W-:Y:S04]  /*ed20*/  STL.64 [R1+0x23c0], R28 ;  /* 0x0023c01c01007387 */ /* 0x000fe80000100a00 */
[----:B------:R1:W-:Y:S04]  /*ed30*/  STL.64 [R1+0x23b8], R36 ;  /* 0x0023b82401007387 */ /* 0x0003e80000100a00 */
[----:B------:R-:W-:Y:S04]  /*ed40*/  STL.64 [R1+0x2368], R14 ;  /* 0x0023680e01007387 */ /* 0x000fe80000100a00 */
[----:B------:R-:W-:Y:S04]  /*ed50*/  STL.64 [R1+0x2360], R22 ;  /* 0x0023601601007387 */ /* 0x000fe80000100a00 */
[----:B------:R-:W-:Y:S04]  /*ed60*/  STL.64 [R1+0x2358], R30 ;  /* 0x0023581e01007387 */ /* 0x000fe80000100a00 */
[----:B------:R-:W-:Y:S04]  /*ed70*/  STL.64 [R1+0x2350], R38 ;  /* 0x0023502601007387 */ /* 0x000fe80000100a00 */
[----:B------:R-:W-:Y:S04]  /*ed80*/  STL.64 [R1+0x22f8], R16 ;  /* 0x0022f81001007387 */ /* 0x000fe80000100a00 */
[----:B------:R1:W-:Y:S04]  /*ed90*/  STL.64 [R1+0x22f0], R24 ;  /* 0x0022f01801007387 */ /* 0x0003e80000100a00 */
[----:B------:R1:W-:Y:S01]  /*eda0*/  STL.64 [R1+0x22e8], R32 ;  /* 0x0022e82001007387 */ /* 0x0003e20000100a00 */
[----:B--2---:R-:W-:-:S04]  /*edb0*/  IMAD.MOV.U32 R124, RZ, RZ, R123 ;  /* 0x000000ffff7c7224 */ /* 0x004fc800078e007b */
[----:B------:R-:W-:Y:S02]  /*edc0*/  IMAD.MOV.U32 R125, RZ, RZ, R124 ;  /* 0x000000ffff7d7224 */ /* 0x000fe400078e007c */
[----:B---3--:R-:W-:Y:S02]  /*edd0*/  IMAD.MOV.U32 R123, RZ, RZ, R122 ;  /* 0x000000ffff7b7224 */ /* 0x008fe400078e007a */
[----:B------:R-:W-:Y:S01]  /*ede0*/  IMAD.MOV.U32 R126, RZ, RZ, R125 ;  /* 0x000000ffff7e7224 */ /* 0x000fe200078e007d */
[----:B----4-:R-:W-:Y:S01]  /*edf0*/  MOV R122, R121 ;  /* 0x00000079007a7202 */ /* 0x010fe20000000f00 */
[----:B------:R-:W-:Y:S02]  /*ee00*/  IMAD.MOV.U32 R124, RZ, RZ, R123 ;  /* 0x000000ffff7c7224 */ /* 0x000fe400078e007b */
[----:B------:R-:W-:Y:S02]  /*ee10*/  IMAD.MOV.U32 R127, RZ, RZ, R126 ;  /* 0x000000ffff7f7224 */ /* 0x000fe400078e007e */
[----:B------:R-:W-:-:S02]  /*ee20*/  IMAD.MOV.U32 R125, RZ, RZ, R124 ;  /* 0x000000ffff7d7224 */ /* 0x000fc400078e007c */
[----:B-----5:R-:W-:Y:S01]  /*ee30*/  IMAD.MOV.U32 R121, RZ, RZ, R120 ;  /* 0x000000ffff797224 */ /* 0x020fe200078e0078 */
[----:B------:R-:W-:Y:S01]  /*ee40*/  MOV R128, R127 ;  /* 0x0000007f00807202 */ /* 0x000fe20000000f00 */
[----:B------:R-:W-:Y:S02]  /*ee50*/  IMAD.MOV.U32 R120, RZ, RZ, R117 ;  /* 0x000000ffff787224 */ /* 0x000fe400078e0075 */
[----:B------:R-:W-:Y:S02]  /*ee60*/  IMAD.MOV.U32 R126, RZ, RZ, R125 ;  /* 0x000000ffff7e7224 */ /* 0x000fe400078e007d */
[----:B------:R-:W-:Y:S02]  /*ee70*/  IMAD.MOV.U32 R117, RZ, RZ, R115 ;  /* 0x000000ffff757224 */ /* 0x000fe400078e0073 */
[----:B------:R-:W-:Y:S02]  /*ee80*/  IMAD.MOV.U32 R115, RZ, RZ, R113 ;  /* 0x000000ffff737224 */ /* 0x000fe400078e0071 */
[----:B------:R-:W-:Y:S01]  /*ee90*/  IMAD.MOV.U32 R123, RZ, RZ, R122 ;  /* 0x000000ffff7b7224 */ /* 0x000fe200078e007a */
[----:B------:R-:W-:Y:S01]  /*eea0*/  MOV R122, R121 ;  /* 0x00000079007a7202 */ /* 0x000fe20000000f00 */
[----:B------:R-:W-:-:S02]  /*eeb0*/  IMAD.MOV.U32 R129, RZ, RZ, R128 ;  /* 0x000000ffff817224 */ /* 0x000fc400078e0080 */
        /* <DEDUP_REMOVED lines=9> */
[----:B------:R-:W-:Y:S01]  /*ef50*/  IMAD.MOV.U32 R121, RZ, RZ, R120 ;  /* 0x000000ffff797224 */ /* 0x000fe200078e0078 */
[----:B------:R-:W-:Y:S01]  /*ef60*/  MOV R125, R124 ;  /* 0x0000007c007d7202 */ /* 0x000fe20000000f00 */
        /* <DEDUP_REMOVED lines=10> */
[----:B------:R-:W-:Y:S01]  /*f010*/  IMAD.MOV.U32 R101, RZ, RZ, R99 ;  /* 0x000000ffff657224 */ /* 0x000fe200078e0063 */
[----:B------:R-:W-:Y:S01]  /*f020*/  MOV R99, R97 ;  /* 0x0000006100637202 */ /* 0x000fe20000000f00 */
        /* <DEDUP_REMOVED lines=10> */
[----:B------:R-:W-:Y:S01]  /*f0d0*/  IMAD.MOV.U32 R123, RZ, RZ, R122 ;  /* 0x000000ffff7b7224 */ /* 0x000fe200078e007a */
[----:B------:R-:W-:Y:S01]  /*f0e0*/  MOV R132, R131 ;  /* 0x0000008300847202 */ /* 0x000fe20000000f00 */
[----:B------:R-:W-:Y:S02]  /*f0f0*/  IMAD.MOV.U32 R103, RZ, RZ, R101 ;  /* 0x000000ffff677224 */ /* 0x000fe400078e0065 */
[----:B------:R-:W-:Y:S02]  /*f100*/  IMAD.MOV.U32 R122, RZ, RZ, R121 ;  /* 0x000000ffff7a7224 */ /* 0x000fe400078e0079 */
[----:B------:R-:W-:Y:S02]  /*f110*/  IMAD.MOV.U32 R95, RZ, RZ, R43 ;  /* 0x000000ffff5f7224 */ /* 0x000fe400078e002b */
[----:B------:R-:W-:Y:S02]  /*f120*/  IMAD.MOV.U32 R101, RZ, RZ, R99 ;  /* 0x000000ffff657224 */ /* 0x000fe400078e0063 */
[----:B------:R-:W-:-:S02]  /*f130*/  IMAD.MOV.U32 R111, RZ, RZ, R109 ;  /* 0x000000ffff6f7224 */ /* 0x000fc400078e006d */
[----:B------:R-:W-:Y:S02]  /*f140*/  IMAD.MOV.U32 R121, RZ, RZ, R120 ;  /* 0x000000ffff797224 */ /* 0x000fe400078e0078 */
[----:B------:R-:W-:Y:S01]  /*f150*/  IMAD.MOV.U32 R130, RZ, RZ, R129 ;  /* 0x000000ffff827224 */ /* 0x000fe200078e0081 */
[----:B------:R-:W-:Y:S01]  /*f160*/  MOV R99, R97 ;  /* 0x0000006100637202 */ /* 0x000fe20000000f00 */
[----:B------:R-:W-:Y:S02]  /*f170*/  IMAD.MOV.U32 R109, RZ, RZ, R107 ;  /* 0x000000ffff6d7224 */ /* 0x000fe400078e006b */
[----:B------:R-:W-:Y:S01]  /*f180*/  IMAD.MOV.U32 R126, RZ, RZ, R125 ;  /* 0x000000ffff7e7224 */ /* 0x000fe200078e007d */
[----:B------:R-:W-:Y:S01]  /*f190*/  MOV R133, R132 ;  /* 0x0000008400857202 */ /* 0x000fe20000000f00 */
[----:B------:R-:W-:Y:S01]  /*f1a0*/  IMAD.MOV.U32 R120, RZ, RZ, R117 ;  /* 0x000000ffff787224 */ /* 0x000fe200078e0075 */
[----:B------:R-:W-:Y:S01]  /*f1b0*/  MOV R117, R115 ;  /* 0x0000007300757202 */ /* 0x000fe20000000f00 */
[----:B------:R-:W-:Y:S01]  /*f1c0*/  IMAD.MOV.U32 R107, RZ, RZ, R105 ;  /* 0x000000ffff6b7224 */ /* 0x000fe200078e0069 */
[----:B------:R-:W2:Y:S01]  /*f1d0*/  LDL.LU R43, [R1+0x34c] ;  /* 0x00034c00012b7983 */ /* 0x000ea20000300800 */
[----:B------:R-:W-:-:S02]  /*f1e0*/  IMAD.MOV.U32 R125, RZ, RZ, R124 ;  /* 0x000000ffff7d7224 */ /* 0x000fc400078e007c */
[----:B------:R-:W-:Y:S02]  /*f1f0*/  IMAD.MOV.U32 R105, RZ, RZ, R103 ;  /* 0x000000ffff697224 */ /* 0x000fe400078e0067 */
        /* <DEDUP_REMOVED lines=8> */
[----:B------:R-:W-:-:S02]  /*f280*/  IMAD.MOV.U32 R95, RZ, RZ, R47 ;  /* 0x000000ffff5f7224 */ /* 0x000fc400078e002f */
[----:B------:R-:W-:Y:S02]  /*f290*/  IMAD.MOV.U32 R113, RZ, RZ, R111 ;  /* 0x000000ffff717224 */ /* 0x000fe400078e006f */
[----:B------:R-:W-:Y:S01]  /*f2a0*/  IMAD.MOV.U32 R127, RZ, RZ, R126 ;  /* 0x000000ffff7f7224 */ /* 0x000fe200078e007e */
[----:B------:R-:W-:Y:S01]  /*f2b0*/  MOV R126, R125 ;  /* 0x0000007d007e7202 */ /* 0x000fe20000000f00 */
[----:B------:R-:W-:Y:S01]  /*f2c0*/  IMAD.MOV.U32 R111, RZ, RZ, R109 ;  /* 0x000000ffff6f7224 */ /* 0x000fe200078e006d */
[----:B------:R-:W-:Y:S01]  /*f2d0*/  MOV R179, R133 ;  /* 0x0000008500b37202 */ /* 0x000fe20000000f00 */
[----:B------:R-:W-:Y:S01]  /*f2e0*/  IMAD.MOV.U32 R121, RZ, RZ, R120 ;  /* 0x000000ffff797224 */ /* 0x000fe200078e0078 */
[----:B------:R-:W3:Y:S01]  /*f2f0*/  LDL.LU R47, [R1+0x344] ;  /* 0x00034400012f7983 */ /* 0x000ee20000300800 */
[----:B------:R-:W-:Y:S02]  /*f300*/  IMAD.MOV.U32 R109, RZ, RZ, R107 ;  /* 0x000000ffff6d7224 */ /* 0x000fe400078e006b */
[----:B------:R-:W-:-:S02]  /*f310*/  IMAD.MOV.U32 R120, RZ, RZ, R117 ;  /* 0x000000ffff787224 */ /* 0x000fc400078e0075 */
[----:B------:R-:W-:Y:S02]  /*f320*/  IMAD.MOV.U32 R99, RZ, RZ, R97 ;  /* 0x000000ffff637224 */ /* 0x000fe400078e0061 */
[----:B------:R-:W-:Y:S01]  /*f330*/  IMAD.MOV.U32 R107, RZ, RZ, R105 ;  /* 0x000000ffff6b7224 */ /* 0x000fe200078e0069 */
[----:B------:R-:W-:Y:S01]  /*f340*/  MOV R105, R103 ;  /* 0x0000006700697202 */ /* 0x000fe20000000f00 */
[----:B------:R-:W-:Y:S02]  /*f350*/  IMAD.MOV.U32 R117, RZ, RZ, R115 ;  /* 0x000000ffff757224 */ /* 0x000fe400078e0073 */
[----:B------:R-:W-:Y:S02]  /*f360*/  IMAD.MOV.U32 R125, RZ, RZ, R124 ;  /* 0x000000ffff7d7224 */ /* 0x000fe400078e007c */
[----:B------:R-:W-:Y:S02]  /*f370*/  IMAD.MOV.U32 R132, RZ, RZ, R131 ;  /* 0x000000ffff847224 */ /* 0x000fe400078e0083 */
[----:B------:R-:W-:-:S02]  /*f380*/  IMAD.MOV.U32 R97, RZ, RZ, R95 ;  /* 0x000000ffff617224 */ /* 0x000fc400078e005f */
[----:B------:R-:W-:Y:S02]  /*f390*/  IMAD.MOV.U32 R124, RZ, RZ, R123 ;  /* 0x000000ffff7c7224 */ /* 0x000fe400078e007b */
[----:B------:R-:W-:Y:S02]  /*f3a0*/  IMAD.MOV.U32 R95, RZ, RZ, R51 ;  /* 0x000000ffff5f7224 */ /* 0x000fe400078e0033 */
[----:B------:R-:W-:Y:S01]  /*f3b0*/  IMAD.MOV.U32 R115, RZ, RZ, R113 ;  /* 0x000000ffff737224 */ /* 0x000fe200078e0071 */
[----:B------:R-:W-:Y:S01]  /*f3c0*/  MOV R13, R179 ;  /* 0x000000b3000d7202 */ /* 0x000fe20000000f00 */
[----:B------:R-:W-:Y:S01]  /*f3d0*/  IMAD.MOV.U32 R123, RZ, RZ, R122 ;  /* 0x000000ffff7b7224 */ /* 0x000fe200078e007a */
[----:B------:R-:W4:Y:S01]  /*f3e0*/  LDL.LU R51, [R1+0x33c] ;  /* 0x00033c0001337983 */ /* 0x000f220000300800 */
        /* <DEDUP_REMOVED lines=9> */
[----:B------:R-:W-:Y:S02]  /*f480*/  IMAD.MOV.U32 R133, RZ, RZ, R132 ;  /* 0x000000ffff857224 */ /* 0x000fe400078e0084 */
[----:B------:R-:W-:-:S02]  /*f490*/  IMAD.MOV.U32 R99, RZ, RZ, R97 ;  /* 0x000000ffff637224 */ /* 0x000fc400078e0061 */
[----:B------:R-:W-:Y:S02]  /*f4a0*/  IMAD.MOV.U32 R109, RZ, RZ, R107 ;  /* 0x000000ffff6d7224 */ /* 0x000fe400078e006b */
[----:B------:R-:W-:Y:S01]  /*f4b0*/  IMAD.MOV.U32 R126, RZ, RZ, R125 ;  /* 0x000000ffff7e7224 */ /* 0x000fe200078e007d */
[----:B------:R-:W-:Y:S01]  /*f4c0*/  MOV R125, R124 ;  /* 0x0000007c007d7202 */ /* 0x000fe20000000f00 */
        /* <DEDUP_REMOVED lines=9> */
[----:B------:R-:W-:Y:S02]  /*f560*/  IMAD.MOV.U32 R179, RZ, RZ, R133 ;  /* 0x000000ffffb37224 */ /* 0x000fe400078e0085 */
[----:B------:R-:W-:-:S02]  /*f570*/  IMAD.MOV.U32 R103, RZ, RZ, R101 ;  /* 0x000000ffff677224 */ /* 0x000fc400078e0065 */
[----:B------:R-:W-:Y:S02]  /*f580*/  IMAD.MOV.U32 R113, RZ, RZ, R111 ;  /* 0x000000ffff717224 */ /* 0x000fe400078e006f */
[----:B------:R-:W-:Y:S02]  /*f590*/  IMAD.MOV.U32 R122, RZ, RZ, R121 ;  /* 0x000000ffff7a7224 */ /* 0x000fe400078e0079 */
[----:B------:R-:W-:Y:S02]  /*f5a0*/  IMAD.MOV.U32 R128, RZ, RZ, R127 ;  /* 0x000000ffff807224 */ /* 0x000fe400078e007f */
[----:B------:R-:W-:Y:S01]  /*f5b0*/  IMAD.MOV.U32 R101, RZ, RZ, R99 ;  /* 0x000000ffff657224 */ /* 0x000fe200078e0063 */
[----:B------:R-:W-:Y:S01]  /*f5c0*/  MOV R99, R97 ;  /* 0x0000006100637202 */ /* 0x000fe20000000f00 */
[----:B------:R-:W-:Y:S02]  /*f5d0*/  IMAD.MOV.U32 R111, RZ, RZ, R109 ;  /* 0x000000ffff6f7224 */ /* 0x000fe400078e006d */
[----:B------:R-:W-:-:S02]  /*f5e0*/  IMAD.MOV.U32 R121, RZ, RZ, R120 ;  /* 0x000000ffff797224 */ /* 0x000fc400078e0078 */
        /* <DEDUP_REMOVED lines=8> */
[----:B------:R-:W-:Y:S01]  /*f670*/  MOV R125, R124 ;  /* 0x0000007c007d7202 */ /* 0x000fe20000000f00 */
[----:B------:R-:W-:Y:S01]  /*f680*/  IMAD.MOV.U32 R130, RZ, RZ, R129 ;  /* 0x000000ffff827224 */ /* 0x000fe200078e0081 */
[----:B------:R-:W5:Y:S01]  /*f690*/  LDL.LU R55, [R1+0x334] ;  /* 0x0003340001377983 */ /* 0x000f620000300800 */
        /* <DEDUP_REMOVED lines=15> */
[----:B------:R-:W5:Y:S01]  /*f790*/  LDL.LU R59, [R1+0x32c] ;  /* 0x00032c00013b7983 */ /* 0x000f620000300800 */
[----:B------:R-:W-:Y:S02]  /*f7a0*/  IMAD.MOV.U32 R111, RZ, RZ, R109 ;  /* 0x000000ffff6f7224 */ /* 0x000fe400078e006d */
[----:B------:R-:W-:Y:S02]  /*f7b0*/  IMAD.MOV.U32 R121, RZ, RZ, R120 ;  /* 0x000000ffff797224 */ /* 0x000fe400078e0078 */
[----:B------:R-:W-:Y:S02]  /*f7c0*/  IMAD.MOV.U32 R131, RZ, RZ, R130 ;  /* 0x000000ffff837224 */ /* 0x000fe400078e0082 */
[----:B------:R-:W-:Y:S02]  /*f7d0*/  IMAD.MOV.U32 R7, RZ, RZ, R13 ;  /* 0x000000ffff077224 */ /* 0x000fe400078e000d */
[----:B------:R-:W-:-:S02]  /*f7e0*/  IMAD.MOV.U32 R109, RZ, RZ, R107 ;  /* 0x000000ffff6d7224 */ /* 0x000fc400078e006b */
[----:B------:R-:W-:Y:S01]  /*f7f0*/  IMAD.MOV.U32 R120, RZ, RZ, R117 ;  /* 0x000000ffff787224 */ /* 0x000fe200078e0075 */
[----:B------:R-:W-:Y:S01]  /*f800*/  MOV R117, R115 ;  /* 0x0000007300757202 */ /* 0x000fe20000000f00 */
        /* <DEDUP_REMOVED lines=35> */
[----:B------:R-:W-:Y:S01]  /*fa40*/  MOV R105, R103 ;  /* 0x0000006700697202 */ /* 0x000fe20000000f00 */
        /* <DEDUP_REMOVED lines=16> */
[----:B------:R-:W-:Y:S01]  /*fb50*/  IMAD.MOV.U32 R103, RZ, RZ, R101 ;  /* 0x000000ffff677224 */ /* 0x000fe200078e0065 */
[----:B------:R-:W5:Y:S01]  /*fb60*/  LDL.LU R67, [R1+0x31c] ;  /* 0x00031c0001437983 */ /* 0x000f620000300800 */
        /* <DEDUP_REMOVED lines=40> */
[----:B------:R-:W5:Y:S01]  /*fdf0*/  LDL.LU R71, [R1+0x314] ;  /* 0x0003140001477983 */ /* 0x000f620000300800 */
        /* <DEDUP_REMOVED lines=192> */
[----:B------:R-:W-:Y:S01]  /*10a00*/  IMAD.MOV.U32 R115, RZ, RZ, R113 ;  /* 0x000000ffff737224 */ /* 0x000fe200078e0071 */
[----:B------:R-:W-:Y:S01]  /*10a10*/  MOV R113, R111 ;  /* 0x0000006f00717202 */ /* 0x000fe20000000f00 */
[----:B------:R-:W-:Y:S02]  /*10a20*/  IMAD.MOV.U32 R121, RZ, RZ, R120 ;  /* 0x000000ffff797224 */ /* 0x000fe400078e0078 */
[----:B------:R-:W-:Y:S01]  /*10a30*/  IMAD.MOV.U32 R194, RZ, RZ, R252 ;  /* 0x000000ffffc27224 */ /* 0x000fe200078e00fc */
[----:B------:R-:W-:Y:S01]  /*10a40*/  MOV R252, R185 ;  /* 0x000000b900fc7202 */ /* 0x000fe20000000f00 */
[----:B------:R-:W-:Y:S02]  /*10a50*/  IMAD.MOV.U32 R83, RZ, RZ, R81 ;  /* 0x000000ffff537224 */ /* 0x000fe400078e0051 */
[----:B------:R-:W-:Y:S01]  /*10a60*/  IMAD.MOV.U32 R101, RZ, RZ, R99 ;  /* 0x000000ffff657224 */ /* 0x000fe200078e0063 */
[----:B------:R-:W5:Y:S01]  /*10a70*/  LDL.LU R81, [R1+0x300] ;  /* 0x0003000001517983 */ /* 0x000f620000300800 */
        /* <DEDUP_REMOVED lines=25> */
[----:B------:R-:W-:Y:S01]  /*10c10*/  IMAD.MOV.U32 R126, RZ, RZ, R125 ;  /* 0x000000ffff7e7224 */ /* 0x000fe200078e007d */
[----:B------:R-:W-:Y:S01]  /*10c20*/  MOV R125, R124 ;  /* 0x0000007c007d7202 */ /* 0x000fe20000000f00 */
[----:B------:R-:W-:Y:S01]  /*10c30*/  IMAD.MOV.U32 R132, RZ, RZ, R131 ;  /* 0x000000ffff847224 */ /* 0x000fe200078e0083 */
[----:B------:R-:W5:Y:S01]  /*10c40*/  LDL.LU R13, [R1+0x2f8] ;  /* 0x0002f800010d7983 */ /* 0x000f620000300800 */
[----:B------:R-:W-:Y:S02]  /*10c50*/  IMAD.MOV.U32 R196, RZ, RZ, R195 ;  /* 0x000000ffffc47224 */ /* 0x000fe400078e00c3 */
[----:B------:R-:W-:Y:S01]  /*10c60*/  IMAD.MOV.U32 R101, RZ, RZ, R99 ;  /* 0x000000ffff657224 */ /* 0x000fe200078e0063 */
[----:B------:R-:W-:Y:S01]  /*10c70*/  MOV R99, R97 ;  /* 0x0000006100637202 */ /* 0x000fe20000000f00 */
[----:B------:R-:W-:Y:S01]  /*10c80*/  IMAD.MOV.U32 R107, RZ, RZ, R105 ;  /* 0x000000ffff6b7224 */ /* 0x000fe200078e0069 */
[----:B------:R-:W5:Y:S01]  /*10c90*/  LDL.LU R7, [R1+0x2f4] ;  /* 0x0002f40001077983 */ /* 0x000f620000300800 */
[----:B------:R-:W-:Y:S01]  /*10ca0*/  IMAD.MOV.U32 R131, RZ, RZ, R130 ;  /* 0x000000ffff837224 */ /* 0x000fe200078e0082 */
[----:B------:R-:W-:Y:S01]  /*10cb0*/  MOV R130, R129 ;  /* 0x0000008100827202 */ /* 0x000fe20000000f00 */
[----:B------:R-:W-:Y:S01]  /*10cc0*/  IMAD.MOV.U32 R195, RZ, RZ, R252 ;  /* 0x000000ffffc37224 */ /* 0x000fe200078e00fc */
[----:B------:R-:W5:Y:S01]  /*10cd0*/  LDL.LU R5, [R1+0x2f0] ;  /* 0x0002f00001057983 */ /* 0x000f620000300800 */
[----:B------:R-:W-:-:S02]  /*10ce0*/  IMAD.MOV.U32 R113, RZ, RZ, R111 ;  /* 0x000000ffff717224 */ /* 0x000fc400078e006f */
[----:B------:R-:W-:Y:S01]  /*10cf0*/  IMAD.MOV.U32 R121, RZ, RZ, R120 ;  /* 0x000000ffff797224 */ /* 0x000fe200078e0078 */
[----:B------:R-:W5:Y:S01]  /*10d00*/  LDL.LU R4, [R1+0x2ec] ;  /* 0x0002ec0001047983 */ /* 0x000f620000300800 */
        /* <DEDUP_REMOVED lines=10> */
[----:B------:R-:W-:Y:S01]  /*10db0*/  IMAD.MOV.U32 R105, RZ, RZ, R103 ;  /* 0x000000ffff697224 */ /* 0x000fe200078e0067 */
[----:B------:R-:W5:Y:S01]  /*10dc0*/  LDL.LU R93, [R1+0x2e8] ;  /* 0x0002e800015d7983 */ /* 0x000f620000300800 */
        /* <DEDUP_REMOVED lines=20> */
[----:B------:R-:W5:Y:S01]  /*10f10*/  LDL.LU R95, [R1+0x2e4] ;  /* 0x0002e400015f7983 */ /* 0x000f620000300800 */
        /* <DEDUP_REMOVED lines=63> */
[----:B------:R-:W-:Y:S02]  /*11310*/  IMAD.MOV.U32 R103, RZ, RZ, R101 ;  /* 0x000000ffff677224 */ /* 0x000fe400078e0065 */
[----:B------:R-:W-:Y:S01]  /*11320*/  IMAD.MOV.U32 R113, RZ, RZ, R111 ;  /* 0x000000ffff717224 */ /* 0x000fe200078e006f */
[----:B------:R-:W5:Y:S01]  /*11330*/  LDL.LU R101, [R1+0x2d8] ;  /* 0x0002d80001657983 */ /* 0x000f620000300800 */
        /* <DEDUP_REMOVED lines=43> */
[----:B------:R-:W-:Y:S02]  /*115f0*/  IMAD.MOV.U32 R133, RZ, RZ, R132 ;  /* 0x000000ffff857224 */ /* 0x000fe400078e0084 */
[----:B------:R-:W-:Y:S02]  /*11600*/  IMAD.MOV.U32 R132, RZ, RZ, R131 ;  /* 0x000000ffff847224 */ /* 0x000fe400078e0083 */
[----:B------:R-:W-:-:S02]  /*11610*/  IMAD.MOV.U32 R201, RZ, RZ, R200 ;  /* 0x000000ffffc97224 */ /* 0x000fc400078e00c8 */
[----:B------:R-:W-:Y:S02]  /*11620*/  IMAD.MOV.U32 R107, RZ, RZ, R105 ;  /* 0x000000ffff6b7224 */ /* 0x000fe400078e0069 */
[----:B------:R-:W-:Y:S01]  /*11630*/  IMAD.MOV.U32 R123, RZ, RZ, R122 ;  /* 0x000000ffff7b7224 */ /* 0x000fe200078e007a */
[----:B------:R-:W5:Y:S01]  /*11640*/  LDL.LU R105, [R1+0x2d0] ;  /* 0x0002d00001697983 */ /* 0x000f620000300800 */
        /* <DEDUP_REMOVED lines=91> */
[----:B------:R-:W-:Y:S01]  /*11c00*/  IMAD.MOV.U32 R185, RZ, RZ, R179 ;  /* 0x000000ffffb97224 */ /* 0x000fe200078e00b3 */
[----:B------:R-:W5:Y:S01]  /*11c10*/  LDL.LU R115, [R1+0x2bc] ;  /* 0x0002bc0001737983 */ /* 0x000f620000300800 */
        /* <DEDUP_REMOVED lines=64> */
[----:B------:R-:W-:Y:S01]  /*12020*/  IMAD.MOV.U32 R179, RZ, RZ, R133 ;  /* 0x000000ffffb37224 */ /* 0x000fe200078e0085 */
[----:B------:R-:W5:Y:S01]  /*12030*/  LDL.LU R122, [R1+0x2ac] ;  /* 0x0002ac00017a7983 */ /* 0x000f620000300800 */
        /* <DEDUP_REMOVED lines=35> */
[----:B------:R-:W-:Y:S01]  /*12270*/  IMAD.MOV.U32 R129, RZ, RZ, R128 ;  /* 0x000000ffff817224 */ /* 0x000fe200078e0080 */
[----:B------:R-:W-:Y:S01]  /*12280*/  MOV R128, R127 ;  /* 0x0000007f00807202 */ /* 0x000fe20000000f00 */
        /* <DEDUP_REMOVED lines=53> */
[----:B------:R-:W5:Y:S01]  /*125e0*/  LDL.LU R130, [R1+0x28c] ;  /* 0x00028c0001827983 */ /* 0x000f620000300800 */
[----:B------:R-:W-:Y:S01]  /*125f0*/  IMAD.MOV.U32 R179, RZ, RZ, R133 ;  /* 0x000000ffffb37224 */ /* 0x000fe200078e0085 */
[----:B------:R-:W-:Y:S01]  /*12600*/  MOV R133, R132 ;  /* 0x0000008400857202 */ /* 0x000fe20000000f00 */
[----:B------:R-:W-:-:S02]  /*12610*/  IMAD.MOV.U32 R132, RZ, RZ, R131 ;  /* 0x000000ffff847224 */ /* 0x000fc400078e0083 */
[----:B------:R-:W-:Y:S01]  /*12620*/  IMAD.MOV.U32 R217, RZ, RZ, R185 ;  /* 0x000000ffffd97224 */ /* 0x000fe200078e00b9 */
[----:B------:R-:W5:Y:S01]  /*12630*/  LDL.LU R131, [R1+0x288] ;  /* 0x0002880001837983 */ /* 0x000f620000300800 */
        /* <DEDUP_REMOVED lines=8> */
[----:B------:R-:W-:Y:S01]  /*126c0*/  IMAD.MOV.U32 R219, RZ, RZ, R218 ;  /* 0x000000ffffdb7224 */ /* 0x000fe200078e00da */
[----:B------:R-:W5:Y:S01]  /*126d0*/  LDL.LU R133, [R1+0x280] ;  /* 0x0002800001857983 */ /* 0x000f620000300800 */
[----:B------:R-:W-:Y:S01]  /*126e0*/  IMAD.MOV.U32 R218, RZ, RZ, R217 ;  /* 0x000000ffffda7224 */ /* 0x000fe200078e00d9 */
[----:B------:R-:W-:Y:S01]  /*126f0*/  MOV R217, R179 ;  /* 0x000000b300d97202 */ /* 0x000fe20000000f00 */
[----:B------:R-:W-:Y:S01]  /*12700*/  IMAD R54, R54, UR4, RZ ;  /* 0x0000000436367c24 */ /* 0x000fe2000f8e02ff */
[----:B------:R-:W5:Y:S04]  /*12710*/  LDL.LU R179, [R1+0x27c] ;  /* 0x00027c0001b37983 */ /* 0x000f680000300800 */
[----:B------:R-:W2:Y:S02]  /*12720*/  LDL.LU R220, [R1+0x278] ;  /* 0x0002780001dc7983 */ /* 0x000ea40000300800 */
[----:B--2---:R-:W-:-:S02]  /*12730*/  IMAD R181, R220, UR4, RZ ;  /* 0x00000004dcb57c24 */ /* 0x004fc4000f8e02ff */
[----:B------:R-:W2:Y:S01]  /*12740*/  LDL.LU R220, [R1+0x274] ;  /* 0x0002740001dc7983 */ /* 0x000ea20000300800 */
        /* <DEDUP_REMOVED lines=9> */
[----:B-1----:R-:W-:Y:S02]  /*127e0*/  IMAD.MOV.U32 R11, RZ, RZ, R252 ;  /* 0x000000ffff0b7224 */ /* 0x002fe400078e00fc */
[----:B---3--:R-:W-:Y:S02]  /*127f0*/  IMAD R47, R47, UR4, RZ ;  /* 0x000000042f2f7c24 */ /* 0x008fe4000f8e02ff */
[----:B------:R-:W-:-:S02]  /*12800*/  IMAD R49, R49, UR4, RZ ;  /* 0x0000000431317c24 */ /* 0x000fc4000f8e02ff */
[----:B----4-:R-:W-:Y:S02]  /*12810*/  IMAD R51, R51, UR4, RZ ;  /* 0x0000000433337c24 */ /* 0x010fe4000f8e02ff */
[----:B------:R-:W-:Y:S02]  /*12820*/  IMAD R53, R53, UR4, RZ ;  /* 0x0000000435357c24 */ /* 0x000fe4000f8e02ff */
[----:B-----5:R-:W-:Y:S02]  /*12830*/  IMAD R55, R55, UR4, RZ ;  /* 0x0000000437377c24 */ /* 0x020fe4000f8e02ff */
        /* <DEDUP_REMOVED lines=78> */
[----:B------:R-:W-:Y:S01]  /*12d20*/  IMAD R173, R40, UR52, RZ ;  /* 0x0000003428ad7c24 */ /* 0x000fe2000f8e02ff */
[-C--:B------:R-:W-:Y:S01]  /*12d30*/  LEA R40, P4, R54, R0.reuse, 0x2 ;  /* 0x0000000036287211 */ /* 0x080fe200078810ff */
[----:B------:R-:W-:Y:S01]  /*12d40*/  IMAD R171, R42, UR54, RZ ;  /* 0x000000362aab7c24 */ /* 0x000fe2000f8e02ff */
[-C--:B------:R-:W-:Y:S01]  /*12d50*/  LEA R42, P5, R43, R0.reuse, 0x2 ;  /* 0x000000002b2a7211 */ /* 0x080fe200078a10ff */
[----:B------:R-:W-:Y:S01]  /*12d60*/  IMAD R24, R172, UR43, RZ ;  /* 0x0000002bac187c24 */ /* 0x000fe2000f8e02ff */
[-C--:B------:R-:W-:Y:S01]  /*12d70*/  LEA R46, P0, R47, R0.reuse, 0x2 ;  /* 0x000000002f2e7211 */ /* 0x080fe200078010ff */
[----:B------:R-:W-:Y:S01]  /*12d80*/  IMAD R172, R41, UR53, RZ ;  /* 0x0000003529ac7c24 */ /* 0x000fe2000f8e02ff */
[----:B------:R-:W-:-:S02]  /*12d90*/  LEA R48, P1, R49, R0, 0x2 ;  /* 0x0000000031307211 */ /* 0x000fc400078210ff */
[-C--:B------:R-:W-:Y:S02]  /*12da0*/  LEA R50, P2, R51, R0.reuse, 0x2 ;  /* 0x0000000033327211 */ /* 0x080fe400078410ff */
[-C--:B------:R-:W-:Y:S02]  /*12db0*/  LEA R52, P3, R53, R0.reuse, 0x2 ;  /* 0x0000000035347211 */ /* 0x080fe400078610ff */
[-C--:B------:R-:W-:Y:S02]  /*12dc0*/  LEA.HI.X.SX32 R41, R54, R3.reuse, 0x2, P4 ;  /* 0x0000000336297211 */ /* 0x080fe400020f16ff */
[-C--:B------:R-:W-:Y:S02]  /*12dd0*/  LEA R54, P4, R55, R0.reuse, 0x2 ;  /* 0x0000000037367211 */ /* 0x080fe400078810ff */
[----:B------:R-:W-:Y:S02]  /*12de0*/  LEA.HI.X.SX32 R43, R43, R3, 0x2, P5 ;  /* 0x000000032b2b7211 */ /* 0x000fe400028f16ff */
[----:B------:R-:W-:-:S02]  /*12df0*/  LEA R56, P5, R57, R0, 0x2 ;  /* 0x0000000039387211 */ /* 0x000fc400078a10ff */
[-C--:B------:R-:W-:Y:S02]  /*12e00*/  LEA.HI.X.SX32 R47, R47, R3.reuse, 0x2, P0 ;  /* 0x000000032f2f7211 */ /* 0x080fe400000f16ff */
[-C--:B------:R-:W-:Y:S02]  /*12e10*/  LEA R60, P0, R61, R0.reuse, 0x2 ;  /* 0x000000003d3c7211 */ /* 0x080fe400078010ff */
[-C--:B------:R-:W-:Y:S01]  /*12e20*/  LEA.HI.X.SX32 R49, R49, R3.reuse, 0x2, P1 ;  /* 0x0000000331317211 */ /* 0x080fe200008f16ff */
[----:B------:R-:W-:Y:S01]  /*12e30*/  STL.64 [R1+0x2300], R40 ;  /* 0x0023002801007387 */ /* 0x000fe20000100a00 */
[----:B------:R-:W-:Y:S02]  /*12e40*/  LEA R62, P1, R63, R0, 0x2 ;  /* 0x000000003f3e7211 */ /* 0x000fe400078210ff */
[-C--:B------:R-:W-:Y:S02]  /*12e50*/  LEA.HI.X.SX32 R51, R51, R3.reuse, 0x2, P2 ;  /* 0x0000000333337211 */ /* 0x080fe400010f16ff */
[----:B------:R-:W-:-:S02]  /*12e60*/  LEA.HI.X.SX32 R53, R53, R3, 0x2, P3 ;  /* 0x0000000335357211 */ /* 0x000fc400018f16ff */
[-C--:B------:R-:W-:Y:S02]  /*12e70*/  LEA R64, P2, R65, R0.reuse, 0x2 ;  /* 0x0000000041407211 */ /* 0x080fe400078410ff */
[-C--:B------:R-:W-:Y:S02]  /*12e80*/  LEA.HI.X.SX32 R55, R55, R3.reuse, 0x2, P4 ;  /* 0x0000000337377211 */ /* 0x080fe400020f16ff */
[-C--:B------:R-:W-:Y:S02]  /*12e90*/  LEA R66, P3, R67, R0.reuse, 0x2 ;  /* 0x0000000043427211 */ /* 0x080fe400078610ff */
[-C--:B------:R-:W-:Y:S02]  /*12ea0*/  LEA R68, P4, R69, R0.reuse, 0x2 ;  /* 0x0000000045447211 */ /* 0x080fe400078810ff */
[----:B------:R-:W-:Y:S02]  /*12eb0*/  LEA.HI.X.SX32 R57, R57, R3, 0x2, P5 ;  /* 0x0000000339397211 */ /* 0x000fe400028f16ff */
[----:B------:R-:W-:-:S02]  /*12ec0*/  LEA R70, P5, R71, R0, 0x2 ;  /* 0x0000000047467211 */ /* 0x000fc400078a10ff */
[-C--:B------:R-:W-:Y:S02]  /*12ed0*/  LEA.HI.X.SX32 R61, R61, R3.reuse, 0x2, P0 ;  /* 0x000000033d3d7211 */ /* 0x080fe400000f16ff */
        /* <DEDUP_REMOVED lines=8> */
[----:B------:R-:W-:Y:S02]  /*12f60*/  LEA.HI.X.SX32 R71, R71, R3, 0x2, P5 ;  /* 0x0000000347477211 */ /* 0x000fe400028f16ff */
[-C--:B------:R-:W-:Y:S02]  /*12f70*/  LEA R82, P4, R83, R0.reuse, 0x2 ;  /* 0x0000000053527211 */ /* 0x080fe400078810ff */
        /* <DEDUP_REMOVED lines=8> */
[-C--:B------:R-:W-:Y:S02]  /*13000*/  LEA R94, P3, R95, R0.reuse, 0x2 ;  /* 0x000000005f5e7211 */ /* 0x080fe400078610ff */
[-C--:B------:R-:W-:Y:S02]  /*13010*/  LEA.HI.X.SX32 R83, R83, R3.reuse, 0x2, P4 ;  /* 0x0000000353537211 */ /* 0x080fe400020f16ff */
[-C--:B------:R-:W-:Y:S01]  /*13020*/  LEA.HI.X.SX32 R85, R13, R3.reuse, 0x2, P5 ;  /* 0x000000030d557211 */ /* 0x080fe200028f16ff */
[----:B--2---:R-:W-:Y:S01]  /*13030*/  IMAD R182, R220, UR4, RZ ;  /* 0x00000004dcb67c24 */ /* 0x004fe2000f8e02ff */
[-C--:B------:R-:W-:Y:S01]  /*13040*/  LEA R96, P4, R97, R0.reuse, 0x2 ;  /* 0x0000000061607211 */ /* 0x080fe200078810ff */
[----:B------:R-:W-:Y:S01]  /*13050*/  IMAD R220, R89, UR4, RZ ;  /* 0x0000000459dc7c24 */ /* 0x000fe2000f8e02ff */
[----:B------:R-:W-:Y:S01]  /*13060*/  ULDC UR4, c[0x0][0x240] ;  /* 0x0000900000047ab9 */ /* 0x000fe20000000800 */
[-C--:B------:R-:W-:Y:S01]  /*13070*/  LEA.HI.X.SX32 R91, R4, R3.reuse, 0x2, P1 ;  /* 0x00000003045b7211 */ /* 0x080fe200008f16ff */
[----:B------:R-:W-:Y:S01]  /*13080*/  IMAD R15, R44, UR4, RZ ;  /* 0x000000042c0f7c24 */ /* 0x000fe2000f8e02ff */
[-C--:B------:R-:W-:Y:S01]  /*13090*/  LEA R44, P6, R45, R0.reuse, 0x2 ;  /* 0x000000002d2c7211 */ /* 0x080fe200078c10ff */
[----:B------:R-:W-:Y:S01]  /*130a0*/  IMAD R14, R134, UR5, RZ ;  /* 0x00000005860e7c24 */ /* 0x000fe2000f8e02ff */
[-C--:B------:R-:W-:Y:S01]  /*130b0*/  LEA.HI.X.SX32 R93, R93, R3.reuse, 0x2, P2 ;  /* 0x000000035d5d7211 */ /* 0x080fe200010f16ff */
[----:B------:R-:W-:Y:S01]  /*130c0*/  IMAD R135, R135, UR6, RZ ;  /* 0x0000000687877c24 */ /* 0x000fe2000f8e02ff */
[-C--:B------:R-:W-:Y:S01]  /*130d0*/  LEA.HI.X.SX32 R45, R45, R3.reuse, 0x2, P6 ;  /* 0x000000032d2d7211 */ /* 0x080fe200030f16ff */
[----:B------:R-:W-:Y:S01]  /*130e0*/  IMAD R136, R136, UR7, RZ ;  /* 0x0000000788887c24 */ /* 0x000fe2000f8e02ff */
[-C--:B------:R-:W-:Y:S01]  /*130f0*/  LEA R58, P6, R59, R0.reuse, 0x2 ;  /* 0x000000003b3a7211 */ /* 0x080fe200078c10ff */
[----:B------:R-:W-:Y:S01]  /*13100*/  IMAD R137, R137, UR8, RZ ;  /* 0x0000000889897c24 */ /* 0x000fe2000f8e02ff */
[-C--:B------:R-:W-:Y:S01]  /*13110*/  LEA R98, P5, R99, R0.reuse, 0x2 ;  /* 0x0000000063627211 */ /* 0x080fe200078a10ff */
[----:B------:R-:W-:Y:S01]  /*13120*/  STL.64 [R1+0x23d8], R44 ;  /* 0x0023d82c01007387 */ /* 0x000fe20000100a00 */
[-C--:B------:R-:W-:Y:S01]  /*13130*/  LEA.HI.X.SX32 R59, R59, R3.reuse, 0x2, P6 ;  /* 0x000000033b3b7211 */ /* 0x080fe200030f16ff */
        /* <DEDUP_REMOVED lines=9> */
[-C--:B------:R-:W-:Y:S01]  /*131d0*/  LEA.HI.X.SX32 R95, R95, R3.reuse, 0x2, P3 ;  /* 0x000000035f5f7211 */ /* 0x080fe200018f16ff */
[----:B------:R-:W-:Y:S01]  /*131e0*/  STL.64 [R1+0x23e0], R52 ;  /* 0x0023e03401007387 */ /* 0x000fe20000100a00 */
[-C--:B------:R-:W-:Y:S01]  /*131f0*/  LEA R86, P6, R7, R0.reuse, 0x2 ;  /* 0x0000000007567211 */ /* 0x080fe200078c10ff */
[----:B------:R-:W-:Y:S01]  /*13200*/  IMAD R141, R141, UR12, RZ ;  /* 0x0000000c8d8d7c24 */ /* 0x000fe2000f8e02ff */
[----:B------:R-:W-:Y:S01]  /*13210*/  LEA.HI.X.SX32 R97, R97, R3, 0x2, P4 ;  /* 0x0000000361617211 */ /* 0x000fe200020f16ff */
[----:B------:R-:W-:Y:S01]  /*13220*/  STL.64 [R1+0x2378], R54 ;  /* 0x0023783601007387 */ /* 0x000fe20000100a00 */
[----:B------:R-:W-:Y:S01]  /*13230*/  LEA R106, P2, R107, R0, 0x2 ;  /* 0x000000006b6a7211 */ /* 0x000fe200078410ff */
[----:B------:R-:W-:Y:S01]  /*13240*/  IMAD R134, R11, UR55, RZ ;  /* 0x000000370b867c24 */ /* 0x000fe2000f8e02ff */
[----:B------:R-:W1:Y:S01]  /*13250*/  LDC R13, c[0x0][0x230] ;  /* 0x00008c00ff0d7b82 */ /* 0x000e620000000800 */
[----:B------:R-:W-:Y:S01]  /*13260*/  STL.64 [R1+0x2310], R56 ;  /* 0x0023103801007387 */ /* 0x000fe20000100a00 */
[----:B------:R-:W-:Y:S01]  /*13270*/  IMAD R142, R142, UR13, RZ ;  /* 0x0000000d8e8e7c24 */ /* 0x000fe2000f8e02ff */
[----:B------:R-:W-:-:S02]  /*13280*/  ULDC UR6, c[0x0][0x230] ;  /* 0x00008c0000067ab9 */ /* 0x000fc40000000800 */
[----:B------:R-:W-:Y:S04]  /*13290*/  STL.64 [R1+0x23e8], R60 ;  /* 0x0023e83c01007387 */ /* 0x000fe80000100a00 */
[----:B------:R-:W-:Y:S01]  /*132a0*/  STL.64 [R1+0x2380], R62 ;  /* 0x0023803e01007387 */ /* 0x000fe20000100a00 */
[----:B------:R-:W-:-:S03]  /*132b0*/  LEA.HI.X.SX32 R87, R7, R3, 0x2, P6 ;  /* 0x0000000307577211 */ /* 0x000fc600030f16ff */
[----:B------:R-:W-:Y:S01]  /*132c0*/  STL.64 [R1+0x2318], R64 ;  /* 0x0023184001007387 */ /* 0x000fe20000100a00 */
[-C--:B------:R-:W-:Y:S01]  /*132d0*/  LEA R100, P6, R101, R0.reuse, 0x2 ;  /* 0x0000000065647211 */ /* 0x080fe200078c10ff */
[----:B------:R-:W-:Y:S01]  /*132e0*/  IMAD R143, R143, UR14, RZ ;  /* 0x0000000e8f8f7c24 */ /* 0x000fe2000f8e02ff */
[-C--:B------:R-:W-:Y:S01]  /*132f0*/  LEA R102, P0, R103, R0.reuse, 0x2 ;  /* 0x0000000067667211 */ /* 0x080fe200078010ff */
[----:B------:R-:W-:Y:S01]  /*13300*/  STL.64 [R1+0x23f0], R68 ;  /* 0x0023f04401007387 */ /* 0x000fe20000100a00 */
[-C--:B------:R-:W-:Y:S01]  /*13310*/  LEA R108, P3, R109, R0.reuse, 0x2 ;  /* 0x000000006d6c7211 */ /* 0x080fe200078610ff */
[----:B------:R-:W-:Y:S01]  /*13320*/  IMAD R144, R144, UR15, RZ ;  /* 0x0000000f90907c24 */ /* 0x000fe2000f8e02ff */
[----:B------:R-:W-:Y:S01]  /*13330*/  LEA R110, P4, R111, R0, 0x2 ;  /* 0x000000006f6e7211 */ /* 0x000fe200078810ff */
[----:B------:R-:W-:Y:S01]  /*13340*/  STL.64 [R1+0x2388], R70 ;  /* 0x0023884601007387 */ /* 0x000fe20000100a00 */
[-C--:B------:R-:W-:Y:S01]  /*13350*/  LEA.HI.X.SX32 R99, R99, R3.reuse, 0x2, P5 ;  /* 0x0000000363637211 */ /* 0x080fe200028f16ff */
[----:B------:R-:W-:Y:S01]  /*13360*/  IMAD R145, R145, UR16, RZ ;  /* 0x0000001091917c24 */ /* 0x000fe2000f8e02ff */
[-C--:B------:R-:W-:Y:S01]  /*13370*/  LEA.HI.X.SX32 R105, R105, R3.reuse, 0x2, P1 ;  /* 0x0000000369697211 */ /* 0x080fe200008f16ff */
[----:B------:R-:W-:Y:S01]  /*13380*/  STL.64 [R1+0x2320], R72 ;  /* 0x0023204801007387 */ /* 0x000fe20000100a00 */
[-C--:B------:R-:W-:Y:S01]  /*13390*/  LEA.HI.X.SX32 R107, R107, R3.reuse, 0x2, P2 ;  /* 0x000000036b6b7211 */ /* 0x080fe200010f16ff */
[----:B------:R-:W-:Y:S01]  /*133a0*/  IMAD R146, R146, UR17, RZ ;  /* 0x0000001192927c24 */ /* 0x000fe2000f8e02ff */
[----:B------:R-:W2:Y:S01]  /*133b0*/  LDC R7, c[0x0][0x230] ;  /* 0x00008c00ff077b82 */ /* 0x000ea20000000800 */
[----:B------:R-:W-:Y:S01]  /*133c0*/  STL.64 [R1+0x23f8], R76 ;  /* 0x0023f84c01007387 */ /* 0x000fe20000100a00 */
[----:B------:R-:W-:-:S03]  /*133d0*/  LEA.HI.X.SX32 R101, R101, R3, 0x2, P6 ;  /* 0x0000000365657211 */ /* 0x000fc600030f16ff */
[----:B------:R-:W-:Y:S01]  /*133e0*/  STL.64 [R1+0x2390], R78 ;  /* 0x0023904e01007387 */ /* 0x000fe20000100a00 */
[----:B------:R-:W-:-:S03]  /*133f0*/  LEA R112, P5, R113, R0, 0x2 ;  /* 0x0000000071707211 */ /* 0x000fc600078a10ff */
[----:B------:R-:W-:Y:S01]  /*13400*/  STL.64 [R1+0x2328], R80 ;  /* 0x0023285001007387 */ /* 0x000fe20000100a00 */
[----:B------:R-:W-:-:S03]  /*13410*/  LEA.HI.X.SX32 R103, R103, R3, 0x2, P0 ;  /* 0x0000000367677211 */ /* 0x000fc600000f16ff */
[----:B------:R-:W-:Y:S01]  /*13420*/  STL.64 [R1+0x2400], R84 ;  /* 0x0024005401007387 */ /* 0x000fe20000100a00 */
[----:B------:R-:W-:-:S03]  /*13430*/  LEA R116, P0, R117, R0, 0x2 ;  /* 0x0000000075747211 */ /* 0x000fc600078010ff */
[----:B------:R-:W-:Y:S01]  /*13440*/  STL.64 [R1+0x2398], R86 ;  /* 0x0023985601007387 */ /* 0x000fe20000100a00 */
[----:B------:R-:W-:-:S03]  /*13450*/  LEA R10, P1, R120, R0, 0x2 ;  /* 0x00000000780a7211 */ /* 0x000fc600078210ff */
[----:B------:R-:W-:Y:S01]  /*13460*/  STL.64 [R1+0x2330], R88 ;  /* 0x0023305801007387 */ /* 0x000fe20000100a00 */
[----:B------:R-:W-:-:S03]  /*13470*/  LEA.HI.X.SX32 R109, R109, R3, 0x2, P3 ;  /* 0x000000036d6d7211 */ /* 0x000fc600018f16ff */
[----:B------:R-:W-:Y:S01]  /*13480*/  STL.64 [R1+0x2408], R92 ;  /* 0x0024085c01007387 */ /* 0x000fe20000100a00 */
[----:B------:R-:W-:-:S03]  /*13490*/  LEA.HI.X.SX32 R111, R111, R3, 0x2, P4 ;  /* 0x000000036f6f7211 */ /* 0x000fc600020f16ff */
[----:B------:R-:W-:Y:S01]  /*134a0*/  STL.64 [R1+0x23a0], R94 ;  /* 0x0023a05e01007387 */ /* 0x000fe20000100a00 */
[-C--:B------:R-:W-:Y:S02]  /*134b0*/  LEA R114, P6, R115, R0.reuse, 0x2 ;  /* 0x0000000073727211 */ /* 0x080fe400078c10ff */
[-C--:B------:R-:W-:Y:S01]  /*134c0*/  LEA.HI.X.SX32 R113, R113, R3.reuse, 0x2, P5 ;  /* 0x0000000371717211 */ /* 0x080fe200028f16ff */
[----:B------:R-:W-:Y:S01]  /*134d0*/  STL.64 [R1+0x2338], R96 ;  /* 0x0023386001007387 */ /* 0x000fe20000100a00 */
[-C--:B------:R-:W-:Y:S02]  /*134e0*/  LEA R28, P3, R122, R0.reuse, 0x2 ;  /* 0x000000007a1c7211 */ /* 0x080fe400078610ff */
[-C--:B------:R-:W-:Y:S01]  /*134f0*/  LEA.HI.X.SX32 R117, R117, R3.reuse, 0x2, P0 ;  /* 0x0000000375757211 */ /* 0x080fe200000f16ff */
[----:B------:R-:W-:Y:S01]  /*13500*/  STL.64 [R1+0x2410], R100 ;  /* 0x0024106401007387 */ /* 0x000fe20000100a00 */
[-C--:B------:R-:W-:Y:S02]  /*13510*/  LEA R32, P2, R121, R0.reuse, 0x2 ;  /* 0x0000000079207211 */ /* 0x080fe400078410ff */
[----:B------:R-:W-:Y:S01]  /*13520*/  LEA.HI.X.SX32 R11, R120, R3, 0x2, P1 ;  /* 0x00000003780b7211 */ /* 0x000fe200008f16ff */
[----:B------:R-:W-:Y:S01]  /*13530*/  STL.64 [R1+0x23a8], R102 ;  /* 0x0023a86601007387 */ /* 0x000fe20000100a00 */
[----:B------:R-:W-:-:S03]  /*13540*/  LEA R22, P4, R123, R0, 0x2 ;  /* 0x000000007b167211 */ /* 0x000fc600078810ff */
[----:B------:R-:W-:Y:S01]  /*13550*/  STL.64 [R1+0x2340], R104 ;  /* 0x0023406801007387 */ /* 0x000fe20000100a00 */
[-C--:B------:R-:W-:Y:S02]  /*13560*/  LEA R20, P5, R124, R0.reuse, 0x2 ;  /* 0x000000007c147211 */ /* 0x080fe400078a10ff */
[-C--:B------:R-:W-:Y:S01]  /*13570*/  LEA.HI.X.SX32 R115, R115, R3.reuse, 0x2, P6 ;  /* 0x0000000373737211 */ /* 0x080fe200030f16ff */
[----:B------:R-:W-:Y:S01]  /*13580*/  STL.64 [R1+0x2418], R108 ;  /* 0x0024186c01007387 */ /* 0x000fe20000100a00 */
[-C--:B------:R-:W-:Y:S02]  /*13590*/  LEA R30, P6, R125, R0.reuse, 0x2 ;  /* 0x000000007d1e7211 */ /* 0x080fe400078c10ff */
[-C--:B------:R-:W-:Y:S01]  /*135a0*/  LEA.HI.X.SX32 R29, R122, R3.reuse, 0x2, P3 ;  /* 0x000000037a1d7211 */ /* 0x080fe200018f16ff */
[----:B------:R-:W-:Y:S01]  /*135b0*/  STL.64 [R1+0x23b0], R110 ;  /* 0x0023b06e01007387 */ /* 0x000fe20000100a00 */
[----:B------:R-:W-:Y:S02]  /*135c0*/  LEA R16, P0, R126, R0, 0x2 ;  /* 0x000000007e107211 */ /* 0x000fe400078010ff */
[-C--:B------:R-:W-:Y:S01]  /*135d0*/  LEA.HI.X.SX32 R33, R121, R3.reuse, 0x2, P2 ;  /* 0x0000000379217211 */ /* 0x080fe200010f16ff */
[----:B------:R-:W-:Y:S01]  /*135e0*/  STL.64 [R1+0x2348], R112 ;  /* 0x0023487001007387 */ /* 0x000fe20000100a00 */
[----:B------:R-:W-:-:S03]  /*135f0*/  LEA.HI.X.SX32 R23, R123, R3, 0x2, P4 ;  /* 0x000000037b177211 */ /* 0x000fc600020f16ff */
[----:B------:R-:W-:Y:S01]  /*13600*/  STL.64 [R1+0x2420], R116 ;  /* 0x0024207401007387 */ /* 0x000fe20000100a00 */
[----:B------:R-:W-:-:S03]  /*13610*/  LEA.HI.X.SX32 R21, R124, R3, 0x2, P5 ;  /* 0x000000037c157211 */ /* 0x000fc600028f16ff */
[----:B------:R3:W-:Y:S01]  /*13620*/  STL.64 [R1+0x200], R10 ;  /* 0x0002000a01007387 */ /* 0x0007e20000100a00 */
[----:B------:R-:W-:Y:S02]  /*13630*/  LEA R4, P2, R128, R0, 0x2 ;  /* 0x0000000080047211 */ /* 0x000fe400078410ff */
[-C--:B------:R-:W-:Y:S01]  /*13640*/  LEA.HI.X.SX32 R31, R125, R3.reuse, 0x2, P6 ;  /* 0x000000037d1f7211 */ /* 0x080fe200030f16ff */
[----:B------:R4:W-:Y:S01]  /*13650*/  STL.64 [R1+0x210], R28 ;  /* 0x0002101c01007387 */ /* 0x0009e20000100a00 */
[----:B------:R-:W-:-:S03]  /*13660*/  LEA.HI.X.SX32 R17, R126, R3, 0x2, P0 ;  /* 0x000000037e117211 */ /* 0x000fc600000f16ff */
[----:B------:R-:W-:Y:S01]  /*13670*/  STL.64 [R1+0x208], R32 ;  /* 0x0002082001007387 */ /* 0x000fe20000100a00 */
[----:B---3--:R-:W-:-:S03]  /*13680*/  LEA R10, P1, R127, R0, 0x2 ;  /* 0x000000007f0a7211 */ /* 0x008fc600078210ff */
[----:B------:R3:W-:Y:S01]  /*13690*/  STL.64 [R1+0x218], R22 ;  /* 0x0002181601007387 */ /* 0x0007e20000100a00 */
[-C--:B------:R-:W-:Y:S02]  /*136a0*/  LEA.HI.X.SX32 R5, R128, R3.reuse, 0x2, P2 ;  /* 0x0000000380057211 */ /* 0x080fe400010f16ff */
[----:B----4-:R-:W-:Y:S01]  /*136b0*/  LEA R28, P3, R129, R0, 0x2 ;  /* 0x00000000811c7211 */ /* 0x010fe200078610ff */
[----:B------:R4:W-:Y:S01]  /*136c0*/  STL.64 [R1+0x220], R20 ;  /* 0x0002201401007387 */ /* 0x0009e20000100a00 */
[----:B------:R-:W-:-:S03]  /*136d0*/  LEA.HI.X.SX32 R11, R127, R3, 0x2, P1 ;  /* 0x000000037f0b7211 */ /* 0x000fc600008f16ff */
[----:B------:R5:W-:Y:S01]  /*136e0*/  STL.64 [R1+0x228], R30 ;  /* 0x0002281e01007387 */ /* 0x000be20000100a00 */
[----:B------:R-:W-:Y:S02]  /*136f0*/  LEA.HI.X.SX32 R29, R129, R3, 0x2, P3 ;  /* 0x00000003811d7211 */ /* 0x000fe400018f16ff */
[-C--:B---3--:R-:W-:Y:S01]  /*13700*/  LEA R22, P4, R130, R0.reuse, 0x2 ;  /* 0x0000000082167211 */ /* 0x088fe200078810ff */
[----:B------:R3:W-:Y:S01]  /*13710*/  STL.64 [R1+0x230], R16 ;  /* 0x0002301001007387 */ /* 0x0007e20000100a00 */
[----:B----4-:R-:W-:-:S03]  /*13720*/  LEA R20, P5, R131, R0, 0x2 ;  /* 0x0000000083147211 */ /* 0x010fc600078a10ff */
[----:B------:R4:W-:Y:S01]  /*13730*/  STL.64 [R1+0x238], R10 ;  /* 0x0002380a01007387 */ /* 0x0009e20000100a00 */
[-C--:B------:R-:W-:Y:S02]  /*13740*/  LEA.HI.X.SX32 R23, R130, R3.reuse, 0x2, P4 ;  /* 0x0000000382177211 */ /* 0x080fe400020f16ff */
[CC--:B-----5:R-:W-:Y:S01]  /*13750*/  LEA R30, P6, R132.reuse, R0.reuse, 0x2 ;  /* 0x00000000841e7211 */ /* 0x0e0fe200078c10ff */
[----:B------:R5:W-:Y:S01]  /*13760*/  STL.64 [R1+0x240], R4 ;  /* 0x0002400401007387 */ /* 0x000be20000100a00 */
[-C--:B------:R-:W-:Y:S02]  /*13770*/  LEA.HI.X.SX32 R21, R131, R3.reuse, 0x2, P5 ;  /* 0x0000000383157211 */ /* 0x080fe400028f16ff */
[-C--:B---3--:R-:W-:Y:S02]  /*13780*/  LEA R16, P0, R133, R0.reuse, 0x2 ;  /* 0x0000000085107211 */ /* 0x088fe400078010ff */
[-C--:B------:R-:W-:Y:S02]  /*13790*/  LEA.HI.X.SX32 R31, R132, R3.reuse, 0x2, P6 ;  /* 0x00000003841f7211 */ /* 0x080fe400030f16ff */
[----:B----4-:R-:W-:Y:S01]  /*137a0*/  LEA R10, P1, R179, R0, 0x2 ;  /* 0x00000000b30a7211 */ /* 0x010fe200078210ff */
[----:B------:R3:W-:Y:S01]  /*137b0*/  STL.64 [R1+0x248], R28 ;  /* 0x0002481c01007387 */ /* 0x0007e20000100a00 */
[----:B------:R-:W-:-:S02]  /*137c0*/  LEA.HI.X.SX32 R17, R133, R3, 0x2, P0 ;  /* 0x0000000385117211 */ /* 0x000fc400000f16ff */
[-C--:B-----5:R-:W-:Y:S01]  /*137d0*/  LEA R4, P2, R181, R0.reuse, 0x2 ;  /* 0x00000000b5047211 */ /* 0x0a0fe200078410ff */
[----:B------:R4:W-:Y:S01]  /*137e0*/  STL.64 [R1+0x250], R22 ;  /* 0x0002501601007387 */ /* 0x0009e20000100a00 */
[-C--:B------:R-:W-:Y:S02]  /*137f0*/  LEA.HI.X.SX32 R11, R179, R3.reuse, 0x2, P1 ;  /* 0x00000003b30b7211 */ /* 0x080fe400008f16ff */
[----:B------:R-:W-:Y:S01]  /*13800*/  LEA.HI.X.SX32 R5, R181, R3, 0x2, P2 ;  /* 0x00000003b5057211 */ /* 0x000fe200010f16ff */
[----:B------:R5:W-:Y:S01]  /*13810*/  STL.64 [R1+0x258], R20 ;  /* 0x0002581401007387 */ /* 0x000be20000100a00 */
[----:B---3--:R-:W-:-:S03]  /*13820*/  LEA R28, P3, R182, R0, 0x2 ;  /* 0x00000000b61c7211 */ /* 0x008fc600078610ff */
[----:B------:R3:W-:Y:S01]  /*13830*/  STL.64 [R1+0x260], R30 ;  /* 0x0002601e01007387 */ /* 0x0007e20000100a00 */
[----:B----4-:R-:W-:-:S03]  /*13840*/  LEA R22, P4, R183, R0, 0x2 ;  /* 0x00000000b7167211 */ /* 0x010fc600078810ff */
[----:B------:R4:W-:Y:S01]  /*13850*/  STL.64 [R1+0x268], R16 ;  /* 0x0002681001007387 */ /* 0x0009e20000100a00 */
[-C--:B------:R-:W-:Y:S02]  /*13860*/  LEA.HI.X.SX32 R29, R182, R3.reuse, 0x2, P3 ;  /* 0x00000003b61d7211 */ /* 0x080fe400018f16ff */
[CC--:B-----5:R-:W-:Y:S01]  /*13870*/  LEA R20, P5, R184.reuse, R0.reuse, 0x2 ;  /* 0x00000000b8147211 */ /* 0x0e0fe200078a10ff */
[----:B------:R5:W-:Y:S01]  /*13880*/  STL.64 [R1+0x270], R10 ;  /* 0x0002700a01007387 */ /* 0x000be20000100a00 */
[-C--:B------:R-:W-:Y:S02]  /*13890*/  LEA.HI.X.SX32 R23, R183, R3.reuse, 0x2, P4 ;  /* 0x00000003b7177211 */ /* 0x080fe400020f16ff */
[-C--:B---3--:R-:W-:Y:S01]  /*138a0*/  LEA R30, P6, R185, R0.reuse, 0x2 ;  /* 0x00000000b91e7211 */ /* 0x088fe200078c10ff */
[----:B------:R3:W-:Y:S01]  /*138b0*/  STL.64 [R1+0x278], R4 ;  /* 0x0002780401007387 */ /* 0x0007e20000100a00 */
[----:B------:R-:W-:Y:S02]  /*138c0*/  LEA.HI.X.SX32 R21, R184, R3, 0x2, P5 ;  /* 0x00000003b8157211 */ /* 0x000fe400028f16ff */
[----:B----4-:R-:W-:-:S02]  /*138d0*/  LEA R16, P0, R186, R0, 0x2 ;  /* 0x00000000ba107211 */ /* 0x010fc400078010ff */
[-C--:B------:R-:W-:Y:S02]  /*138e0*/  LEA.HI.X.SX32 R31, R185, R3.reuse, 0x2, P6 ;  /* 0x00000003b91f7211 */ /* 0x080fe400030f16ff */
[CC--:B-----5:R-:W-:Y:S01]  /*138f0*/  LEA R10, P1, R187.reuse, R0.reuse, 0x2 ;  /* 0x00000000bb0a7211 */ /* 0x0e0fe200078210ff */
[----:B------:R4:W-:Y:S01]  /*13900*/  STL.64 [R1+0x280], R28 ;  /* 0x0002801c01007387 */ /* 0x0009e20000100a00 */
[-C--:B------:R-:W-:Y:S02]  /*13910*/  LEA.HI.X.SX32 R17, R186, R3.reuse, 0x2, P0 ;  /* 0x00000003ba117211 */ /* 0x080fe400000f16ff */
[CC--:B---3--:R-:W-:Y:S01]  /*13920*/  LEA R4, P2, R188.reuse, R0.reuse, 0x2 ;  /* 0x00000000bc047211 */ /* 0x0c8fe200078410ff */
[----:B------:R3:W-:Y:S01]  /*13930*/  STL.64 [R1+0x288], R22 ;  /* 0x0002881601007387 */ /* 0x0007e20000100a00 */
[-C--:B------:R-:W-:Y:S02]  /*13940*/  LEA.HI.X.SX32 R11, R187, R3.reuse, 0x2, P1 ;  /* 0x00000003bb0b7211 */ /* 0x080fe400008f16ff */
[----:B------:R-:W-:Y:S01]  /*13950*/  LEA.HI.X.SX32 R5, R188, R3, 0x2, P2 ;  /* 0x00000003bc057211 */ /* 0x000fe200010f16ff */
[----:B------:R5:W-:Y:S01]  /*13960*/  STL.64 [R1+0x290], R20 ;  /* 0x0002901401007387 */ /* 0x000be20000100a00 */
[----:B----4-:R-:W-:-:S03]  /*13970*/  LEA R28, P3, R189, R0, 0x2 ;  /* 0x00000000bd1c7211 */ /* 0x010fc600078610ff */
[----:B------:R4:W-:Y:S01]  /*13980*/  STL.64 [R1+0x298], R30 ;  /* 0x0002981e01007387 */ /* 0x0009e20000100a00 */
[----:B---3--:R-:W-:-:S03]  /*13990*/  LEA R22, P4, R190, R0, 0x2 ;  /* 0x00000000be167211 */ /* 0x008fc600078810ff */
[----:B------:R3:W-:Y:S01]  /*139a0*/  STL.64 [R1+0x2a0], R16 ;  /* 0x0002a01001007387 */ /* 0x0007e20000100a00 */
[-C--:B------:R-:W-:Y:S02]  /*139b0*/  LEA.HI.X.SX32 R29, R189, R3.reuse, 0x2, P3 ;  /* 0x00000003bd1d7211 */ /* 0x080fe400018f16ff */
[CC--:B-----5:R-:W-:Y:S01]  /*139c0*/  LEA R20, P5, R191.reuse, R0.reuse, 0x2 ;  /* 0x00000000bf147211 */ /* 0x0e0fe200078a10ff */
[----:B------:R5:W-:Y:S01]  /*139d0*/  STL.64 [R1+0x2a8], R10 ;  /* 0x0002a80a01007387 */ /* 0x000be20000100a00 */
[-C--:B------:R-:W-:Y:S02]  /*139e0*/  LEA.HI.X.SX32 R23, R190, R3.reuse, 0x2, P4 ;  /* 0x00000003be177211 */ /* 0x080fe400020f16ff */
[-C--:B----4-:R-:W-:Y:S01]  /*139f0*/  LEA R30, P6, R192, R0.reuse, 0x2 ;  /* 0x00000000c01e7211 */ /* 0x090fe200078c10ff */
[----:B------:R4:W-:Y:S01]  /*13a00*/  STL.64 [R1+0x2b0], R4 ;  /* 0x0002b00401007387 */ /* 0x0009e20000100a00 */
[----:B------:R-:W-:Y:S02]  /*13a10*/  LEA.HI.X.SX32 R21, R191, R3, 0x2, P5 ;  /* 0x00000003bf157211 */ /* 0x000fe400028f16ff */
[----:B---3--:R-:W-:-:S02]  /*13a20*/  LEA R16, P0, R193, R0, 0x2 ;  /* 0x00000000c1107211 */ /* 0x008fc400078010ff */
[-C--:B------:R-:W-:Y:S02]  /*13a30*/  LEA.HI.X.SX32 R31, R192, R3.reuse, 0x2, P6 ;  /* 0x00000003c01f7211 */ /* 0x080fe400030f16ff */
[CC--:B-----5:R-:W-:Y:S01]  /*13a40*/  LEA R10, P1, R194.reuse, R0.reuse, 0x2 ;  /* 0x00000000c20a7211 */ /* 0x0e0fe200078210ff */
[----:B------:R3:W-:Y:S01]  /*13a50*/  STL.64 [R1+0x2b8], R28 ;  /* 0x0002b81c01007387 */ /* 0x0007e20000100a00 */
[-C--:B------:R-:W-:Y:S02]  /*13a60*/  LEA.HI.X.SX32 R17, R193, R3.reuse, 0x2, P0 ;  /* 0x00000003c1117211 */ /* 0x080fe400000f16ff */
[CC--:B----4-:R-:W-:Y:S01]  /*13a70*/  LEA R4, P2, R195.reuse, R0.reuse, 0x2 ;  /* 0x00000000c3047211 */ /* 0x0d0fe200078410ff */
        /* <DEDUP_REMOVED lines=114> */
[-C--:B-----5:R-:W-:Y:S01]  /*141a0*/  LEA R20, P5, R233, R0.reuse, 0x2 ;  /* 0x00000000e9147211 */ /* 0x0a0fe200078a10ff */
[----:B------:R5:W-:Y:S01]  /*141b0*/  STL.64 [R1+0x3f8], R10 ;  /* 0x0003f80a01007387 */ /* 0x000be20000100a00 */
[-C--:B------:R-:W-:Y:S01]  /*141c0*/  LEA.HI.X.SX32 R23, R232, R3.reuse, 0x2, P4 ;  /* 0x00000003e8177211 */ /* 0x080fe200020f16ff */
[----:B------:R-:W-:Y:S01]  /*141d0*/  IMAD R147, R147, UR18, RZ ;  /* 0x0000001293937c24 */ /* 0x000fe2000f8e02ff */
[-C--:B----4-:R-:W-:Y:S01]  /*141e0*/  LEA R30, P6, R234, R0.reuse, 0x2 ;  /* 0x00000000ea1e7211 */ /* 0x090fe200078c10ff */
[----:B------:R4:W-:Y:S01]  /*141f0*/  STL.64 [R1+0x400], R4 ;  /* 0x0004000401007387 */ /* 0x0009e20000100a00 */
[-C--:B------:R-:W-:Y:S01]  /*14200*/  LEA.HI.X.SX32 R21, R233, R3.reuse, 0x2, P5 ;  /* 0x00000003e9157211 */ /* 0x080fe200028f16ff */
[----:B------:R-:W-:Y:S01]  /*14210*/  IMAD R148, R148, UR19, RZ ;  /* 0x0000001394947c24 */ /* 0x000fe2000f8e02ff */
[-C--:B---3--:R-:W-:Y:S01]  /*14220*/  LEA R16, P0, R235, R0.reuse, 0x2 ;  /* 0x00000000eb107211 */ /* 0x088fe200078010ff */
[----:B------:R-:W-:Y:S01]  /*14230*/  IMAD R149, R149, UR20, RZ ;  /* 0x0000001495957c24 */ /* 0x000fe2000f8e02ff */
[-C--:B------:R-:W-:Y:S01]  /*14240*/  LEA.HI.X.SX32 R31, R234, R3.reuse, 0x2, P6 ;  /* 0x00000003ea1f7211 */ /* 0x080fe200030f16ff */
[----:B------:R-:W-:Y:S01]  /*14250*/  IMAD R150, R150, UR21, RZ ;  /* 0x0000001596967c24 */ /* 0x000fe2000f8e02ff */
[CC--:B-----5:R-:W-:Y:S01]  /*14260*/  LEA R10, P1, R236.reuse, R0.reuse, 0x2 ;  /* 0x00000000ec0a7211 */ /* 0x0e0fe200078210ff */
[----:B------:R3:W-:Y:S01]  /*14270*/  STL.64 [R1+0x408], R28 ;  /* 0x0004081c01007387 */ /* 0x0007e20000100a00 */
[-C--:B------:R-:W-:Y:S01]  /*14280*/  LEA.HI.X.SX32 R17, R235, R3.reuse, 0x2, P0 ;  /* 0x00000003eb117211 */ /* 0x080fe200000f16ff */
[----:B------:R-:W-:Y:S01]  /*14290*/  IMAD R151, R151, UR22, RZ ;  /* 0x0000001697977c24 */ /* 0x000fe2000f8e02ff */
[CC--:B----4-:R-:W-:Y:S01]  /*142a0*/  LEA R4, P2, R237.reuse, R0.reuse, 0x2 ;  /* 0x00000000ed047211 */ /* 0x0d0fe200078410ff */
[----:B------:R4:W-:Y:S01]  /*142b0*/  STL.64 [R1+0x410], R22 ;  /* 0x0004101601007387 */ /* 0x0009e20000100a00 */
[-C--:B------:R-:W-:Y:S01]  /*142c0*/  LEA.HI.X.SX32 R11, R236, R3.reuse, 0x2, P1 ;  /* 0x00000003ec0b7211 */ /* 0x080fe200008f16ff */
[----:B------:R-:W-:Y:S01]  /*142d0*/  IMAD R152, R152, UR23, RZ ;  /* 0x0000001798987c24 */ /* 0x000fe2000f8e02ff */
[----:B------:R-:W-:Y:S01]  /*142e0*/  LEA.HI.X.SX32 R5, R237, R3, 0x2, P2 ;  /* 0x00000003ed057211 */ /* 0x000fe200010f16ff */
[----:B------:R5:W-:Y:S01]  /*142f0*/  STL.64 [R1+0x418], R20 ;  /* 0x0004181401007387 */ /* 0x000be20000100a00 */
[----:B------:R-:W-:Y:S01]  /*14300*/  IMAD R153, R153, UR24, RZ ;  /* 0x0000001899997c24 */ /* 0x000fe2000f8e02ff */
[----:B------:R-:W2:Y:S01]  /*14310*/  LDC R231, c[0x0][0x230] ;  /* 0x00008c00ffe77b82 */ /* 0x000ea20000000800 */
[-C--:B---3--:R-:W-:Y:S01]  /*14320*/  LEA R28, P3, R238, R0.reuse, 0x2 ;  /* 0x00000000ee1c7211 */ /* 0x088fe200078610ff */
[----:B------:R3:W-:Y:S01]  /*14330*/  STL.64 [R1+0x420], R30 ;  /* 0x0004201e01007387 */ /* 0x0007e20000100a00 */
[----:B----4-:R-:W-:-:S03]  /*14340*/  LEA R22, P4, R240, R0, 0x2 ;  /* 0x00000000f0167211 */ /* 0x010fc600078810ff */
[----:B------:R4:W-:Y:S01]  /*14350*/  STL.64 [R1+0x430], R16 ;  /* 0x0004301001007387 */ /* 0x0009e20000100a00 */
[-C--:B------:R-:W-:Y:S02]  /*14360*/  LEA.HI.X.SX32 R29, R238, R3.reuse, 0x2, P3 ;  /* 0x00000003ee1d7211 */ /* 0x080fe400018f16ff */
[-C--:B-----5:R-:W-:Y:S01]  /*14370*/  LEA R20, P5, R242, R0.reuse, 0x2 ;  /* 0x00000000f2147211 */ /* 0x0a0fe200078a10ff */
[----:B------:R5:W-:Y:S01]  /*14380*/  STL.64 [R1+0x438], R10 ;  /* 0x0004380a01007387 */ /* 0x000be20000100a00 */
[-C--:B------:R-:W-:Y:S02]  /*14390*/  LEA.HI.X.SX32 R23, R240, R3.reuse, 0x2, P4 ;  /* 0x00000003f0177211 */ /* 0x080fe400020f16ff */
[-C--:B---3--:R-:W-:Y:S01]  /*143a0*/  LEA R30, P6, R244, R0.reuse, 0x2 ;  /* 0x00000000f41e7211 */ /* 0x088fe200078c10ff */
[----:B------:R3:W-:Y:S01]  /*143b0*/  STL.64 [R1+0x440], R4 ;  /* 0x0004400401007387 */ /* 0x0007e20000100a00 */
[----:B----4-:R-:W-:Y:S02]  /*143c0*/  LEA R16, P0, R246, R0, 0x2 ;  /* 0x00000000f6107211 */ /* 0x010fe400078010ff */
[----:B------:R-:W-:-:S02]  /*143d0*/  LEA.HI.X.SX32 R21, R242, R3, 0x2, P5 ;  /* 0x00000003f2157211 */ /* 0x000fc400028f16ff */
[-C--:B-----5:R-:W-:Y:S02]  /*143e0*/  LEA R10, P1, R248, R0.reuse, 0x2 ;  /* 0x00000000f80a7211 */ /* 0x0a0fe400078210ff */
[-C--:B------:R-:W-:Y:S02]  /*143f0*/  LEA.HI.X.SX32 R17, R246, R3.reuse, 0x2, P0 ;  /* 0x00000003f6117211 */ /* 0x080fe400000f16ff */
[-C--:B---3--:R-:W-:Y:S01]  /*14400*/  LEA R4, P2, R250, R0.reuse, 0x2 ;  /* 0x00000000fa047211 */ /* 0x088fe200078410ff */
[----:B------:R3:W-:Y:S01]  /*14410*/  STL.64 [R1+0x448], R28 ;  /* 0x0004481c01007387 */ /* 0x0007e20000100a00 */
[-C--:B------:R-:W-:Y:S01]  /*14420*/  LEA.HI.X.SX32 R31, R244, R3.reuse, 0x2, P6 ;  /* 0x00000003f41f7211 */ /* 0x080fe200030f16ff */
[----:B------:R-:W-:Y:S01]  /*14430*/  IMAD R154, R154, UR25, RZ ;  /* 0x000000199a9a7c24 */ /* 0x000fe2000f8e02ff */
[-C--:B------:R-:W-:Y:S01]  /*14440*/  LEA.HI.X.SX32 R11, R248, R3.reuse, 0x2, P1 ;  /* 0x00000003f80b7211 */ /* 0x080fe200008f16ff */
[----:B------:R4:W-:Y:S01]  /*14450*/  STL.64 [R1+0x450], R22 ;  /* 0x0004501601007387 */ /* 0x0009e20000100a00 */
[----:B------:R-:W-:Y:S01]  /*14460*/  LEA.HI.X.SX32 R5, R250, R3, 0x2, P2 ;  /* 0x00000003fa057211 */ /* 0x000fe200010f16ff */
[----:B------:R-:W-:Y:S01]  /*14470*/  IMAD R155, R155, UR26, RZ ;  /* 0x0000001a9b9b7c24 */ /* 0x000fe2000f8e02ff */
[-C--:B------:R-:W-:Y:S01]  /*14480*/  LEA R116, P6, R245, R0.reuse, 0x2 ;  /* 0x00000000f5747211 */ /* 0x080fe200078c10ff */
[----:B------:R5:W-:Y:S01]  /*14490*/  STL.64 [R1+0x458], R20 ;  /* 0x0004581401007387 */ /* 0x000be20000100a00 */
[----:B------:R-:W-:Y:S01]  /*144a0*/  IMAD R156, R156, UR27, RZ ;  /* 0x0000001b9c9c7c24 */ /* 0x000fe2000f8e02ff */
[----:B------:R-:W2:Y:S01]  /*144b0*/  LDC R246, c[0x0][0x230] ;  /* 0x00008c00fff67b82 */ /* 0x000ea20000000800 */
[-C--:B---3--:R-:W-:Y:S01]  /*144c0*/  LEA R28, P3, R252, R0.reuse, 0x2 ;  /* 0x00000000fc1c7211 */ /* 0x088fe200078610ff */
[----:B------:R3:W-:Y:S01]  /*144d0*/  STL.64 [R1+0x468], R16 ;  /* 0x0004681001007387 */ /* 0x0007e20000100a00 */
[----:B----4-:R-:W-:-:S03]  /*144e0*/  LEA R22, P4, R249, R0, 0x2 ;  /* 0x00000000f9167211 */ /* 0x010fc600078810ff */
[----:B------:R-:W-:Y:S01]  /*144f0*/  STL.64 [R1+0x460], R30 ;  /* 0x0004601e01007387 */ /* 0x000fe20000100a00 */
[-C--:B------:R-:W-:Y:S01]  /*14500*/  LEA.HI.X.SX32 R29, R252, R3.reuse, 0x2, P3 ;  /* 0x00000003fc1d7211 */ /* 0x080fe200018f16ff */
[----:B------:R-:W-:Y:S01]  /*14510*/  IMAD R157, R157, UR28, RZ ;  /* 0x0000001c9d9d7c24 */ /* 0x000fe2000f8e02ff */
[-C--:B-----5:R-:W-:Y:S01]  /*14520*/  LEA R20, P5, R247, R0.reuse, 0x2 ;  /* 0x00000000f7147211 */ /* 0x0a0fe200078a10ff */
[----:B------:R4:W-:Y:S01]  /*14530*/  STL.64 [R1+0x470], R10 ;  /* 0x0004700a01007387 */ /* 0x0009e20000100a00 */
[-C--:B------:R-:W-:Y:S01]  /*14540*/  LEA.HI.X.SX32 R23, R249, R3.reuse, 0x2, P4 ;  /* 0x00000003f9177211 */ /* 0x080fe200020f16ff */
[----:B------:R-:W-:Y:S02]  /*14550*/  IMAD R158, R158, UR29, RZ ;  /* 0x0000001d9e9e7c24 */ /* 0x000fe4000f8e02ff */
[----:B------:R-:W-:Y:S01]  /*14560*/  IMAD R159, R159, UR30, RZ ;  /* 0x0000001e9f9f7c24 */ /* 0x000fe2000f8e02ff */
[-C--:B---3--:R-:W-:Y:S01]  /*14570*/  LEA R16, P0, R243, R0.reuse, 0x2 ;  /* 0x00000000f3107211 */ /* 0x088fe200078010ff */
[----:B------:R3:W-:Y:S01]  /*14580*/  STL.64 [R1+0x478], R4 ;  /* 0x0004780401007387 */ /* 0x0007e20000100a00 */
[-C--:B------:R-:W-:Y:S01]  /*14590*/  LEA.HI.X.SX32 R21, R247, R3.reuse, 0x2, P5 ;  /* 0x00000003f7157211 */ /* 0x080fe200028f16ff */
[----:B------:R-:W-:Y:S01]  /*145a0*/  IMAD R160, R160, UR31, RZ ;  /* 0x0000001fa0a07c24 */ /* 0x000fe2000f8e02ff */
[-C--:B------:R-:W-:Y:S01]  /*145b0*/  LEA.HI.X.SX32 R117, R245, R3.reuse, 0x2, P6 ;  /* 0x00000003f5757211 */ /* 0x080fe200030f16ff */
[----:B------:R-:W-:Y:S01]  /*145c0*/  STL.64 [R1+0x480], R28 ;  /* 0x0004801c01007387 */ /* 0x000fe20000100a00 */
[----:B------:R-:W-:Y:S01]  /*145d0*/  LEA.HI.X.SX32 R17, R243, R3, 0x2, P0 ;  /* 0x00000003f3117211 */ /* 0x000fe200000f16ff */
[----:B------:R-:W-:Y:S01]  /*145e0*/  IMAD R161, R161, UR32, RZ ;  /* 0x00000020a1a17c24 */ /* 0x000fe2000f8e02ff */
[-C--:B----4-:R-:W-:Y:S01]  /*145f0*/  LEA R10, P1, R241, R0.reuse, 0x2 ;  /* 0x00000000f10a7211 */ /* 0x090fe200078210ff */
[----:B------:R-:W-:Y:S01]  /*14600*/  IMAD R162, R162, UR33, RZ ;  /* 0x00000021a2a27c24 */ /* 0x000fe2000f8e02ff */
[----:B------:R-:W-:Y:S01]  /*14610*/  LEA R100, P3, R137, R0, 0x2 ;  /* 0x0000000089647211 */ /* 0x000fe200078610ff */
[----:B------:R-:W-:-:S02]  /*14620*/  IMAD R163, R163, UR34, RZ ;  /* 0x00000022a3a37c24 */ /* 0x000fc4000f8e02ff */
[----:B------:R-:W-:Y:S01]  /*14630*/  IMAD R164, R164, UR35, RZ ;  /* 0x00000023a4a47c24 */ /* 0x000fe2000f8e02ff */
[-C--:B---3--:R-:W-:Y:S01]  /*14640*/  LEA R4, P2, R239, R0.reuse, 0x2 ;  /* 0x00000000ef047211 */ /* 0x088fe200078410ff */
[----:B------:R-:W-:Y:S01]  /*14650*/  STL.64 [R1+0x488], R22 ;  /* 0x0004881601007387 */ /* 0x000fe20000100a00 */
[-C--:B------:R-:W-:Y:S01]  /*14660*/  LEA R108, P6, R15, R0.reuse, 0x2 ;  /* 0x000000000f6c7211 */ /* 0x080fe200078c10ff */
[----:B------:R-:W-:Y:S01]  /*14670*/  IMAD R165, R165, UR36, RZ ;  /* 0x00000024a5a57c24 */ /* 0x000fe2000f8e02ff */
[-C--:B------:R-:W-:Y:S01]  /*14680*/  LEA.HI.X.SX32 R5, R239, R3.reuse, 0x2, P2 ;  /* 0x00000003ef057211 */ /* 0x080fe200010f16ff */
[----:B------:R-:W-:Y:S01]  /*14690*/  STL.64 [R1+0x490], R20 ;  /* 0x0004901401007387 */ /* 0x000fe20000100a00 */
[-C--:B------:R-:W-:Y:S01]  /*146a0*/  LEA.HI.X.SX32 R11, R241, R3.reuse, 0x2, P1 ;  /* 0x00000003f10b7211 */ /* 0x080fe200008f16ff */
[----:B------:R-:W-:Y:S01]  /*146b0*/  IMAD R166, R166, UR37, RZ ;  /* 0x00000025a6a67c24 */ /* 0x000fe2000f8e02ff */
[-C--:B------:R-:W-:Y:S01]  /*146c0*/  LEA R104, P5, R139, R0.reuse, 0x2 ;  /* 0x000000008b687211 */ /* 0x080fe200078a10ff */
[----:B------:R-:W-:Y:S01]  /*146d0*/  STL.64 [R1+0x498], R116 ;  /* 0x0004987401007387 */ /* 0x000fe20000100a00 */
[----:B------:R-:W-:Y:S01]  /*146e0*/  IMAD R168, R168, UR39, RZ ;  /* 0x00000027a8a87c24 */ /* 0x000fe2000f8e02ff */
[----:B------:R-:W3:Y:S02]  /*146f0*/  LDC R243, c[0x0][0x230] ;  /* 0x00008c00fff37b82 */ /* 0x000ee40000000800 */
[----:B------:R-:W-:Y:S04]  /*14700*/  STL.64 [R1+0x4a0], R16 ;  /* 0x0004a01001007387 */ /* 0x000fe80000100a00 */
[----:B------:R4:W-:Y:S01]  /*14710*/  STL.64 [R1+0x4b0], R4 ;  /* 0x0004b00401007387 */ /* 0x0009e20000100a00 */
[-C--:B------:R-:W-:Y:S01]  /*14720*/  LEA R110, P0, R14, R0.reuse, 0x2 ;  /* 0x000000000e6e7211 */ /* 0x080fe200078010ff */
[----:B------:R-:W-:Y:S01]  /*14730*/  IMAD R167, R167, UR38, RZ ;  /* 0x00000026a7a77c24 */ /* 0x000fe2000f8e02ff */
[----:B------:R-:W-:Y:S01]  /*14740*/  LEA R112, P1, R135, R0, 0x2 ;  /* 0x0000000087707211 */ /* 0x000fe200078210ff */
[----:B------:R5:W-:Y:S01]  /*14750*/  STL.64 [R1+0x4a8], R10 ;  /* 0x0004a80a01007387 */ /* 0x000be20000100a00 */
[----:B------:R-:W-:Y:S01]  /*14760*/  LEA.HI.X.SX32 R109, R15, R3, 0x2, P6 ;  /* 0x000000030f6d7211 */ /* 0x000fe200030f16ff */
[----:B------:R-:W-:-:S02]  /*14770*/  IMAD R169, R169, UR40, RZ ;  /* 0x00000028a9a97c24 */ /* 0x000fc4000f8e02ff */
[----:B------:R-:W-:Y:S02]  /*14780*/  IMAD R170, R170, UR41, RZ ;  /* 0x00000029aaaa7c24 */ /* 0x000fe4000f8e02ff */
[----:B------:R-:W-:Y:S02]  /*14790*/  IMAD R174, R174, UR45, RZ ;  /* 0x0000002daeae7c24 */ /* 0x000fe4000f8e02ff */
[----:B------:R-:W-:Y:S01]  /*147a0*/  IMAD R176, R176, UR47, RZ ;  /* 0x0000002fb0b07c24 */ /* 0x000fe2000f8e02ff */
[-C--:B----4-:R-:W-:Y:S01]  /*147b0*/  LEA R4, P4, R134, R0.reuse, 0x2 ;  /* 0x0000000086047211 */ /* 0x090fe200078810ff */
[----:B------:R-:W-:Y:S02]  /*147c0*/  IMAD R175, R175, UR46, RZ ;  /* 0x0000002eafaf7c24 */ /* 0x000fe4000f8e02ff */
[----:B------:R-:W-:Y:S01]  /*147d0*/  IMAD R180, R180, UR48, RZ ;  /* 0x00000030b4b47c24 */ /* 0x000fe2000f8e02ff */
[-C--:B------:R-:W-:Y:S01]  /*147e0*/  LEA.HI.X.SX32 R5, R134, R3.reuse, 0x2, P4 ;  /* 0x0000000386057211 */ /* 0x080fe200020f16ff */
[----:B------:R-:W-:Y:S01]  /*147f0*/  IMAD R177, R177, UR49, RZ ;  /* 0x00000031b1b17c24 */ /* 0x000fe2000f8e02ff */
[-C--:B-----5:R-:W-:Y:S01]  /*14800*/  LEA R10, P2, R136, R0.reuse, 0x2 ;  /* 0x00000000880a7211 */ /* 0x0a0fe200078410ff */
[----:B------:R-:W-:Y:S01]  /*14810*/  IMAD R251, R251, UR51, RZ ;  /* 0x00000033fbfb7c24 */ /* 0x000fe2000f8e02ff */
[----:B------:R-:W-:Y:S01]  /*14820*/  LEA R102, P4, R138, R0, 0x2 ;  /* 0x000000008a667211 */ /* 0x000fe200078810ff */
[----:B------:R4:W-:Y:S01]  /*14830*/  STL.64 [R1+0x680], R4 ;  /* 0x0006800401007387 */ /* 0x0009e20000100a00 */
[-C--:B------:R-:W-:Y:S01]  /*14840*/  LEA.HI.X.SX32 R111, R14, R3.reuse, 0x2, P0 ;  /* 0x000000030e6f7211 */ /* 0x080fe200000f16ff */
[----:B------:R-:W-:Y:S01]  /*14850*/  IMAD R178, R178, UR50, RZ ;  /* 0x00000032b2b27c24 */ /* 0x000fe2000f8e02ff */
[-C--:B------:R-:W-:Y:S01]  /*14860*/  LEA.HI.X.SX32 R113, R135, R3.reuse, 0x2, P1 ;  /* 0x0000000387717211 */ /* 0x080fe200008f16ff */
[----:B------:R-:W-:Y:S01]  /*14870*/  IMAD R187, R2, 0x24, RZ ;  /* 0x0000002402bb7824 */ /* 0x000fe200078e02ff */
[-C--:B------:R-:W-:Y:S01]  /*14880*/  LEA.HI.X.SX32 R11, R136, R3.reuse, 0x2, P2 ;  /* 0x00000003880b7211 */ /* 0x080fe200010f16ff */
[----:B------:R-:W-:Y:S01]  /*14890*/  STL.64 [R1+0x4b8], R108 ;  /* 0x0004b86c01007387 */ /* 0x000fe20000100a00 */
[-C--:B------:R-:W-:Y:S01]  /*148a0*/  LEA.HI.X.SX32 R101, R137, R3.reuse, 0x2, P3 ;  /* 0x0000000389657211 */ /* 0x080fe200018f16ff */
[----:B------:R-:W-:Y:S01]  /*148b0*/  IMAD R133, R2, 0x9, RZ ;  /* 0x0000000902857824 */ /* 0x000fe200078e02ff */
[----:B------:R-:W-:Y:S01]  /*148c0*/  LEA.HI.X.SX32 R103, R138, R3, 0x2, P4 ;  /* 0x000000038a677211 */ /* 0x000fe200020f16ff */
[----:B------:R-:W-:-:S02]  /*148d0*/  IMAD R203, R2, 0x2c, RZ ;  /* 0x0000002c02cb7824 */ /* 0x000fc400078e02ff */
[----:B------:R-:W-:Y:S01]  /*148e0*/  IMAD R219, R2, 0x34, RZ ;  /* 0x0000003402db7824 */ /* 0x000fe200078e02ff */
[-C--:B----4-:R-:W-:Y:S01]  /*148f0*/  LEA R4, P6, R140, R0.reuse, 0x2 ;  /* 0x000000008c047211 */ /* 0x090fe200078c10ff */
[----:B------:R-:W-:Y:S01]  /*14900*/  STL.64 [R1+0x4c0], R110 ;  /* 0x0004c06e01007387 */ /* 0x000fe20000100a00 */
[-C--:B------:R-:W-:Y:S01]  /*14910*/  LEA R92, P0, R141, R0.reuse, 0x2 ;  /* 0x000000008d5c7211 */ /* 0x080fe200078010ff */
[----:B------:R-:W-:Y:S01]  /*14920*/  IMAD.SHL.U32 R131, R2, 0x8, RZ ;  /* 0x0000000802837824 */ /* 0x000fe200078e00ff */
[-C--:B------:R-:W-:Y:S01]  /*14930*/  LEA.HI.X.SX32 R105, R139, R3.reuse, 0x2, P5 ;  /* 0x000000038b697211 */ /* 0x080fe200028f16ff */
[----:B------:R-:W-:Y:S01]  /*14940*/  STL.64 [R1+0x4c8], R112 ;  /* 0x0004c87001007387 */ /* 0x000fe20000100a00 */
[-C--:B------:R-:W-:Y:S01]  /*14950*/  LEA R94, P1, R142, R0.reuse, 0x2 ;  /* 0x000000008e5e7211 */ /* 0x080fe200078210ff */
[----:B------:R-:W-:Y:S01]  /*14960*/  IMAD R195, R2, 0x28, RZ ;  /* 0x0000002802c37824 */ /* 0x000fe200078e02ff */
[-C--:B------:R-:W-:Y:S01]  /*14970*/  LEA.HI.X.SX32 R5, R140, R3.reuse, 0x2, P6 ;  /* 0x000000038c057211 */ /* 0x080fe200030f16ff */
[----:B------:R4:W-:Y:S01]  /*14980*/  STL.64 [R1+0x4d0], R10 ;  /* 0x0004d00a01007387 */ /* 0x0009e20000100a00 */
[-C--:B------:R-:W-:Y:S01]  /*14990*/  LEA R96, P2, R143, R0.reuse, 0x2 ;  /* 0x000000008f607211 */ /* 0x080fe200078410ff */
[C---:B------:R-:W-:Y:S01]  /*149a0*/  IMAD R211, R2.reuse, 0x30, RZ ;  /* 0x0000003002d37824 */ /* 0x040fe200078e02ff */
[-C--:B------:R-:W-:Y:S01]  /*149b0*/  LEA R84, P4, R145, R0.reuse, 0x2 ;  /* 0x0000000091547211 */ /* 0x080fe200078810ff */
[----:B------:R-:W-:Y:S01]  /*149c0*/  STL.64 [R1+0x4d8], R100 ;  /* 0x0004d86401007387 */ /* 0x000fe20000100a00 */
[-C--:B------:R-:W-:Y:S01]  /*149d0*/  LEA.HI.X.SX32 R93, R141, R3.reuse, 0x2, P0 ;  /* 0x000000038d5d7211 */ /* 0x080fe200000f16ff */
[----:B------:R-:W-:Y:S01]  /*149e0*/  IMAD R227, R2, 0x38, RZ ;  /* 0x0000003802e37824 */ /* 0x000fe200078e02ff */
[-C--:B------:R-:W-:Y:S01]  /*149f0*/  LEA R86, P5, R146, R0.reuse, 0x2 ;  /* 0x0000000092567211 */ /* 0x080fe200078a10ff */
[----:B------:R-:W-:Y:S01]  /*14a00*/  STL.64 [R1+0x4e0], R102 ;  /* 0x0004e06601007387 */ /* 0x000fe20000100a00 */
[----:B------:R-:W-:Y:S01]  /*14a10*/  LEA.HI.X.SX32 R95, R142, R3, 0x2, P1 ;  /* 0x000000038e5f7211 */ /* 0x000fe200008f16ff */
[----:B------:R-:W-:Y:S01]  /*14a20*/  IMAD R181, R2, 0x21, RZ ;  /* 0x0000002102b57824 */ /* 0x000fe200078e02ff */
[----:B------:R-:W5:Y:S01]  /*14a30*/  S2UR UR4, SR_CgaCtaId ;  /* 0x00000000000479c3 */ /* 0x000f620000008800 */
[-C--:B----4-:R-:W-:Y:S01]  /*14a40*/  LEA R10, P3, R144, R0.reuse, 0x2 ;  /* 0x00000000900a7211 */ /* 0x090fe200078610ff */
[----:B------:R-:W-:Y:S01]  /*14a50*/  STL.64 [R1+0x4e8], R104 ;  /* 0x0004e86801007387 */ /* 0x000fe20000100a00 */
[----:B------:R-:W-:-:S02]  /*14a60*/  LEA R88, P6, R147, R0, 0x2 ;  /* 0x0000000093587211 */ /* 0x000fc400078c10ff */
[-C--:B------:R-:W-:Y:S01]  /*14a70*/  LEA.HI.X.SX32 R97, R143, R3.reuse, 0x2, P2 ;  /* 0x000000038f617211 */ /* 0x080fe200010f16ff */
[----:B------:R4:W-:Y:S01]  /*14a80*/  STL.64 [R1+0x4f0], R4 ;  /* 0x0004f00401007387 */ /* 0x0009e20000100a00 */
[-C--:B------:R-:W-:Y:S01]  /*14a90*/  LEA.HI.X.SX32 R11, R144, R3.reuse, 0x2, P3 ;  /* 0x00000003900b7211 */ /* 0x080fe200018f16ff */
[----:B------:R-:W-:Y:S01]  /*14aa0*/  IMAD R184, R2, 0x8c, RZ ;  /* 0x0000008c02b87824 */ /* 0x000fe200078e02ff */
[-C--:B------:R-:W-:Y:S01]  /*14ab0*/  LEA.HI.X.SX32 R85, R145, R3.reuse, 0x2, P4 ;  /* 0x0000000391557211 */ /* 0x080fe200020f16ff */
[----:B------:R-:W-:Y:S01]  /*14ac0*/  STL.64 [R1+0x4f8], R92 ;  /* 0x0004f85c01007387 */ /* 0x000fe20000100a00 */
[-C--:B------:R-:W-:Y:S01]  /*14ad0*/  LEA.HI.X.SX32 R87, R146, R3.reuse, 0x2, P5 ;  /* 0x0000000392577211 */ /* 0x080fe200028f16ff */
[C---:B------:R-:W-:Y:S01]  /*14ae0*/  IMAD R185, R2.reuse, 0x23, RZ ;  /* 0x0000002302b97824 */ /* 0x040fe200078e02ff */
[-C--:B------:R-:W-:Y:S01]  /*14af0*/  LEA R76, P1, R149, R0.reuse, 0x2 ;  /* 0x00000000954c7211 */ /* 0x080fe200078210ff */
[----:B------:R-:W-:Y:S01]  /*14b00*/  STL.64 [R1+0x500], R94 ;  /* 0x0005005e01007387 */ /* 0x000fe20000100a00 */
[----:B------:R-:W-:Y:S01]  /*14b10*/  LEA.HI.X.SX32 R89, R147, R3, 0x2, P6 ;  /* 0x0000000393597211 */ /* 0x000fe200030f16ff */
[----:B------:R-:W-:Y:S01]  /*14b20*/  IMAD R188, R2, 0x94, RZ ;  /* 0x0000009402bc7824 */ /* 0x000fe200078e02ff */
[----:B------:R-:W5:Y:S01]  /*14b30*/  LDC R247, c[0x0][0x230] ;  /* 0x00008c00fff77b82 */ /* 0x000f620000000800 */
[-C--:B----4-:R-:W-:Y:S01]  /*14b40*/  LEA R4, P0, R148, R0.reuse, 0x2 ;  /* 0x0000000094047211 */ /* 0x090fe200078010ff */
[----:B------:R-:W-:Y:S01]  /*14b50*/  STL.64 [R1+0x508], R96 ;  /* 0x0005086001007387 */ /* 0x000fe20000100a00 */
[----:B------:R-:W-:-:S02]  /*14b60*/  LEA R78, P2, R150, R0, 0x2 ;  /* 0x00000000964e7211 */ /* 0x000fc400078410ff */
        /* <DEDUP_REMOVED lines=11> */
[----:B------:R-:W-:Y:S01]  /*14c20*/  IMAD.SHL.U32 R179, R2, 0x20, RZ ;  /* 0x0000002002b37824 */ /* 0x000fe200078e00ff */
[----:B------:R-:W5:Y:S01]  /*14c30*/  LDC R249, c[0x0][0x230] ;  /* 0x00008c00fff97b82 */ /* 0x000f620000000800 */
        /* <DEDUP_REMOVED lines=13> */
[-C--:B------:R-:W-:Y:S01]  /*14d10*/  LEA.HI.X.SX32 R73, R155, R3.reuse, 0x2, P0 ;  /* 0x000000039b497211 */ /* 0x080fe200000f16ff */
[----:B------:R-:W-:Y:S01]  /*14d20*/  IMAD R196, R2, 0xa4, RZ ;  /* 0x000000a402c47824 */ /* 0x000fe200078e02ff */
[----:B------:R-:W-:Y:S01]  /*14d30*/  UMOV UR7, 0x400 ;  /* 0x0000040000077882 */ /* 0x000fe20000000000 */
[-C--:B----4-:R-:W-:Y:S01]  /*14d40*/  LEA R4, P1, R156, R0.reuse, 0x2 ;  /* 0x000000009c047211 */ /* 0x090fe200078210ff */
        /* <DEDUP_REMOVED lines=21> */
[-C--:B------:R-:W-:Y:S02]  /*14ea0*/  LEA.HI.X.SX32 R11, R160, R3.reuse, 0x2, P5 ;  /* 0x00000003a00b7211 */ /* 0x080fe400028f16ff */
[-C--:B------:R-:W-:Y:S01]  /*14eb0*/  LEA.HI.X.SX32 R53, R161, R3.reuse, 0x2, P6 ;  /* 0x00000003a1357211 */ /* 0x080fe200030f16ff */
[----:B------:R-:W-:Y:S01]  /*14ec0*/  STL.64 [R1+0x578], R60 ;  /* 0x0005783c01007387 */ /* 0x000fe20000100a00 */
[-C--:B------:R-:W-:Y:S02]  /*14ed0*/  LEA.HI.X.SX32 R55, R162, R3.reuse, 0x2, P0 ;  /* 0x00000003a2377211 */ /* 0x080fe400000f16ff */
[----:B------:R-:W-:Y:S01]  /*14ee0*/  LEA R44, P3, R165, R0, 0x2 ;  /* 0x00000000a52c7211 */ /* 0x000fe200078610ff */
[----:B------:R-:W-:Y:S01]  /*14ef0*/  STL.64 [R1+0x580], R62 ;  /* 0x0005803e01007387 */ /* 0x000fe20000100a00 */
[----:B------:R-:W-:-:S02]  /*14f00*/  LEA.HI.X.SX32 R57, R163, R3, 0x2, P1 ;  /* 0x00000003a3397211 */ /* 0x000fc400008f16ff */
[-C--:B----4-:R-:W-:Y:S01]  /*14f10*/  LEA R4, P2, R164, R0.reuse, 0x2 ;  /* 0x00000000a4047211 */ /* 0x090fe200078410ff */
[----:B------:R-:W-:Y:S01]  /*14f20*/  STL.64 [R1+0x588], R64 ;  /* 0x0005884001007387 */ /* 0x000fe20000100a00 */
[-C--:B------:R-:W-:Y:S02]  /*14f30*/  LEA R46, P4, R166, R0.reuse, 0x2 ;  /* 0x00000000a62e7211 */ /* 0x080fe400078810ff */
[-C--:B------:R-:W-:Y:S01]  /*14f40*/  LEA.HI.X.SX32 R5, R164, R3.reuse, 0x2, P2 ;  /* 0x00000003a4057211 */ /* 0x080fe200010f16ff */
[----:B------:R4:W-:Y:S01]  /*14f50*/  STL.64 [R1+0x590], R10 ;  /* 0x0005900a01007387 */ /* 0x0009e20000100a00 */
[-C--:B------:R-:W-:Y:S02]  /*14f60*/  LEA R16, P6, R168, R0.reuse, 0x2 ;  /* 0x00000000a8107211 */ /* 0x080fe400078c10ff */
[----:B------:R-:W-:Y:S01]  /*14f70*/  LEA R48, P5, R167, R0, 0x2 ;  /* 0x00000000a7307211 */ /* 0x000fe200078a10ff */
[----:B------:R-:W-:Y:S01]  /*14f80*/  STL.64 [R1+0x598], R52 ;  /* 0x0005983401007387 */ /* 0x000fe20000100a00 */
[----:B------:R-:W-:-:S02]  /*14f90*/  LEA.HI.X.SX32 R45, R165, R3, 0x2, P3 ;  /* 0x00000003a52d7211 */ /* 0x000fc400018f16ff */
[-C--:B------:R-:W-:Y:S01]  /*14fa0*/  LEA R14, P1, R170, R0.reuse, 0x2 ;  /* 0x00000000aa0e7211 */ /* 0x080fe200078210ff */
[----:B------:R-:W-:Y:S01]  /*14fb0*/  STL.64 [R1+0x5a0], R54 ;  /* 0x0005a03601007387 */ /* 0x000fe20000100a00 */
[-C--:B------:R-:W-:Y:S02]  /*14fc0*/  LEA.HI.X.SX32 R47, R166, R3.reuse, 0x2, P4 ;  /* 0x00000003a62f7211 */ /* 0x080fe400020f16ff */
[-C--:B----4-:R-:W-:Y:S01]  /*14fd0*/  LEA R10, P0, R169, R0.reuse, 0x2 ;  /* 0x00000000a90a7211 */ /* 0x090fe200078010ff */
[----:B------:R-:W-:Y:S01]  /*14fe0*/  STL.64 [R1+0x5a8], R56 ;  /* 0x0005a83801007387 */ /* 0x000fe20000100a00 */
[----:B------:R-:W-:Y:S02]  /*14ff0*/  LEA R40, P2, R25, R0, 0x2 ;  /* 0x0000000019287211 */ /* 0x000fe400078410ff */
[-C--:B------:R-:W-:Y:S01]  /*15000*/  LEA.HI.X.SX32 R17, R168, R3.reuse, 0x2, P6 ;  /* 0x00000003a8117211 */ /* 0x080fe200030f16ff */
[----:B------:R4:W-:Y:S01]  /*15010*/  STL.64 [R1+0x5b0], R4 ;  /* 0x0005b00401007387 */ /* 0x0009e20000100a00 */
[----:B------:R-:W-:-:S02]  /*15020*/  LEA.HI.X.SX32 R49, R167, R3, 0x2, P5 ;  /* 0x00000003a7317211 */ /* 0x000fc400028f16ff */
[-C--:B------:R-:W-:Y:S01]  /*15030*/  LEA.HI.X.SX32 R11, R169, R3.reuse, 0x2, P0 ;  /* 0x00000003a90b7211 */ /* 0x080fe200000f16ff */
[----:B------:R-:W-:Y:S01]  /*15040*/  STL.64 [R1+0x5b8], R44 ;  /* 0x0005b82c01007387 */ /* 0x000fe20000100a00 */
[-C--:B------:R-:W-:Y:S02]  /*15050*/  LEA.HI.X.SX32 R15, R170, R3.reuse, 0x2, P1 ;  /* 0x00000003aa0f7211 */ /* 0x080fe400008f16ff */
[----:B------:R-:W-:Y:S01]  /*15060*/  LEA.HI.X.SX32 R41, R25, R3, 0x2, P2 ;  /* 0x0000000319297211 */ /* 0x000fe200010f16ff */
[----:B------:R-:W-:Y:S01]  /*15070*/  STL.64 [R1+0x5c0], R46 ;  /* 0x0005c02e01007387 */ /* 0x000fe20000100a00 */
[----:B----4-:R-:W-:-:S03]  /*15080*/  LEA R4, P3, R24, R0, 0x2 ;  /* 0x0000000018047211 */ /* 0x010fc600078610ff */
[----:B------:R4:W-:Y:S01]  /*15090*/  STL.64 [R1+0x5d0], R16 ;  /* 0x0005d01001007387 */ /* 0x0009e20000100a00 */
[-C--:B------:R-:W-:Y:S02]  /*150a0*/  LEA R20, P4, R36, R0.reuse, 0x2 ;  /* 0x0000000024147211 */ /* 0x080fe400078810ff */
[-C--:B------:R-:W-:Y:S01]  /*150b0*/  LEA.HI.X.SX32 R5, R24, R3.reuse, 0x2, P3 ;  /* 0x0000000318057211 */ /* 0x080fe200018f16ff */
[----:B------:R-:W-:Y:S01]  /*150c0*/  STL.64 [R1+0x5c8], R48 ;  /* 0x0005c83001007387 */ /* 0x000fe20000100a00 */
[-C--:B------:R-:W-:Y:S02]  /*150d0*/  LEA R22, P5, R174, R0.reuse, 0x2 ;  /* 0x00000000ae167211 */ /* 0x080fe400078a10ff */
[-C--:B------:R-:W-:Y:S01]  /*150e0*/  LEA R32, P0, R176, R0.reuse, 0x2 ;  /* 0x00000000b0207211 */ /* 0x080fe200078010ff */
[----:B------:R-:W-:Y:S01]  /*150f0*/  STL.64 [R1+0x5d8], R10 ;  /* 0x0005d80a01007387 */ /* 0x000fe20000100a00 */
[-C--:B------:R-:W-:Y:S02]  /*15100*/  LEA R28, P1, R180, R0.reuse, 0x2 ;  /* 0x00000000b41c7211 */ /* 0x080fe400078210ff */
[----:B------:R-:W-:Y:S01]  /*15110*/  LEA.HI.X.SX32 R21, R36, R3, 0x2, P4 ;  /* 0x0000000324157211 */ /* 0x000fe200020f16ff */
[----:B------:R-:W-:Y:S01]  /*15120*/  STL.64 [R1+0x5e8], R14 ;  /* 0x0005e80e01007387 */ /* 0x000fe20000100a00 */
[----:B----4-:R-:W-:-:S02]  /*15130*/  LEA R16, P6, R175, R0, 0x2 ;  /* 0x00000000af107211 */ /* 0x010fc400078c10ff */
[----:B------:R-:W-:Y:S01]  /*15140*/  LEA R30, P2, R177, R0, 0x2 ;  /* 0x00000000b11e7211 */ /* 0x000fe200078410ff */
[----:B------:R-:W-:Y:S01]  /*15150*/  STL.64 [R1+0x5f0], R40 ;  /* 0x0005f02801007387 */ /* 0x000fe20000100a00 */
[-C--:B------:R-:W-:Y:S02]  /*15160*/  LEA.HI.X.SX32 R23, R174, R3.reuse, 0x2, P5 ;  /* 0x00000003ae177211 */ /* 0x080fe400028f16ff */
[-C--:B------:R-:W-:Y:S01]  /*15170*/  LEA.HI.X.SX32 R33, R176, R3.reuse, 0x2, P0 ;  /* 0x00000003b0217211 */ /* 0x080fe200000f16ff */
[----:B------:R4:W-:Y:S01]  /*15180*/  STL.64 [R1+0x600], R4 ;  /* 0x0006000401007387 */ /* 0x0009e20000100a00 */
[-C--:B------:R-:W-:Y:S02]  /*15190*/  LEA.HI.X.SX32 R17, R175, R3.reuse, 0x2, P6 ;  /* 0x00000003af117211 */ /* 0x080fe400030f16ff */
[-C--:B------:R-:W-:Y:S01]  /*151a0*/  LEA.HI.X.SX32 R29, R180, R3.reuse, 0x2, P1 ;  /* 0x00000003b41d7211 */ /* 0x080fe200008f16ff */
[----:B------:R-:W-:Y:S01]  /*151b0*/  STL.64 [R1+0x608], R20 ;  /* 0x0006081401007387 */ /* 0x000fe20000100a00 */
[----:B------:R-:W-:-:S03]  /*151c0*/  LEA.HI.X.SX32 R31, R177, R3, 0x2, P2 ;  /* 0x00000003b11f7211 */ /* 0x000fc600010f16ff */
[----:B------:R-:W-:Y:S01]  /*151d0*/  STL.64 [R1+0x610], R22 ;  /* 0x0006101601007387 */ /* 0x000fe20000100a00 */
[----:B----4-:R-:W-:-:S03]  /*151e0*/  LEA R4, P4, R251, R0, 0x2 ;  /* 0x00000000fb047211 */ /* 0x010fc600078810ff */
[----:B------:R-:W-:Y:S01]  /*151f0*/  STL.64 [R1+0x628], R32 ;  /* 0x0006282001007387 */ /* 0x000fe20000100a00 */
[----:B------:R-:W-:-:S03]  /*15200*/  LEA.HI.X.SX32 R5, R251, R3, 0x2, P4 ;  /* 0x00000003fb057211 */ /* 0x000fc600020f16ff */
[----:B------:R-:W-:Y:S04]  /*15210*/  STL.64 [R1+0x620], R16 ;  /* 0x0006201001007387 */ /* 0x000fe80000100a00 */
[----:B------:R-:W-:Y:S04]  /*15220*/  STL.64 [R1+0x638], R28 ;  /* 0x0006381c01007387 */ /* 0x000fe80000100a00 */
[----:B------:R-:W-:Y:S04]  /*15230*/  STL.64 [R1+0x640], R30 ;  /* 0x0006401e01007387 */ /* 0x000fe80000100a00 */
[----:B------:R1:W-:Y:S02]  /*15240*/  STL.64 [R1+0x658], R4 ;  /* 0x0006580401007387 */ /* 0x0003e40000100a00 */
[----:B-1----:R-:W-:Y:S01]  /*15250*/  VIADD R5, R13, 0xffffffff ;  /* 0xffffffff0d057836 */ /* 0x002fe20000000000 */
[----:B------:R-:W1:Y:S08]  /*15260*/  LDC R4, c[0x0][0x230] ;  /* 0x00008c00ff047b82 */ /* 0x000e700000000800 */
[----:B------:R-:W4:Y:S01]  /*15270*/  LDC R13, c[0x0][0x230] ;  /* 0x00008c00ff0d7b82 */ /* 0x000f220000000800 */
[----:B------:R-:W-:-:S02]  /*15280*/  LEA R24, P3, R178, R0, 0x2 ;  /* 0x00000000b2187211 */ /* 0x000fc400078610ff */
[-C--:B------:R-:W-:Y:S02]  /*15290*/  LEA R36, P5, R173, R0.reuse, 0x2 ;  /* 0x00000000ad247211 */ /* 0x080fe400078a10ff */
[-C--:B------:R-:W-:Y:S02]  /*152a0*/  LEA R38, P6, R172, R0.reuse, 0x2 ;  /* 0x00000000ac267211 */ /* 0x080fe400078c10ff */
[----:B------:R-:W-:Y:S01]  /*152b0*/  LEA R32, P0, R171, R0, 0x2 ;  /* 0x00000000ab207211 */ /* 0x000fe200078010ff */
[----:B------:R-:W-:Y:S01]  /*152c0*/  IMAD R155, R2, 0x14, RZ ;  /* 0x00000014029b7824 */ /* 0x000fe200078e02ff */
[----:B------:R-:W-:Y:S02]  /*152d0*/  LEA.HI.X.SX32 R25, R178, R3, 0x2, P3 ;  /* 0x00000003b2197211 */ /* 0x000fe400018f16ff */
[C---:B------:R-:W-:Y:S02]  /*152e0*/  LEA R120, P3, R2.reuse, R118, 0x3 ;  /* 0x0000007602787211 */ /* 0x040fe400078618ff */
[----:B------:R-:W-:Y:S01]  /*152f0*/  ISETP.GE.U32.AND P2, PT, R5, 0x7fffffc0, PT ;  /* 0x7fffffc00500780c */ /* 0x000fe20003f46070 */
[----:B------:R-:W-:-:S02]  /*15300*/  IMAD R5, R2, 0x5, RZ ;  /* 0x0000000502057824 */ /* 0x000fc400078e02ff */
[----:B----4-:R-:W-:-:S05]  /*15310*/  VIADD R0, R13, 0xfffffffc ;  /* 0xfffffffc0d007836 */ /* 0x010fca0000000000 */
[----:B------:R-:W-:Y:S02]  /*15320*/  ISETP.GE.U32.AND P4, PT, R0, 0x7fffffbd, PT ;  /* 0x7fffffbd0000780c */ /* 0x000fe40003f86070 */
[C---:B------:R-:W-:Y:S02]  /*15330*/  SHF.L.U32 R0, R2.reuse, 0x1, RZ ;  /* 0x0000000102007819 */ /* 0x040fe400000006ff */
[----:B------:R-:W-:Y:S01]  /*15340*/  LEA.HI.X.SX32 R33, R171, R3, 0x2, P0 ;  /* 0x00000003ab217211 */ /* 0x000fe200000f16ff */
[----:B------:R-:W-:Y:S01]  /*15350*/  IMAD R171, R2, 0x1c, RZ ;  /* 0x0000001c02ab7824 */ /* 0x000fe200078e02ff */
[----:B------:R-:W-:Y:S02]  /*15360*/  LEA.HI.X.SX32 R121, R0, R119, 0x2, P3 ;  /* 0x0000007700797211 */ /* 0x000fe400018f16ff */
[----:B------:R-:W-:Y:S02]  /*15370*/  IADD3 R124, P3, R155, R118, RZ ;  /* 0x000000769b7c7210 */ /* 0x000fe40007f7e0ff */
[----:B------:R-:W-:-:S02]  /*15380*/  LEA.HI.X.SX32 R37, R173, R3, 0x2, P5 ;  /* 0x00000003ad257211 */ /* 0x000fc400028f16ff */
[----:B------:R-:W-:Y:S01]  /*15390*/  LEA.HI.X.SX32 R39, R172, R3, 0x2, P6 ;  /* 0x00000003ac277211 */ /* 0x000fe200030f16ff */
[----:B--2---:R-:W-:Y:S01]  /*153a0*/  VIADD R3, R7, 0xfffffffd ;  /* 0xfffffffd07037836 */ /* 0x004fe20000000000 */
[-C--:B------:R-:W-:Y:S01]  /*153b0*/  LEA.HI.X.SX32 R125, R5, R119.reuse, 0x2, P3 ;  /* 0x00000077057d7211 */ /* 0x080fe200018f16ff */
[----:B------:R-:W-:Y:S01]  /*153c0*/  IMAD R13, R2, 0x7, RZ ;  /* 0x00000007020d7824 */ /* 0x000fe200078e02ff */
[-C--:B------:R-:W-:Y:S01]  /*153d0*/  IADD3 R128, P3, R171, R118.reuse, RZ ;  /* 0x00000076ab807210 */ /* 0x080fe20007f7e0ff */
[----:B-1----:R-:W-:Y:S01]  /*153e0*/  VIADD R4, R4, 0xfffffffe ;  /* 0xfffffffe04047836 */ /* 0x002fe20000000000 */
[----:B------:R-:W-:Y:S01]  /*153f0*/  ISETP.GE.U32.AND P1, PT, R3, 0x7fffffbe, PT ;  /* 0x7fffffbe0300780c */ /* 0x000fe20003f26070 */
[----:B------:R-:W-:Y:S01]  /*15400*/  IMAD R3, R2, 0xc, RZ ;  /* 0x0000000c02037824 */ /* 0x000fe200078e02ff */
[----:B------:R-:W-:Y:S02]  /*15410*/  LEA.HI.X.SX32 R129, R13, R119, 0x2, P3 ;  /* 0x000000770d817211 */ /* 0x000fe400018f16ff */
[----:B------:R-:W-:-:S02]  /*15420*/  IADD3 R132, P3, R187, R118, RZ ;  /* 0x00000076bb847210 */ /* 0x000fc40007f7e0ff */
[----:B------:R-:W-:Y:S01]  /*15430*/  ISETP.GE.U32.AND P0, PT, R4, 0x7fffffbf, PT ;  /* 0x7fffffbf0400780c */ /* 0x000fe20003f06070 */
[C---:B------:R-:W-:Y:S01]  /*15440*/  IMAD R4, R2.reuse, 0x3, RZ ;  /* 0x0000000302047824 */ /* 0x040fe200078e02ff */
[-C--:B------:R-:W-:Y:S01]  /*15450*/  IADD3 R122, P5, R3, R118.reuse, RZ ;  /* 0x00000076037a7210 */ /* 0x080fe20007fbe0ff */
[C---:B------:R-:W-:Y:S01]  /*15460*/  IMAD R163, R2.reuse, 0x18, RZ ;  /* 0x0000001802a37824 */ /* 0x040fe200078e02ff */
[-C--:B------:R-:W-:Y:S01]  /*15470*/  LEA.HI.X.SX32 R133, R133, R119.reuse, 0x2, P3 ;  /* 0x0000007785857211 */ /* 0x080fe200018f16ff */
[C---:B------:R-:W-:Y:S01]  /*15480*/  IMAD R137, R2.reuse, 0xb, RZ ;  /* 0x0000000b02897824 */ /* 0x040fe200078e02ff */
[-C--:B------:R-:W-:Y:S01]  /*15490*/  IADD3 R136, P3, R203, R118.reuse, RZ ;  /* 0x00000076cb887210 */ /* 0x080fe20007f7e0ff */
[----:B------:R-:W-:Y:S01]  /*154a0*/  IMAD R7, R2, 0x6, RZ ;  /* 0x0000000602077824 */ /* 0x000fe200078e02ff */
[-C--:B------:R-:W-:Y:S01]  /*154b0*/  LEA.HI.X.SX32 R123, R4, R119.reuse, 0x2, P5 ;  /* 0x00000077047b7211 */ /* 0x080fe200028f16ff */
[C---:B------:R-:W-:Y:S01]  /*154c0*/  IMAD R141, R2.reuse, 0xd, RZ ;  /* 0x0000000d028d7824 */ /* 0x040fe200078e02ff */
[----:B------:R-:W-:Y:S01]  /*154d0*/  IADD3 R126, P5, R163, R118, RZ ;  /* 0x00000076a37e7210 */ /* 0x000fe20007fbe0ff */
[----:B------:R-:W-:Y:S01]  /*154e0*/  IMAD R239, R2, 0x3c, RZ ;  /* 0x0000003c02ef7824 */ /* 0x000fe200078e02ff */
[----:B------:R-:W-:-:S02]  /*154f0*/  LEA.HI.X.SX32 R137, R137, R119, 0x2, P3 ;  /* 0x0000007789897211 */ /* 0x000fc400018f16ff */
[-C--:B------:R-:W-:Y:S02]  /*15500*/  IADD3 R140, P3, R219, R118.reuse, RZ ;  /* 0x00000076db8c7210 */ /* 0x080fe40007f7e0ff */
[-C--:B------:R-:W-:Y:S01]  /*15510*/  LEA.HI.X.SX32 R127, R7, R119.reuse, 0x2, P5 ;  /* 0x00000077077f7211 */ /* 0x080fe200028f16ff */
[C---:B------:R-:W-:Y:S01]  /*15520*/  IMAD R145, R2.reuse, 0xf, RZ ;  /* 0x0000000f02917824 */ /* 0x040fe200078e02ff */
[CC--:B------:R-:W-:Y:S01]  /*15530*/  LEA R130, P5, R2.reuse, R118.reuse, 0x5 ;  /* 0x0000007602827211 */ /* 0x0c0fe200078a28ff */
[C---:B------:R-:W-:Y:S01]  /*15540*/  IMAD R148, R2.reuse, 0x44, RZ ;  /* 0x0000004402947824 */ /* 0x040fe200078e02ff */
[-C--:B------:R-:W-:Y:S02]  /*15550*/  LEA.HI.X.SX32 R141, R141, R119.reuse, 0x2, P3 ;  /* 0x000000778d8d7211 */ /* 0x080fe400018f16ff */
[-C--:B------:R-:W-:Y:S01]  /*15560*/  IADD3 R144, P3, R239, R118.reuse, RZ ;  /* 0x00000076ef907210 */ /* 0x080fe20007f7e0ff */
[C---:B------:R-:W-:Y:S01]  /*15570*/  IMAD R135, R2.reuse, 0xa, RZ ;  /* 0x0000000a02877824 */ /* 0x040fe200078e02ff */
        /* <DEDUP_REMOVED lines=8> */
[-C--:B------:R-:W-:Y:S01]  /*15600*/  IADD3 R138, P5, R211, R118.reuse, RZ ;  /* 0x00000076d38a7210 */ /* 0x080fe20007fbe0ff */
[----:B------:R-:W-:Y:S01]  /*15610*/  IMAD R156, R2, 0x54, RZ ;  /* 0x00000054029c7824 */ /* 0x000fe200078e02ff */
        /* <DEDUP_REMOVED lines=8> */
[-C--:B------:R-:W-:Y:S01]  /*156a0*/  IADD3 R156, P3, R156, R118.reuse, RZ ;  /* 0x000000769c9c7210 */ /* 0x080fe20007f7e0ff */
[C---:B------:R-:W-:Y:S01]  /*156b0*/  IMAD.SHL.U32 R147, R2.reuse, 0x10, RZ ;  /* 0x0000001002937824 */ /* 0x040fe200078e00ff */
[-C--:B------:R-:W-:Y:S01]  /*156c0*/  LEA.HI.X.SX32 R143, R143, R119.reuse, 0x2, P5 ;  /* 0x000000778f8f7211 */ /* 0x080fe200028f16ff */
[C---:B------:R-:W-:Y:S01]  /*156d0*/  IMAD R150, R2.reuse, 0x48, RZ ;  /* 0x0000004802967824 */ /* 0x040fe200078e02ff */
[CC--:B------:R-:W-:Y:S01]  /*156e0*/  LEA R146, P5, R2.reuse, R118.reuse, 0x6 ;  /* 0x0000007602927211 */ /* 0x0c0fe200078a30ff */
[C---:B------:R-:W-:Y:S01]  /*156f0*/  IMAD R161, R2.reuse, 0x17, RZ ;  /* 0x0000001702a17824 */ /* 0x040fe200078e02ff */
[-C--:B------:R-:W-:Y:S01]  /*15700*/  LEA.HI.X.SX32 R157, R157, R119.reuse, 0x2, P3 ;  /* 0x000000779d9d7211 */ /* 0x080fe200018f16ff */
[----:B------:R-:W-:Y:S01]  /*15710*/  IMAD R164, R2, 0x64, RZ ;  /* 0x0000006402a47824 */ /* 0x000fe200078e02ff */
[-C--:B------:R-:W-:Y:S01]  /*15720*/  IADD3 R160, P3, R160, R118.reuse, RZ ;  /* 0x00000076a0a07210 */ /* 0x080fe20007f7e0ff */
        /* <DEDUP_REMOVED lines=11> */
[----:B------:R-:W-:Y:S01]  /*157e0*/  IADD3 R154, P5, R154, R118, RZ ;  /* 0x000000769a9a7210 */ /* 0x000fe20007fbe0ff */
[----:B------:R-:W-:Y:S01]  /*157f0*/  IMAD R172, R2, 0x74, RZ ;  /* 0x0000007402ac7824 */ /* 0x000fe200078e02ff */
[----:B------:R-:W-:-:S02]  /*15800*/  LEA.HI.X.SX32 R165, R165, R119, 0x2, P3 ;  /* 0x00000077a5a57211 */ /* 0x000fc400018f16ff */
        /* <DEDUP_REMOVED lines=19> */
[-C--:B------:R-:W-:Y:S02]  /*15940*/  IADD3 R166, P5, R166, R118.reuse, RZ ;  /* 0x00000076a6a67210 */ /* 0x080fe40007fbe0ff */
[-C--:B------:R-:W-:Y:S02]  /*15950*/  LEA.HI.X.SX32 R177, R177, R119.reuse, 0x2, P3 ;  /* 0x00000077b1b17211 */ /* 0x080fe400018f16ff */
[----:B------:R-:W-:Y:S01]  /*15960*/  IADD3 R180, P3, R180, R118, RZ ;  /* 0x00000076b4b47210 */ /* 0x000fe20007f7e0ff */
[----:B------:R-:W-:Y:S01]  /*15970*/  IMAD R174, R2, 0x78, RZ ;  /* 0x0000007802ae7824 */ /* 0x000fe200078e02ff */
[----:B------:R-:W-:-:S02]  /*15980*/  LEA.HI.X.SX32 R167, R167, R119, 0x2, P5 ;  /* 0x00000077a7a77211 */ /* 0x000fc400028f16ff */
[-C--:B------:R-:W-:Y:S02]  /*15990*/  IADD3 R170, P5, R170, R118.reuse, RZ ;  /* 0x00000076aaaa7210 */ /* 0x080fe40007fbe0ff */
[-C--:B------:R-:W-:Y:S02]  /*159a0*/  LEA.HI.X.SX32 R181, R181, R119.reuse, 0x2, P3 ;  /* 0x00000077b5b57211 */ /* 0x080fe400018f16ff */
[-C--:B------:R-:W-:Y:S01]  /*159b0*/  IADD3 R184, P3, R184, R118.reuse, RZ ;  /* 0x00000076b8b87210 */ /* 0x080fe20007f7e0ff */
[----:B------:R-:W-:Y:S01]  /*159c0*/  IMAD R175, R2, 0x1e, RZ ;  /* 0x0000001e02af7824 */ /* 0x000fe200078e02ff */
[-C--:B------:R-:W-:Y:S02]  /*159d0*/  LEA.HI.X.SX32 R171, R171, R119.reuse, 0x2, P5 ;  /* 0x00000077abab7211 */ /* 0x080fe400028f16ff */
[----:B------:R-:W-:Y:S02]  /*159e0*/  IADD3 R174, P5, R174, R118, RZ ;  /* 0x00000076aeae7210 */ /* 0x000fe40007fbe0ff */
[----:B------:R-:W-:-:S02]  /*159f0*/  LEA.HI.X.SX32 R185, R185, R119, 0x2, P3 ;  /* 0x00000077b9b97211 */ /* 0x000fc400018f16ff */
[-C--:B------:R-:W-:Y:S02]  /*15a00*/  IADD3 R188, P3, R188, R118.reuse, RZ ;  /* 0x00000076bcbc7210 */ /* 0x080fe40007f7e0ff */
[-C--:B------:R-:W-:Y:S02]  /*15a10*/  LEA.HI.X.SX32 R175, R175, R119.reuse, 0x2, P5 ;  /* 0x00000077afaf7211 */ /* 0x080fe400028f16ff */
[-C--:B------:R-:W-:Y:S02]  /*15a20*/  LEA R178, P5, R2, R118.reuse, 0x7 ;  /* 0x0000007602b27211 */ /* 0x080fe400078a38ff */
[-C--:B------:R-:W-:Y:S02]  /*15a30*/  LEA.HI.X.SX32 R189, R189, R119.reuse, 0x2, P3 ;  /* 0x00000077bdbd7211 */ /* 0x080fe400018f16ff */
[----:B------:R-:W-:Y:S02]  /*15a40*/  IADD3 R192, P3, R192, R118, RZ ;  /* 0x00000076c0c07210 */ /* 0x000fe40007f7e0ff */
[----:B------:R-:W-:-:S02]  /*15a50*/  LEA.HI.X.SX32 R179, R179, R119, 0x2, P5 ;  /* 0x00000077b3b37211 */ /* 0x000fc400028f16ff */
[-C--:B------:R-:W-:Y:S02]  /*15a60*/  IADD3 R182, P5, R182, R118.reuse, RZ ;  /* 0x00000076b6b67210 */ /* 0x080fe40007fbe0ff */
[-C--:B------:R-:W-:Y:S02]  /*15a70*/  LEA.HI.X.SX32 R193, R193, R119.reuse, 0x2, P3 ;  /* 0x00000077c1c17211 */ /* 0x080fe400018f16ff */
        /* <DEDUP_REMOVED lines=50> */
[----:B------:R-:W-:Y:S01]  /*15da0*/  IMAD R228, R2, 0xe4, RZ ;  /* 0x000000e402e47824 */ /* 0x000fe200078e02ff */
        /* <DEDUP_REMOVED lines=9> */
[----:B------:R-:W-:Y:S01]  /*15e40*/  IMAD.SHL.U32 R236, R2, 0x4, RZ ;  /* 0x0000000402ec7824 */ /* 0x000fe200078e00ff */
[-C--:B------:R-:W-:Y:S01]  /*15e50*/  IADD3 R228, P3, R228, R118.reuse, RZ ;  /* 0x00000076e4e47210 */ /* 0x080fe20007f7e0ff */
[C---:B------:R-:W-:Y:S01]  /*15e60*/  IMAD R0, R2.reuse, 0x36, RZ ;  /* 0x0000003602007824 */ /* 0x040fe200078e02ff */
[-C--:B------:R-:W-:Y:S01]  /*15e70*/  LEA.HI.X.SX32 R215, R215, R119.reuse, 0x2, P5 ;  /* 0x00000077d7d77211 */ /* 0x080fe200028f16ff */
[----:B------:R-:W-:Y:S01]  /*15e80*/  IMAD R232, R2, 0xec, RZ ;  /* 0x000000ec02e87824 */ /* 0x000fe200078e02ff */
[-C--:B------:R-:W-:Y:S01]  /*15e90*/  IADD3 R218, P5, R218, R118.reuse, RZ ;  /* 0x00000076dada7210 */ /* 0x080fe20007fbe0ff */
[C---:B------:R-:W-:Y:S01]  /*15ea0*/  IMAD R238, R2.reuse, 0xf0, RZ ;  /* 0x000000f002ee7824 */ /* 0x040fe200078e02ff */
[-C--:B------:R-:W-:Y:S01]  /*15eb0*/  LEA.HI.X.SX32 R229, R5, R119.reuse, 0x2, P3 ;  /* 0x0000007705e57211 */ /* 0x080fe200018f16ff */
[C---:B------:R-:W-:Y:S01]  /*15ec0*/  IMAD R240, R2.reuse, 0xf4, RZ ;  /* 0x000000f402f07824 */ /* 0x040fe200078e02ff */
[----:B------:R-:W-:Y:S01]  /*15ed0*/  LEA R234, P3, R2, R118, 0x4 ;  /* 0x0000007602ea7211 */ /* 0x000fe200078620ff */
[----:B------:R-:W1:Y:S01]  /*15ee0*/  LDC R5, c[0x0][0x230] ;  /* 0x00008c00ff057b82 */ /* 0x000e620000000800 */
[----:B------:R-:W-:-:S02]  /*15ef0*/  LEA.HI.X.SX32 R219, R219, R119, 0x2, P5 ;  /* 0x00000077dbdb7211 */ /* 0x000fc400028f16ff */
[-C--:B------:R-:W-:Y:S02]  /*15f00*/  IADD3 R222, P5, R222, R118.reuse, RZ ;  /* 0x00000076dede7210 */ /* 0x080fe40007fbe0ff */
[CC--:B------:R-:W-:Y:S02]  /*15f10*/  LEA.HI.X.SX32 R235, R236.reuse, R119.reuse, 0x2, P3 ;  /* 0x00000077eceb7211 */ /* 0x0c0fe400018f16ff */
[-C--:B------:R-:W-:Y:S01]  /*15f20*/  IADD3 R236, P3, R236, R118.reuse, RZ ;  /* 0x00000076ecec7210 */ /* 0x080fe20007f7e0ff */
[----:B------:R-:W2:Y:S01]  /*15f30*/  S2R R248, SR_TID.X ;  /* 0x0000000000f87919 */ /* 0x000ea20000002100 */
[-C--:B------:R-:W-:Y:S01]  /*15f40*/  LEA.HI.X.SX32 R223, R0, R119.reuse, 0x2, P5 ;  /* 0x0000007700df7211 */ /* 0x080fe200028f16ff */
[----:B------:R-:W-:Y:S01]  /*15f50*/  IMAD R0, R2, 0x3b, RZ ;  /* 0x0000003b02007824 */ /* 0x000fe200078e02ff */
[-C--:B------:R-:W-:Y:S01]  /*15f60*/  IADD3 R232, P6, R232, R118.reuse, RZ ;  /* 0x00000076e8e87210 */ /* 0x080fe20007fde0ff */
[C---:B------:R-:W-:Y:S01]  /*15f70*/  IMAD R242, R2.reuse, 0xf8, RZ ;  /* 0x000000f802f27824 */ /* 0x040fe200078e02ff */
[CC--:B------:R-:W-:Y:S01]  /*15f80*/  LEA.HI.X.SX32 R237, R2.reuse, R119.reuse, 0x2, P3 ;  /* 0x0000007702ed7211 */ /* 0x0c0fe200018f16ff */
[----:B------:R-:W-:Y:S01]  /*15f90*/  IMAD R226, R2, 0xe0, RZ ;  /* 0x000000e002e27824 */ /* 0x000fe200078e02ff */
[-C--:B------:R-:W-:Y:S01]  /*15fa0*/  IADD3 R238, P3, R238, R118.reuse, RZ ;  /* 0x00000076eeee7210 */ /* 0x080fe20007f7e0ff */
[----:B------:R-:W-:Y:S01]  /*15fb0*/  VIADD R3, R231, 0xffffffdf ;  /* 0xffffffdfe7037836 */ /* 0x000fe20000000000 */
[-C--:B------:R-:W-:Y:S01]  /*15fc0*/  LEA.HI.X.SX32 R233, R0, R119.reuse, 0x2, P6 ;  /* 0x0000007700e97211 */ /* 0x080fe200030f16ff */
[C---:B------:R-:W-:Y:S01]  /*15fd0*/  IMAD R0, R2.reuse, 0x3d, RZ ;  /* 0x0000003d02007824 */ /* 0x040fe200078e02ff */
[-C--:B------:R-:W-:Y:S01]  /*15fe0*/  LEA.HI.X.SX32 R239, R239, R119.reuse, 0x2, P3 ;  /* 0x00000077efef7211 */ /* 0x080fe200018f16ff */
[----:B------:R-:W-:Y:S01]  /*15ff0*/  IMAD R244, R2, 0xfc, RZ ;  /* 0x000000fc02f47824 */ /* 0x000fe200078e02ff */
[-C--:B------:R-:W-:Y:S01]  /*16000*/  IADD3 R240, P3, R240, R118.reuse, RZ ;  /* 0x00000076f0f07210 */ /* 0x080fe20007f7e0ff */
[C---:B------:R-:W-:Y:S01]  /*16010*/  IMAD R7, R2.reuse, 0x3a, RZ ;  /* 0x0000003a02077824 */ /* 0x040fe200078e02ff */
[----:B------:R-:W-:Y:S01]  /*16020*/  ISETP.GE.U32.AND P6, PT, R3, 0x7fffffa0, PT ;  /* 0x7fffffa00300780c */ /* 0x000fe20003fc6070 */
[----:B------:R-:W-:Y:S01]  /*16030*/  IMAD R3, R2, 0x3e, RZ ;  /* 0x0000003e02037824 */ /* 0x000fe200078e02ff */
[-C--:B------:R-:W-:Y:S01]  /*16040*/  LEA.HI.X.SX32 R241, R0, R119.reuse, 0x2, P3 ;  /* 0x0000007700f17211 */ /* 0x080fe200018f16ff */
[----:B------:R-:W-:Y:S01]  /*16050*/  IMAD R230, R2, 0xe8, RZ ;  /* 0x000000e802e67824 */ /* 0x000fe200078e02ff */
[-C--:B------:R-:W-:Y:S01]  /*16060*/  IADD3 R242, P3, R242, R118.reuse, RZ ;  /* 0x00000076f2f27210 */ /* 0x080fe20007f7e0ff */
[----:B---3--:R-:W-:Y:S01]  /*16070*/  VIADD R4, R243, 0xffffffde ;  /* 0xffffffdef3047836 */ /* 0x008fe20000000000 */
[-C--:B------:R-:W-:Y:S01]  /*16080*/  IADD3 R226, P5, R226, R118.reuse, RZ ;  /* 0x00000076e2e27210 */ /* 0x080fe20007fbe0ff */
[----:B------:R-:W-:Y:S01]  /*16090*/  IMAD R2, R2, 0x3f, RZ ;  /* 0x0000003f02027824 */ /* 0x000fe200078e02ff */
[-C--:B------:R-:W-:Y:S01]  /*160a0*/  LEA.HI.X.SX32 R243, R3, R119.reuse, 0x2, P3 ;  /* 0x0000007703f37211 */ /* 0x080fe200018f16ff */
[----:B-----5:R-:W-:Y:S01]  /*160b0*/  ULEA UR7, UR4, UR7, 0x18 ;  /* 0x0000000704077291 */ /* 0x020fe2000f8ec03f */
[----:B------:R-:W-:Y:S01]  /*160c0*/  IADD3 R244, P3, R244, R118, RZ ;  /* 0x00000076f4f47210 */ /* 0x000fe20007f7e0ff */
[----:B------:R-:W3:Y:S01]  /*160d0*/  LDC R13, c[0x0][0x230] ;  /* 0x00008c00ff0d7b82 */ /* 0x000ee20000000800 */
[----:B------:R-:W-:-:S02]  /*160e0*/  LEA.HI.X.SX32 R227, R227, R119, 0x2, P5 ;  /* 0x00000077e3e37211 */ /* 0x000fc400028f16ff */
[-C--:B------:R-:W-:Y:S01]  /*160f0*/  LEA.HI.X.SX32 R245, R2, R119.reuse, 0x2, P3 ;  /* 0x0000007702f57211 */ /* 0x080fe200018f16ff */
[----:B-1----:R-:W-:Y:S01]  /*16100*/  VIADD R2, R5, 0xffffffdd ;  /* 0xffffffdd05027836 */ /* 0x002fe20000000000 */
[----:B------:R-:W-:Y:S02]  /*16110*/  IADD3 R230, P5, R230, R118, RZ ;  /* 0x00000076e6e67210 */ /* 0x000fe40007fbe0ff */
[----:B--2---:R-:W-:Y:S01]  /*16120*/  SHF.L.U32 R251, R248, 0x4, RZ ;  /* 0x00000004f8fb7819 */ /* 0x004fe200000006ff */
[----:B------:R-:W1:Y:S01]  /*16130*/  LDC R5, c[0x0][0x230] ;  /* 0x00008c00ff057b82 */ /* 0x000e620000000800 */
[----:B------:R-:W-:Y:S02]  /*16140*/  LEA.HI.X.SX32 R231, R7, R119, 0x2, P5 ;  /* 0x0000007707e77211 */ /* 0x000fe400028f16ff */
[----:B------:R-:W-:Y:S01]  /*16150*/  ISETP.GE.U32.AND P5, PT, R2, 0x7fffff9e, PT ;  /* 0x7fffff9e0200780c */ /* 0x000fe20003fa6070 */
[----:B------:R-:W-:Y:S02]  /*16160*/  VIADD R2, R246, 0xffffffdc ;  /* 0xffffffdcf6027836 */ /* 0x000fe40000000000 */
[----:B------:R-:W2:Y:S01]  /*16170*/  S2R R246, SR_TID.X ;  /* 0x0000000000f67919 */ /* 0x000ea20000002100 */
[----:B------:R-:W-:Y:S01]  /*16180*/  LOP3.LUT R0, R251, 0x70, RZ, 0xc0, !PT ;  /* 0x00000070fb007812 */ /* 0x000fe200078ec0ff */
[----:B------:R-:W4:Y:S01]  /*16190*/  LDC R7, c[0x0][0x230] ;  /* 0x00008c00ff077b82 */ /* 0x000f220000000800 */
[----:B------:R-:W-:Y:S01]  /*161a0*/  LOP3.LUT R252, R248, 0x7f, RZ, 0xc0, !PT ;  /* 0x0000007ff8fc7812 */ /* 0x000fe200078ec0ff */
[----:B------:R-:W-:-:S04]  /*161b0*/  IMAD.U32 R248, RZ, RZ, UR7 ;  /* 0x00000007fff87e24 */ /* 0x000fc8000f8e00ff */
[----:B------:R-:W-:Y:S01]  /*161c0*/  IMAD R0, R252, 0x80, R0 ;  /* 0x00000080fc007824 */ /* 0x000fe200078e0200 */
[----:B------:R-:W-:Y:S01]  /*161d0*/  ISETP.GE.U32.AND P3, PT, R4, 0x7fffff9f, PT ;  /* 0x7fffff9f0400780c */ /* 0x000fe20003f66070 */
[----:B------:R-:W-:Y:S01]  /*161e0*/  ULDC.64 UR4, c[0x0][0x208] ;  /* 0x0000820000047ab9 */ /* 0x000fe20000000a00 */
[----:B------:R-:W5:Y:S02]  /*161f0*/  LDC R4, c[0x0][0x230] ;  /* 0x00008c00ff047b82 */ /* 0x000f640000000800 */
[----:B------:R-:W-:Y:S02]  /*16200*/  IADD3 R0, R0, 0x100000, R248 ;  /* 0x0010000000007810 */ /* 0x000fe40007ffe0f8 */
[----:B------:R-:W-:-:S03]  /*16210*/  IADD3 R3, R247, -0x5, RZ ;  /* 0xfffffffbf7037810 */ /* 0x000fc60007ffe0ff */
[----:B------:R-:W-:Y:S01]  /*16220*/  @!PT LDS RZ, [RZ] ;  /* 0x00000000fffff984 */ /* 0x000fe20000000800 */
[----:B------:R-:W-:Y:S01]  /*16230*/  @!PT LDS RZ, [RZ] ;  /* 0x00000000fffff984 */ /* 0x000fe20000000800 */
[----:B------:R-:W-:Y:S01]  /*16240*/  @!PT LDS RZ, [RZ] ;  /* 0x00000000fffff984 */ /* 0x000fe20000000800 */
[----:B------:R-:W-:Y:S01]  /*16250*/  LDGSTS.E [R0+-0x20000], desc[UR4][R118.64], !P2 ;  /* 0xe000000076007fae */ /* 0x000fe2000d121844 */
[----:B------:R-:W-:Y:S01]  /*16260*/  ISETP.GE.U32.AND P2, PT, R2, 0x7fffff9d, PT ;  /* 0x7fffff9d0200780c */ /* 0x000fe20003f46070 */
[----:B------:R-:W-:Y:S01]  /*16270*/  VIADD R2, R249, 0xfffffff9 ;  /* 0xfffffff9f9027836 */ /* 0x000fe20000000000 */
[----:B------:R-:W5:Y:S01]  /*16280*/  LDC R247, c[0x0][0x230] ;  /* 0x00008c00fff77b82 */ /* 0x000f620000000800 */
[----:B------:R4:W-:Y:S01]  /*16290*/  LDGSTS.E [R0+-0x1fffc], desc[UR4][R236.64], !P0 ;  /* 0xe0004000ec007fae */ /* 0x0009e2000c121844 */
[----:B------:R-:W-:-:S03]  /*162a0*/  ISETP.GE.U32.AND P0, PT, R3, 0x7fffffbc, PT ;  /* 0x7fffffbc0300780c */ /* 0x000fc60003f06070 */
[----:B------:R-:W-:Y:S03]  /*162b0*/  STL.64 [R1+0x648], R24 ;  /* 0x0006481801007387 */ /* 0x000fe60000100a00 */
[----:B------:R-:W5:Y:S01]  /*162c0*/  LDC R249, c[0x0][0x230] ;  /* 0x00008c00fff97b82 */ /* 0x000f620000000800 */
[----:B------:R5:W-:Y:S01]  /*162d0*/  LDGSTS.E [R0+-0x1fff8], desc[UR4][R120.64], !P1 ;  /* 0xe000800078007fae */ /* 0x000be2000c921844 */
[----:B--2---:R-:W-:-:S03]  /*162e0*/  SHF.L.U32 R246, R246, 0x4, RZ ;  /* 0x00000004f6f67819 */ /* 0x004fc600000006ff */
[----:B------:R-:W-:Y:S01]  /*162f0*/  STL.64 [R1+0x660], R36 ;  /* 0x0006602401007387 */ /* 0x000fe20000100a00 */
[----:B------:R-:W-:Y:S02]  /*16300*/  VIADD R3, R250, 0xfffffffa ;  /* 0xfffffffafa037836 */ /* 0x000fe40000000000 */
[----:B------:R-:W2:Y:S01]  /*16310*/  LDC R251, c[0x0][0x230] ;  /* 0x00008c00fffb7b82 */ /* 0x000ea20000000800 */
[----:B------:R-:W-:Y:S01]  /*16320*/  LDGSTS.E [R0+-0x1fff4], desc[UR4][R122.64], !P4 ;  /* 0xe000c0007a007fae */ /* 0x000fe2000e121844 */
[----:B------:R-:W-:Y:S01]  /*16330*/  ISETP.GE.U32.AND P4, PT, R2, 0x7fffffba, PT ;  /* 0x7fffffba0200780c */ /* 0x000fe20003f86070 */
[----:B---3--:R-:W-:Y:S02]  /*16340*/  VIADD R2, R13, 0xfffffff8 ;  /* 0xfffffff80d027836 */ /* 0x008fe40000000000 */
[----:B------:R-:W-:Y:S03]  /*16350*/  STL.64 [R1+0x670], R38 ;  /* 0x0006702601007387 */ /* 0x000fe60000100a00 */
[----:B------:R-:W3:Y:S01]  /*16360*/  LDC R250, c[0x0][0x230] ;  /* 0x00008c00fffa7b82 */ /* 0x000ee20000000800 */
[----:B------:R-:W-:Y:S04]  /*16370*/  STL.64 [R1+0x668], R32 ;  /* 0x0006682001007387 */ /* 0x000fe80000100a00 */
[----:B------:R-:W-:Y:S01]  /*16380*/  STL.64 [R1+0x2200], R118 ;  /* 0x0022007601007387 */ /* 0x000fe20000100a00 */
[----:B------:R-:W-:-:S02]  /*16390*/  ISETP.GE.U32.AND P1, PT, R3, 0x7fffffbb, PT ;  /* 0x7fffffbb0300780c */ /* 0x000fc40003f26070 */
[----:B------:R-:W3:Y:S01]  /*163a0*/  LDC R13, c[0x0][0x230] ;  /* 0x00008c00ff0d7b82 */ /* 0x000ee20000000800 */
[----:B------:R4:W-:Y:S01]  /*163b0*/  STL.64 [R1+0x2208], R236 ;  /* 0x002208ec01007387 */ /* 0x0009e20000100a00 */
[----:B-1----:R-:W-:-:S03]  /*163c0*/  VIADD R3, R5, 0xffffffdb ;  /* 0xffffffdb05037836 */ /* 0x002fc60000000000 */
[----:B------:R-:W-:Y:S01]  /*163d0*/  LDGSTS.E [R0+-0x1c000], desc[UR4][R178.64], !P6 ;  /* 0xe4000000b2007fae */ /* 0x000fe2000f121844 */
[----:B------:R-:W-:Y:S01]  /*163e0*/  ISETP.GE.U32.AND P6, PT, R2, 0x7fffffb9, PT ;  /* 0x7fffffb90200780c */ /* 0x000fe20003fc6070 */
[----:B----4-:R-:W-:Y:S01]  /*163f0*/  VIADD R2, R7, 0xffffffda ;  /* 0xffffffda07027836 */ /* 0x010fe20000000000 */
[----:B------:R-:W1:Y:S01]  /*16400*/  LDC R5, c[0x0][0x230] ;  /* 0x00008c00ff057b82 */ /* 0x000e620000000800 */
[----:B------:R-:W-:Y:S01]  /*16410*/  LDGSTS.E [R0+-0x1bffc], desc[UR4][R180.64], !P3 ;  /* 0xe4004000b4007fae */ /* 0x000fe2000d921844 */
[----:B------:R-:W-:-:S03]  /*16420*/  LOP3.LUT R236, R246, 0x70, RZ, 0xc0, !PT ;  /* 0x00000070f6ec7812 */ /* 0x000fc600078ec0ff */
[----:B------:R-:W-:Y:S03]  /*16430*/  LDGSTS.E [R0+-0x1bff8], desc[UR4][R182.64], !P5 ;  /* 0xe4008000b6007fae */ /* 0x000fe6000e921844 */
[----:B------:R-:W4:Y:S01]  /*16440*/  LDC R246, c[0x0][0x230] ;  /* 0x00008c00fff67b82 */ /* 0x000f220000000800 */
[----:B------:R-:W-:Y:S01]  /*16450*/  IMAD R236, R252, 0x80, R236 ;  /* 0x00000080fcec7824 */ /* 0x000fe200078e02ec */
[----:B------:R-:W-:Y:S01]  /*16460*/  ISETP.GE.U32.AND P5, PT, R2, 0x7fffff9b, PT ;  /* 0x7fffff9b0200780c */ /* 0x000fe20003fa6070 */
[----:B-----5:R-:W-:Y:S01]  /*16470*/  VIADD R2, R4, 0xffffffd9 ;  /* 0xffffffd904027836 */ /* 0x020fe20000000000 */
[----:B------:R-:W-:Y:S01]  /*16480*/  ISETP.GE.U32.AND P3, PT, R3, 0x7fffff9c, PT ;  /* 0x7fffff9c0300780c */ /* 0x000fe20003f66070 */
[----:B------:R-:W-:Y:S01]  /*16490*/  LDGSTS.E [R0+-0x1bff4], desc[UR4][R184.64], !P2 ;  /* 0xe400c000b8007fae */ /* 0x000fe2000d121844 */
[----:B------:R-:W-:Y:S02]  /*164a0*/  LOP3.LUT R3, R236, 0x10, RZ, 0x3c, !PT ;  /* 0x00000010ec037812 */ /* 0x000fe400078e3cff */
[----:B------:R-:W5:Y:S01]  /*164b0*/  LDC R7, c[0x0][0x230] ;  /* 0x00008c00ff077b82 */ /* 0x000f620000000800 */
[----:B------:R-:W-:Y:S01]  /*164c0*/  ISETP.GE.U32.AND P2, PT, R2, 0x7fffff9a, PT ;  /* 0x7fffff9a0200780c */ /* 0x000fe20003f46070 */
[----:B------:R-:W-:Y:S01]  /*164d0*/  VIADD R2, R247, 0xffffffd8 ;  /* 0xffffffd8f7027836 */ /* 0x000fe20000000000 */
[----:B------:R-:W-:Y:S01]  /*164e0*/  IADD3 R3, R248, 0x100000, R3 ;  /* 0x00100000f8037810 */ /* 0x000fe20007ffe003 */
[----:B------:R-:W-:-:S04]  /*164f0*/  VIADD R4, R249, 0xfffffff7 ;  /* 0xfffffff7f9047836 */ /* 0x000fc80000000000 */
[----:B------:R-:W-:Y:S01]  /*16500*/  LDGSTS.E [R3+-0x20000], desc[UR4][R234.64], !P0 ;  /* 0xe0000000ea037fae */ /* 0x000fe2000c121844 */
[----:B------:R-:W-:Y:S01]  /*16510*/  ISETP.GE.U32.AND P0, PT, R2, 0x7fffff99, PT ;  /* 0x7fffff990200780c */ /* 0x000fe20003f06070 */
[----:B------:R-:W1:Y:S01]  /*16520*/  LDC R249, c[0x0][0x230] ;  /* 0x00008c00fff97b82 */ /* 0x000e620000000800 */
[----:B--2---:R-:W-:Y:S01]  /*16530*/  IADD3 R2, R251, -0xb, RZ ;  /* 0xfffffff5fb027810 */ /* 0x004fe20007ffe0ff */
[----:B------:R-:W-:Y:S01]  /*16540*/  LDGSTS.E [R3+-0x1fffc], desc[UR4][R124.64], !P1 ;  /* 0xe00040007c037fae */ /* 0x000fe2000c921844 */
[----:B------:R-:W-:Y:S01]  /*16550*/  ISETP.GE.U32.AND P1, PT, R4, 0x7fffffb8, PT ;  /* 0x7fffffb80400780c */ /* 0x000fe20003f26070 */
[----:B---3--:R-:W-:Y:S02]  /*16560*/  VIADD R4, R250, 0xfffffff6 ;  /* 0xfffffff6fa047836 */ /* 0x008fe40000000000 */
[----:B------:R-:W-:Y:S02]  /*16570*/  LDGSTS.E [R3+-0x1fff8], desc[UR4][R126.64], !P4 ;  /* 0xe00080007e037fae */ /* 0x000fe4000e121844 */
[----:B------:R-:W2:Y:S02]  /*16580*/  LDC R250, c[0x0][0x230] ;  /* 0x00008c00fffa7b82 */ /* 0x000ea40000000800 */
[----:B------:R-:W-:Y:S01]  /*16590*/  LDGSTS.E [R3+-0x1fff4], desc[UR4][R128.64], !P6 ;  /* 0xe000c00080037fae */ /* 0x000fe2000f121844 */
[----:B------:R-:W-:Y:S01]  /*165a0*/  ISETP.GE.U32.AND P6, PT, R2, 0x7fffffb6, PT ;  /* 0x7fffffb60200780c */ /* 0x000fe20003fc6070 */
[----:B----4-:R-:W-:-:S02]  /*165b0*/  VIADD R2, R246, 0xfffffff4 ;  /* 0xfffffff4f6027836 */ /* 0x010fc40000000000 */
[----:B------:R-:W-:Y:S02]  /*165c0*/  LDGSTS.E [R3+-0x1c000], desc[UR4][R186.64], !P3 ;  /* 0xe4000000ba037fae */ /* 0x000fe4000d921844 */
[----:B------:R-:W3:Y:S01]  /*165d0*/  LDC R252, c[0x0][0x230] ;  /* 0x00008c00fffc7b82 */ /* 0x000ee20000000800 */
[----:B------:R-:W-:Y:S01]  /*165e0*/  ISETP.GE.U32.AND P3, PT, R2, 0x7fffffb5, PT ;  /* 0x7fffffb50200780c */ /* 0x000fe20003f66070 */
[----:B------:R-:W-:Y:S01]  /*165f0*/  VIADD R2, R13, 0xffffffd6 ;  /* 0xffffffd60d027836 */ /* 0x000fe20000000000 */
[----:B------:R-:W-:Y:S05]  /*16600*/  LDGSTS.E [R3+-0x1bffc], desc[UR4][R188.64], !P5 ;  /* 0xe4004000bc037fae */ /* 0x000fea000e921844 */
[----:B------:R-:W4:Y:S01]  /*16610*/  LDC R251, c[0x0][0x230] ;  /* 0x00008c00fffb7b82 */ /* 0x000f220000000800 */
[----:B------:R-:W-:Y:S01]  /*16620*/  ISETP.GE.U32.AND P4, PT, R4, 0x7fffffb7, PT ;  /* 0x7fffffb70400780c */ /* 0x000fe20003f86070 */
[----:B------:R-:W-:Y:S01]  /*16630*/  LDGSTS.E [R3+-0x1bff8], desc[UR4][R190.64], !P2 ;  /* 0xe4008000be037fae */ /* 0x000fe2000d121844 */
[----:B-----5:R-:W-:-:S05]  /*16640*/  VIADD R4, R7, 0xffffffd7 ;  /* 0xffffffd707047836 */ /* 0x020fca0000000000 */
[----:B------:R-:W5:Y:S01]  /*16650*/  LDC R247, c[0x0][0x230] ;  /* 0x00008c00fff77b82 */ /* 0x000f620000000800 */
[----:B------:R-:W-:Y:S01]  /*16660*/  ISETP.GE.U32.AND P2, PT, R2, 0x7fffff97, PT ;  /* 0x7fffff970200780c */ /* 0x000fe20003f46070 */
[----:B-1----:R-:W-:Y:S01]  /*16670*/  VIADD R2, R5, 0xffffffd5 ;  /* 0xffffffd505027836 */ /* 0x002fe20000000000 */
[----:B------:R-:W-:Y:S01]  /*16680*/  LOP3.LUT R118, R236, 0x20, RZ, 0x3c, !PT ;  /* 0x00000020ec767812 */ /* 0x000fe200078e3cff */
[----:B------:R-:W-:Y:S04]  /*16690*/  LDGSTS.E [R3+-0x1bff4], desc[UR4][R192.64], !P0 ;  /* 0xe400c000c0037fae */ /* 0x000fe8000c121844 */
[----:B------:R-:W1:Y:S01]  /*166a0*/  LDC R246, c[0x0][0x230] ;  /* 0x00008c00fff67b82 */ /* 0x000e620000000800 */
[----:B------:R-:W-:Y:S02]  /*166b0*/  ISETP.GE.U32.AND P5, PT, R4, 0x7fffff98, PT ;  /* 0x7fffff980400780c */ /* 0x000fe40003fa6070 */
[----:B------:R-:W-:Y:S01]  /*166c0*/  ISETP.GE.U32.AND P0, PT, R2, 0x7fffff96, PT ;  /* 0x7fffff960200780c */ /* 0x000fe20003f06070 */
[----:B------:R-:W-:Y:S01]  /*166d0*/  VIADD R2, R249, 0xffffffd4 ;  /* 0xffffffd4f9027836 */ /* 0x000fe20000000000 */
[----:B------:R-:W-:-:S03]  /*166e0*/  IADD3 R4, R248, 0x100000, R118 ;  /* 0x00100000f8047810 */ /* 0x000fc60007ffe076 */
[----:B------:R-:W1:Y:S01]  /*166f0*/  LDC R7, c[0x0][0x230] ;  /* 0x00008c00ff077b82 */ /* 0x000e620000000800 */
[----:B--2---:R-:W-:Y:S01]  /*16700*/  IADD3 R5, R250, -0xd, RZ ;  /* 0xfffffff3fa057810 */ /* 0x004fe20007ffe0ff */
[----:B------:R2:W-:Y:S01]  /*16710*/  LDGSTS.E [R4+-0x20000], desc[UR4][R130.64], !P1 ;  /* 0xe000000082047fae */ /* 0x0005e2000c921844 */
[----:B------:R-:W-:Y:S01]  /*16720*/  ISETP.GE.U32.AND P1, PT, R2, 0x7fffff95, PT ;  /* 0x7fffff950200780c */ /* 0x000fe20003f26070 */
[----:B---3--:R-:W-:Y:S02]  /*16730*/  VIADD R2, R252, 0xfffffff1 ;  /* 0xfffffff1fc027836 */ /* 0x008fe40000000000 */
[----:B------:R3:W-:Y:S02]  /*16740*/  LDGSTS.E [R4+-0x1fffc], desc[UR4][R132.64], !P4 ;  /* 0xe000400084047fae */ /* 0x0007e4000e121844 */
[----:B------:R-:W2:Y:S01]  /*16750*/  LDC R13, c[0x0][0x230] ;  /* 0x00008c00ff0d7b82 */ /* 0x000ea20000000800 */
[----:B------:R-:W-:Y:S01]  /*16760*/  ISETP.GE.U32.AND P4, PT, R5, 0x7fffffb4, PT ;  /* 0x7fffffb40500780c */ /* 0x000fe20003f86070 */
[----:B------:R-:W-:Y:S06]  /*16770*/  LDGSTS.E [R4+-0x1fff8], desc[UR4][R134.64], !P6 ;  /* 0xe000800086047fae */ /* 0x000fec000f121844 */
[----:B------:R-:W3:Y:S01]  /*16780*/  LDC R250, c[0x0][0x230] ;  /* 0x00008c00fffa7b82 */ /* 0x000ee20000000800 */
[----:B------:R-:W-:Y:S01]  /*16790*/  LDGSTS.E [R4+-0x1fff4], desc[UR4][R136.64], !P3 ;  /* 0xe000c00088047fae */ /* 0x000fe2000d921844 */
[----:B----4-:R-:W-:Y:S01]  /*167a0*/  VIADD R5, R251, 0xfffffff2 ;  /* 0xfffffff2fb057836 */ /* 0x010fe20000000000 */
[----:B------:R-:W-:Y:S01]  /*167b0*/  ISETP.GE.U32.AND P3, PT, R2, 0x7fffffb2, PT ;  /* 0x7fffffb20200780c */ /* 0x000fe20003f66070 */
[----:B-----5:R-:W-:Y:S01]  /*167c0*/  VIADD R2, R247, 0xfffffff0 ;  /* 0xfffffff0f7027836 */ /* 0x020fe20000000000 */
[----:B------:R-:W-:Y:S03]  /*167d0*/  LDGSTS.E [R4+-0x1c000], desc[UR4][R194.64], !P5 ;  /* 0xe4000000c2047fae */ /* 0x000fe6000e921844 */
[----:B------:R-:W4:Y:S01]  /*167e0*/  LDC R118, c[0x0][0x230] ;  /* 0x00008c00ff767b82 */ /* 0x000f220000000800 */
[----:B------:R-:W-:Y:S01]  /*167f0*/  ISETP.GE.U32.AND P5, PT, R2, 0x7fffffb1, PT ;  /* 0x7fffffb10200780c */ /* 0x000fe20003fa6070 */
[----:B-1----:R-:W-:Y:S01]  /*16800*/  VIADD R2, R246, 0xffffffd2 ;  /* 0xffffffd2f6027836 */ /* 0x002fe20000000000 */
[----:B------:R-:W-:Y:S05]  /*16810*/  LDGSTS.E [R4+-0x1bffc], desc[UR4][R196.64], !P2 ;  /* 0xe4004000c4047fae */ /* 0x000fea000d121844 */
[----:B------:R-:W1:Y:S01]  /*16820*/  LDC R251, c[0x0][0x230] ;  /* 0x00008c00fffb7b82 */ /* 0x000e620000000800 */
[----:B------:R-:W-:Y:S01]  /*16830*/  LDGSTS.E [R4+-0x1bff8], desc[UR4][R198.64], !P0 ;  /* 0xe4008000c6047fae */ /* 0x000fe2000c121844 */
[----:B------:R-:W-:-:S06]  /*16840*/  ISETP.GE.U32.AND P0, PT, R2, 0x7fffff93, PT ;  /* 0x7fffff930200780c */ /* 0x000fcc0003f06070 */
[----:B------:R-:W5:Y:S01]  /*16850*/  LDC R249, c[0x0][0x230] ;  /* 0x00008c00fff97b82 */ /* 0x000f620000000800 */
[----:B------:R-:W-:Y:S01]  /*16860*/  ISETP.GE.U32.AND P6, PT, R5, 0x7fffffb3, PT ;  /* 0x7fffffb30500780c */ /* 0x000fe20003fc6070 */
[----:B------:R-:W-:Y:S06]  /*16870*/  LDGSTS.E [R4+-0x1bff4], desc[UR4][R200.64], !P1 ;  /* 0xe400c000c8047fae */ /* 0x000fec000c921844 */
[----:B------:R-:W5:Y:S01]  /*16880*/  LDC R252, c[0x0][0x230] ;  /* 0x00008c00fffc7b82 */ /* 0x000f620000000800 */
[----:B------:R-:W-:Y:S02]  /*16890*/  IADD3 R2, R7, -0x2f, RZ ;  /* 0xffffffd107027810 */ /* 0x000fe40007ffe0ff */
[----:B------:R-:W-:Y:S01]  /*168a0*/  LOP3.LUT R119, R236, 0x30, RZ, 0x3c, !PT ;  /* 0x00000030ec777812 */ /* 0x000fe200078e3cff */
[----:B--2---:R-:W-:-:S04]  /*168b0*/  VIADD R5, R13, 0xffffffd3 ;  /* 0xffffffd30d057836 */ /* 0x004fc80000000000 */
[----:B------:R-:W2:Y:S01]  /*168c0*/  LDC R247, c[0x0][0x230] ;  /* 0x00008c00fff77b82 */ /* 0x000ea20000000800 */
[----:B------:R-:W-:Y:S01]  /*168d0*/  ISETP.GE.U32.AND P1, PT, R2, 0x7fffff92, PT ;  /* 0x7fffff920200780c */ /* 0x000fe20003f26070 */
[----:B---3--:R-:W-:Y:S01]  /*168e0*/  VIADD R2, R250, 0xffffffd0 ;  /* 0xffffffd0fa027836 */ /* 0x008fe20000000000 */
[----:B------:R-:W-:Y:S02]  /*168f0*/  IADD3 R7, R248, 0x100000, R119 ;  /* 0x00100000f8077810 */ /* 0x000fe40007ffe077 */
[----:B------:R-:W-:-:S03]  /*16900*/  ISETP.GE.U32.AND P2, PT, R5, 0x7fffff94, PT ;  /* 0x7fffff940500780c */ /* 0x000fc60003f46070 */
[----:B------:R-:W3:Y:S01]  /*16910*/  LDC R13, c[0x0][0x230] ;  /* 0x00008c00ff0d7b82 */ /* 0x000ee20000000800 */
[----:B------:R-:W-:Y:S01]  /*16920*/  LDGSTS.E [R7+-0x20000], desc[UR4][R138.64], !P4 ;  /* 0xe00000008a077fae */ /* 0x000fe2000e121844 */
[----:B------:R-:W-:Y:S01]  /*16930*/  ISETP.GE.U32.AND P4, PT, R2, 0x7fffff91, PT ;  /* 0x7fffff910200780c */ /* 0x000fe20003f86070 */
[----:B----4-:R-:W-:Y:S02]  /*16940*/  VIADD R2, R118, 0xffffffed ;  /* 0xffffffed76027836 */ /* 0x010fe40000000000 */
[----:B-1----:R-:W-:Y:S01]  /*16950*/  VIADD R5, R251, 0xffffffef ;  /* 0xffffffeffb057836 */ /* 0x002fe20000000000 */
[----:B------:R-:W-:Y:S02]  /*16960*/  LDGSTS.E [R7+-0x1fffc], desc[UR4][R140.64], !P6 ;  /* 0xe00040008c077fae */ /* 0x000fe4000f121844 */
[----:B------:R-:W1:Y:S02]  /*16970*/  LDC R246, c[0x0][0x230] ;  /* 0x00008c00fff67b82 */ /* 0x000e640000000800 */
[----:B------:R-:W-:Y:S01]  /*16980*/  LDGSTS.E [R7+-0x1fff8], desc[UR4][R142.64], !P3 ;  /* 0xe00080008e077fae */ /* 0x000fe2000d921844 */
[----:B------:R-:W-:-:S03]  /*16990*/  ISETP.GE.U32.AND P6, PT, R5, 0x7fffffb0, PT ;  /* 0x7fffffb00500780c */ /* 0x000fc60003fc6070 */
[----:B------:R-:W-:Y:S02]  /*169a0*/  LDGSTS.E [R7+-0x1fff4], desc[UR4][R144.64], !P5 ;  /* 0xe000c00090077fae */ /* 0x000fe4000e921844 */
[----:B------:R-:W4:Y:S01]  /*169b0*/  LDC R251, c[0x0][0x230] ;  /* 0x00008c00fffb7b82 */ /* 0x000f220000000800 */
[----:B------:R-:W-:Y:S01]  /*169c0*/  ISETP.GE.U32.AND P5, PT, R2, 0x7fffffae, PT ;  /* 0x7fffffae0200780c */ /* 0x000fe20003fa6070 */
[----:B-----5:R-:W-:Y:S01]  /*169d0*/  VIADD R2, R249, 0xffffffec ;  /* 0xffffffecf9027836 */ /* 0x020fe20000000000 */
[----:B------:R-:W-:Y:S01]  /*169e0*/  LDGSTS.E [R7+-0x1c000], desc[UR4][R202.64], !P2 ;  /* 0xe4000000ca077fae */ /* 0x000fe2000d121844 */
[----:B------:R-:W-:-:S04]  /*169f0*/  VIADD R5, R252, 0xffffffee ;  /* 0xffffffeefc057836 */ /* 0x000fc80000000000 */
[----:B------:R-:W5:Y:S01]  /*16a00*/  LDC R118, c[0x0][0x230] ;  /* 0x00008c00ff767b82 */ /* 0x000f620000000800 */
[----:B------:R-:W-:Y:S01]  /*16a10*/  ISETP.GE.U32.AND P2, PT, R2, 0x7fffffad, PT ;  /* 0x7fffffad0200780c */ /* 0x000fe20003f46070 */
[----:B--2---:R-:W-:Y:S01]  /*16a20*/  VIADD R2, R247, 0xffffffce ;  /* 0xffffffcef7027836 */ /* 0x004fe20000000000 */
[----:B------:R-:W-:Y:S01]  /*16a30*/  LOP3.LUT R119, R236, 0x40, RZ, 0x3c, !PT ;  /* 0x00000040ec777812 */ /* 0x000fe200078e3cff */
[----:B------:R-:W-:Y:S04]  /*16a40*/  LDGSTS.E [R7+-0x1bffc], desc[UR4][R204.64], !P0 ;  /* 0xe4004000cc077fae */ /* 0x000fe8000c121844 */
[----:B------:R-:W2:Y:S01]  /*16a50*/  LDC R252, c[0x0][0x230] ;  /* 0x00008c00fffc7b82 */ /* 0x000ea20000000800 */
[----:B------:R-:W-:Y:S01]  /*16a60*/  LDGSTS.E [R7+-0x1bff8], desc[UR4][R206.64], !P1 ;  /* 0xe4008000ce077fae */ /* 0x000fe2000c921844 */
[----:B------:R-:W-:Y:S01]  /*16a70*/  ISETP.GE.U32.AND P1, PT, R2, 0x7fffff8f, PT ;  /* 0x7fffff8f0200780c */ /* 0x000fe20003f26070 */
[----:B---3--:R-:W-:-:S05]  /*16a80*/  VIADD R2, R13, 0xffffffcd ;  /* 0xffffffcd0d027836 */ /* 0x008fca0000000000 */
[----:B------:R-:W3:Y:S01]  /*16a90*/  LDC R249, c[0x0][0x230] ;  /* 0x00008c00fff97b82 */ /* 0x000ee20000000800 */
[----:B------:R-:W-:Y:S01]  /*16aa0*/  IADD3 R13, R248, 0x100000, R119 ;  /* 0x00100000f80d7810 */ /* 0x000fe20007ffe077 */
[----:B------:R-:W-:Y:S06]  /*16ab0*/  LDGSTS.E [R7+-0x1bff4], desc[UR4][R208.64], !P4 ;  /* 0xe400c000d0077fae */ /* 0x000fec000e121844 */
[----:B------:R-:W3:Y:S01]  /*16ac0*/  LDC R250, c[0x0][0x230] ;  /* 0x00008c00fffa7b82 */ /* 0x000ee20000000800 */
[----:B------:R-:W-:Y:S01]  /*16ad0*/  ISETP.GE.U32.AND P3, PT, R5, 0x7fffffaf, PT ;  /* 0x7fffffaf0500780c */ /* 0x000fe20003f66070 */
[----:B------:R-:W-:Y:S01]  /*16ae0*/  LDGSTS.E [R13+-0x20000], desc[UR4][R146.64], !P6 ;  /* 0xe0000000920d7fae */ /* 0x000fe2000f121844 */
[----:B-1----:R-:W-:-:S05]  /*16af0*/  IADD3 R5, R246, -0x31, RZ ;  /* 0xffffffcff6057810 */ /* 0x002fca0007ffe0ff */
[----:B------:R-:W1:Y:S01]  /*16b00*/  LDC R119, c[0x0][0x230] ;  /* 0x00008c00ff777b82 */ /* 0x000e620000000800 */
[----:B------:R-:W-:Y:S01]  /*16b10*/  ISETP.GE.U32.AND P4, PT, R2, 0x7fffff8e, PT ;  /* 0x7fffff8e0200780c */ /* 0x000fe20003f86070 */
[----:B----4-:R-:W-:Y:S01]  /*16b20*/  VIADD R2, R251, 0xffffffcc ;  /* 0xffffffccfb027836 */ /* 0x010fe20000000000 */
[----:B------:R-:W-:-:S03]  /*16b30*/  ISETP.GE.U32.AND P0, PT, R5, 0x7fffff90, PT ;  /* 0x7fffff900500780c */ /* 0x000fc60003f06070 */
[----:B------:R-:W-:Y:S02]  /*16b40*/  LDGSTS.E [R13+-0x1fffc], desc[UR4][R148.64], !P3 ;  /* 0xe0004000940d7fae */ /* 0x000fe4000d921844 */
[----:B------:R-:W4:Y:S01]  /*16b50*/  LDC R246, c[0x0][0x230] ;  /* 0x00008c00fff67b82 */ /* 0x000f220000000800 */
[----:B-----5:R-:W-:Y:S01]  /*16b60*/  VIADD R5, R118, 0xffffffeb ;  /* 0xffffffeb76057836 */ /* 0x020fe20000000000 */
[----:B------:R-:W-:Y:S01]  /*16b70*/  ISETP.GE.U32.AND P6, PT, R2, 0x7fffff8d, PT ;  /* 0x7fffff8d0200780c */ /* 0x000fe20003fc6070 */
[----:B--2---:R-:W-:Y:S01]  /*16b80*/  VIADD R2, R252, 0xffffffea ;  /* 0xffffffeafc027836 */ /* 0x004fe20000000000 */
[----:B------:R-:W-:Y:S04]  /*16b90*/  LDGSTS.E [R13+-0x1fff8], desc[UR4][R150.64], !P5 ;  /* 0xe0008000960d7fae */ /* 0x000fe8000e921844 */
[----:B------:R-:W2:Y:S01]  /*16ba0*/  LDC R247, c[0x0][0x230] ;  /* 0x00008c00fff77b82 */ /* 0x000ea20000000800 */
[----:B------:R-:W-:Y:S01]  /*16bb0*/  ISETP.GE.U32.AND P3, PT, R5, 0x7fffffac, PT ;  /* 0x7fffffac0500780c */ /* 0x000fe20003f66070 */
[----:B------:R-:W-:Y:S01]  /*16bc0*/  LDGSTS.E [R13+-0x1fff4], desc[UR4][R152.64], !P2 ;  /* 0xe000c000980d7fae */ /* 0x000fe2000d121844 */
[----:B------:R-:W-:-:S05]  /*16bd0*/  ISETP.GE.U32.AND P5, PT, R2, 0x7fffffab, PT ;  /* 0x7fffffab0200780c */ /* 0x000fca0003fa6070 */
[----:B------:R-:W5:Y:S01]  /*16be0*/  LDC R118, c[0x0][0x230] ;  /* 0x00008c00ff767b82 */ /* 0x000f620000000800 */
[----:B---3--:R-:W-:Y:S01]  /*16bf0*/  IADD3 R5, R249, -0x17, RZ ;  /* 0xffffffe9f9057810 */ /* 0x008fe20007ffe0ff */
[----:B------:R-:W-:Y:S01]  /*16c00*/  VIADD R2, R250, 0xffffffe8 ;  /* 0xffffffe8fa027836 */ /* 0x000fe20000000000 */
[----:B------:R-:W-:Y:S05]  /*16c10*/  LDGSTS.E [R13+-0x1c000], desc[UR4][R210.64], !P0 ;  /* 0xe4000000d20d7fae */ /* 0x000fea000c121844 */
[----:B------:R-:W3:Y:S01]  /*16c20*/  LDC R249, c[0x0][0x230] ;  /* 0x00008c00fff97b82 */ /* 0x000ee20000000800 */
[----:B------:R-:W-:Y:S01]  /*16c30*/  ISETP.GE.U32.AND P0, PT, R2, 0x7fffffa9, PT ;  /* 0x7fffffa90200780c */ /* 0x000fe20003f06070 */
[----:B-1----:R-:W-:Y:S01]  /*16c40*/  VIADD R2, R119, 0xffffffca ;  /* 0xffffffca77027836 */ /* 0x002fe20000000000 */
[----:B------:R-:W-:Y:S04]  /*16c50*/  LDGSTS.E [R13+-0x1bffc], desc[UR4][R212.64], !P1 ;  /* 0xe4004000d40d7fae */ /* 0x000fe8000c921844 */
[----:B------:R-:W-:Y:S01]  /*16c60*/  LDGSTS.E [R13+-0x1bff8], desc[UR4][R214.64], !P4 ;  /* 0xe4008000d60d7fae */ /* 0x000fe2000e121844 */
[----:B------:R-:W1:Y:S01]  /*16c70*/  LDC R252, c[0x0][0x230] ;  /* 0x00008c00fffc7b82 */ /* 0x000e620000000800 */
[----:B------:R-:W-:Y:S01]  /*16c80*/  ISETP.GE.U32.AND P4, PT, R2, 0x7fffff8b, PT ;  /* 0x7fffff8b0200780c */ /* 0x000fe20003f86070 */
[----:B----4-:R-:W-:Y:S01]  /*16c90*/  VIADD R2, R246, 0xffffffc9 ;  /* 0xffffffc9f6027836 */ /* 0x010fe20000000000 */
[----:B------:R-:W-:Y:S05]  /*16ca0*/  LDGSTS.E [R13+-0x1bff4], desc[UR4][R216.64], !P6 ;  /* 0xe400c000d80d7fae */ /* 0x000fea000f121844 */
[----:B------:R-:W4:Y:S01]  /*16cb0*/  LDC R251, c[0x0][0x230] ;  /* 0x00008c00fffb7b82 */ /* 0x000f220000000800 */
[----:B------:R-:W-:Y:S01]  /*16cc0*/  ISETP.GE.U32.AND P2, PT, R5, 0x7fffffaa, PT ;  /* 0x7fffffaa0500780c */ /* 0x000fe20003f46070 */
[----:B--2---:R-:W-:Y:S01]  /*16cd0*/  VIADD R5, R247, 0xffffffcb ;  /* 0xffffffcbf7057836 */ /* 0x004fe20000000000 */
[----:B------:R-:W-:-:S05]  /*16ce0*/  ISETP.GE.U32.AND P6, PT, R2, 0x7fffff8a, PT ;  /* 0x7fffff8a0200780c */ /* 0x000fca0003fc6070 */
[----:B------:R-:W2:Y:S01]  /*16cf0*/  LDC R119, c[0x0][0x230] ;  /* 0x00008c00ff777b82 */ /* 0x000ea20000000800 */
[----:B-----5:R-:W-:Y:S01]  /*16d00*/  VIADD R2, R118, 0xffffffc8 ;  /* 0xffffffc876027836 */ /* 0x020fe20000000000 */
[----:B------:R5:W-:Y:S06]  /*16d10*/  STL.64 [R1+0x2210], R120 ;  /* 0x0022107801007387 */ /* 0x000bec0000100a00 */
[----:B------:R-:W2:Y:S01]  /*16d20*/  LDC R250, c[0x0][0x230] ;  /* 0x00008c00fffa7b82 */ /* 0x000ea20000000800 */
[----:B------:R-:W-:Y:S02]  /*16d30*/  ISETP.GE.U32.AND P1, PT, R5, 0x7fffff8c, PT ;  /* 0x7fffff8c0500780c */ /* 0x000fe40003f26070 */
[----:B-----5:R-:W-:-:S05]  /*16d40*/  LOP3.LUT R120, R236, 0x50, RZ, 0x3c, !PT ;  /* 0x00000050ec787812 */ /* 0x020fca00078e3cff */
[----:B------:R-:W5:Y:S01]  /*16d50*/  LDC R118, c[0x0][0x230] ;  /* 0x00008c00ff767b82 */ /* 0x000f620000000800 */
[----:B---3--:R-:W-:Y:S02]  /*16d60*/  IADD3 R5, R249, -0x19, RZ ;  /* 0xffffffe7f9057810 */ /* 0x008fe40007ffe0ff */
[----:B------:R-:W-:-:S05]  /*16d70*/  IADD3 R246, R248, 0x100000, R120 ;  /* 0x00100000f8f67810 */ /* 0x000fca0007ffe078 */
[----:B------:R-:W3:Y:S01]  /*16d80*/  LDC R247, c[0x0][0x230] ;  /* 0x00008c00fff77b82 */ /* 0x000ee20000000800 */
[----:B------:R-:W-:Y:S01]  /*16d90*/  LDGSTS.E [R246+-0x20000], desc[UR4][R154.64], !P3 ;  /* 0xe00000009af67fae */ /* 0x000fe2000d921844 */
[----:B------:R-:W-:-:S06]  /*16da0*/  ISETP.GE.U32.AND P3, PT, R2, 0x7fffff89, PT ;  /* 0x7fffff890200780c */ /* 0x000fcc0003f66070 */
[----:B------:R-:W3:Y:S01]  /*16db0*/  LDC R249, c[0x0][0x230] ;  /* 0x00008c00fff97b82 */ /* 0x000ee20000000800 */
[----:B-1----:R-:W-:Y:S01]  /*16dc0*/  VIADD R2, R252, 0xffffffe6 ;  /* 0xffffffe6fc027836 */ /* 0x002fe20000000000 */
[----:B------:R-:W-:Y:S01]  /*16dd0*/  LDGSTS.E [R246+-0x1fffc], desc[UR4][R156.64], !P5 ;  /* 0xe00040009cf67fae */ /* 0x000fe2000e921844 */
[----:B------:R-:W-:Y:S01]  /*16de0*/  ISETP.GE.U32.AND P5, PT, R5, 0x7fffffa8, PT ;  /* 0x7fffffa80500780c */ /* 0x000fe20003fa6070 */
[----:B----4-:R-:W-:Y:S02]  /*16df0*/  VIADD R5, R251, 0xffffffe5 ;  /* 0xffffffe5fb057836 */ /* 0x010fe40000000000 */
[----:B------:R-:W-:Y:S02]  /*16e00*/  LDGSTS.E [R246+-0x1fff8], desc[UR4][R158.64], !P2 ;  /* 0xe00080009ef67fae */ /* 0x000fe4000d121844 */
[----:B------:R-:W1:Y:S01]  /*16e10*/  LDC R121, c[0x0][0x230] ;  /* 0x00008c00ff797b82 */ /* 0x000e620000000800 */
[----:B------:R-:W-:Y:S01]  /*16e20*/  ISETP.GE.U32.AND P2, PT, R2, 0x7fffffa7, PT ;  /* 0x7fffffa70200780c */ /* 0x000fe20003f46070 */
[----:B--2---:R-:W-:Y:S01]  /*16e30*/  VIADD R2, R119, 0xffffffe4 ;  /* 0xffffffe477027836 */ /* 0x004fe20000000000 */
[----:B------:R-:W-:Y:S01]  /*16e40*/  LDGSTS.E [R246+-0x1fff4], desc[UR4][R160.64], !P0 ;  /* 0xe000c000a0f67fae */ /* 0x000fe2000c121844 */
[----:B------:R-:W-:-:S04]  /*16e50*/  ISETP.GE.U32.AND P0, PT, R5, 0x7fffffa6, PT ;  /* 0x7fffffa60500780c */ /* 0x000fc80003f06070 */
[----:B------:R-:W2:Y:S01]  /*16e60*/  LDC R251, c[0x0][0x230] ;  /* 0x00008c00fffb7b82 */ /* 0x000ea20000000800 */
[----:B------:R-:W-:Y:S01]  /*16e70*/  LDGSTS.E [R246+-0x1c000], desc[UR4][R218.64], !P1 ;  /* 0xe4000000daf67fae */ /* 0x000fe2000c921844 */
[----:B------:R-:W-:Y:S01]  /*16e80*/  VIADD R5, R250, 0xffffffc7 ;  /* 0xffffffc7fa057836 */ /* 0x000fe20000000000 */
[----:B------:R-:W-:Y:S01]  /*16e90*/  ISETP.GE.U32.AND P1, PT, R2, 0x7fffffa5, PT ;  /* 0x7fffffa50200780c */ /* 0x000fe20003f26070 */
[----:B-----5:R-:W-:Y:S01]  /*16ea0*/  VIADD R2, R118, 0xffffffc6 ;  /* 0xffffffc676027836 */ /* 0x020fe20000000000 */
[----:B------:R-:W-:Y:S01]  /*16eb0*/  LOP3.LUT R118, R236, 0x60, RZ, 0x3c, !PT ;  /* 0x00000060ec767812 */ /* 0x000fe200078e3cff */
[----:B------:R-:W-:Y:S02]  /*16ec0*/  LDGSTS.E [R246+-0x1bffc], desc[UR4][R220.64], !P4 ;  /* 0xe4004000dcf67fae */ /* 0x000fe4000e121844 */
[----:B------:R-:W4:Y:S01]  /*16ed0*/  LDC R119, c[0x0][0x230] ;  /* 0x00008c00ff777b82 */ /* 0x000f220000000800 */
[----:B------:R-:W-:Y:S01]  /*16ee0*/  ISETP.GE.U32.AND P4, PT, R5, 0x7fffff88, PT ;  /* 0x7fffff880500780c */ /* 0x000fe20003f86070 */
[----:B------:R-:W-:Y:S01]  /*16ef0*/  LDGSTS.E [R246+-0x1bff8], desc[UR4][R222.64], !P6 ;  /* 0xe4008000def67fae */ /* 0x000fe2000f121844 */
[----:B---3--:R-:W-:-:S02]  /*16f00*/  IADD3 R5, R247, -0x3b, RZ ;  /* 0xffffffc5f7057810 */ /* 0x008fc40007ffe0ff */
[----:B------:R-:W-:Y:S01]  /*16f10*/  ISETP.GE.U32.AND P6, PT, R2, 0x7fffff87, PT ;  /* 0x7fffff870200780c */ /* 0x000fe20003fc6070 */
[----:B------:R-:W-:Y:S01]  /*16f20*/  VIADD R2, R249, 0xffffffc4 ;  /* 0xffffffc4f9027836 */ /* 0x000fe20000000000 */
[----:B------:R-:W-:Y:S01]  /*16f30*/  IADD3 R247, R248, 0x100000, R118 ;  /* 0x00100000f8f77810 */ /* 0x000fe20007ffe076 */
[----:B------:R-:W-:Y:S01]  /*16f40*/  LDGSTS.E [R246+-0x1bff4], desc[UR4][R224.64], !P3 ;  /* 0xe400c000e0f67fae */ /* 0x000fe2000d921844 */
[----:B------:R-:W3:Y:S03]  /*16f50*/  LDC R252, c[0x0][0x230] ;  /* 0x00008c00fffc7b82 */ /* 0x000ee60000000800 */
[----:B------:R-:W-:Y:S01]  /*16f60*/  LDGSTS.E [R247+-0x20000], desc[UR4][R162.64], !P5 ;  /* 0xe0000000a2f77fae */ /* 0x000fe2000e921844 */
[----:B------:R-:W-:Y:S01]  /*16f70*/  ISETP.GE.U32.AND P5, PT, R2, 0x7fffff85, PT ;  /* 0x7fffff850200780c */ /* 0x000fe20003fa6070 */
[----:B-1----:R-:W-:Y:S02]  /*16f80*/  VIADD R2, R121, 0xffffffe2 ;  /* 0xffffffe279027836 */ /* 0x002fe40000000000 */
[----:B------:R-:W-:Y:S01]  /*16f90*/  LDGSTS.E [R247+-0x1fffc], desc[UR4][R164.64], !P2 ;  /* 0xe0004000a4f77fae */ /* 0x000fe2000d121844 */
[----:B------:R-:W1:Y:S03]  /*16fa0*/  LDC R249, c[0x0][0x230] ;  /* 0x00008c00fff97b82 */ /* 0x000e660000000800 */
[----:B------:R-:W-:Y:S01]  /*16fb0*/  LDGSTS.E [R247+-0x1fff8], desc[UR4][R166.64], !P0 ;  /* 0xe0008000a6f77fae */ /* 0x000fe2000c121844 */
[----:B------:R-:W-:Y:S01]  /*16fc0*/  ISETP.GE.U32.AND P0, PT, R2, 0x7fffffa3, PT ;  /* 0x7fffffa30200780c */ /* 0x000fe20003f06070 */
[----:B--2---:R-:W-:-:S02]  /*16fd0*/  VIADD R2, R251, 0xffffffe1 ;  /* 0xffffffe1fb027836 */ /* 0x004fc40000000000 */
[----:B------:R-:W-:Y:S01]  /*16fe0*/  LDGSTS.E [R247+-0x1fff4], desc[UR4][R168.64], !P1 ;  /* 0xe000c000a8f77fae */ /* 0x000fe2000c921844 */
[----:B------:R-:W2:Y:S02]  /*16ff0*/  LDC R120, c[0x0][0x230] ;  /* 0x00008c00ff787b82 */ /* 0x000ea40000000800 */
[----:B------:R-:W-:Y:S01]  /*17000*/  ISETP.GE.U32.AND P1, PT, R2, 0x7fffffa2, PT ;  /* 0x7fffffa20200780c */ /* 0x000fe20003f26070 */
[----:B------:R-:W-:Y:S01]  /*17010*/  LDGSTS.E [R247+-0x1c000], desc[UR4][R226.64], !P4 ;  /* 0xe4000000e2f77fae */ /* 0x000fe2000e121844 */
[----:B----4-:R-:W-:Y:S02]  /*17020*/  IADD3 R2, R119, -0x3d, RZ ;  /* 0xffffffc377027810 */ /* 0x010fe40007ffe0ff */
[----:B------:R-:W4:Y:S02]  /*17030*/  S2R R119, SR_TID.X ;  /* 0x0000000000777919 */ /* 0x000f240000002100 */
[----:B------:R-:W5:Y:S01]  /*17040*/  LDC R118, c[0x0][0x230] ;  /* 0x00008c00ff767b82 */ /* 0x000f620000000800 */
[----:B------:R-:W-:Y:S01]  /*17050*/  ISETP.GE.U32.AND P3, PT, R5, 0x7fffff86, PT ;  /* 0x7fffff860500780c */ /* 0x000fe20003f66070 */
[----:B---3--:R-:W-:Y:S01]  /*17060*/  VIADD R5, R252, 0xffffffe3 ;  /* 0xffffffe3fc057836 */ /* 0x008fe20000000000 */
[----:B------:R-:W-:Y:S01]  /*17070*/  LOP3.LUT R121, R236, 0x70, RZ, 0x3c, !PT ;  /* 0x00000070ec797812 */ /* 0x000fe200078e3cff */
[----:B------:R-:W-:Y:S03]  /*17080*/  LDGSTS.E [R247+-0x1bffc], desc[UR4][R228.64], !P6 ;  /* 0xe4004000e4f77fae */ /* 0x000fe6000f121844 */
[----:B------:R-:W-:Y:S01]  /*17090*/  ISETP.GE.U32.AND P2, PT, R5, 0x7fffffa4, PT ;  /* 0x7fffffa40500780c */ /* 0x000fe20003f46070 */
[----:B-1----:R-:W-:Y:S01]  /*170a0*/  VIADD R249, R249, 0xffffffc0 ;  /* 0xffffffc0f9f97836 */ /* 0x002fe20000000000 */
[----:B------:R-:W-:Y:S01]  /*170b0*/  IADD3 R248, R248, 0x100000, R121 ;  /* 0x00100000f8f87810 */ /* 0x000fe20007ffe079 */
[----:B------:R-:W-:Y:S01]  /*170c0*/  STL.64 [R1+0x21f8], R122 ;  /* 0x0021f87a01007387 */ /* 0x000fe20000100a00 */
[----:B------:R-:W1:Y:S03]  /*170d0*/  LDC R252, c[0x0][0x230] ;  /* 0x00008c00fffc7b82 */ /* 0x000e660000000800 */
[----:B------:R-:W-:Y:S01]  /*170e0*/  LDGSTS.E [R247+-0x1bff8], desc[UR4][R230.64], !P3 ;  /* 0xe4008000e6f77fae */ /* 0x000fe2000d921844 */
[----:B--2---:R-:W-:Y:S01]  /*170f0*/  VIADD R5, R120, 0xffffffe0 ;  /* 0xffffffe078057836 */ /* 0x004fe20000000000 */
[----:B------:R-:W-:-:S02]  /*17100*/  ISETP.GE.U32.AND P6, PT, R2, 0x7fffff84, PT ;  /* 0x7fffff840200780c */ /* 0x000fc40003fc6070 */
[----:B------:R-:W-:Y:S01]  /*17110*/  LDGSTS.E [R247+-0x1bff4], desc[UR4][R232.64], !P5 ;  /* 0xe400c000e8f77fae */ /* 0x000fe2000e921844 */
[----:B------:R-:W2:Y:S03]  /*17120*/  LDC R251, c[0x0][0x230] ;  /* 0x00008c00fffb7b82 */ /* 0x000ea60000000800 */
[----:B------:R-:W-:Y:S01]  /*17130*/  STL.64 [R1+0x2218], R178 ;  /* 0x002218b201007387 */ /* 0x000fe20000100a00 */
[----:B-----5:R-:W-:-:S03]  /*17140*/  VIADD R120, R118, 0x3f ;  /* 0x0000003f76787836 */ /* 0x020fc60000000000 */
[----:B------:R-:W-:Y:S01]  /*17150*/  LDGSTS.E [R248+-0x20000], desc[UR4][R170.64], !P2 ;  /* 0xe0000000aaf87fae */ /* 0x000fe2000d121844 */
[----:B------:R-:W3:Y:S01]  /*17160*/  LDC R118, c[0x0][0x230] ;  /* 0x00008c00ff767b82 */ /* 0x000ee20000000800 */
[----:B----4-:R-:W-:Y:S02]  /*17170*/  LOP3.LUT R237, R119, 0x3f, RZ, 0xc0, !PT ;  /* 0x0000003f77ed7812 */ /* 0x010fe400078ec0ff */
[----:B------:R-:W-:Y:S02]  /*17180*/  STL.64 [R1+0x2220], R180 ;  /* 0x002220b401007387 */ /* 0x000fe40000100a00 */
[----:B------:R-:W-:Y:S02]  /*17190*/  ISETP.GE.AND P3, PT, R237, R249, PT ;  /* 0x000000f9ed00720c */ /* 0x000fe40003f66270 */
[----:B------:R-:W-:Y:S01]  /*171a0*/  STL.64 [R1+0x2228], R182 ;  /* 0x002228b601007387 */ /* 0x000fe20000100a00 */
[C---:B------:R-:W-:Y:S01]  /*171b0*/  ISETP.GT.AND P2, PT, R120.reuse, 0x7f, PT ;  /* 0x0000007f7800780c */ /* 0x040fe20003f44270 */
[----:B------:R-:W4:Y:S01]  /*171c0*/  LDC R119, c[0x0][0x230] ;  /* 0x00008c00ff777b82 */ /* 0x000f220000000800 */
[----:B------:R-:W-:Y:S01]  /*171d0*/  SEL R2, RZ, 0x4, P3 ;  /* 0x00000004ff027807 */ /* 0x000fe20001800000 */
[----:B------:R-:W-:Y:S01]  /*171e0*/  LDGSTS.E [R248+-0x1fffc], desc[UR4][R172.64], !P0 ;  /* 0xe0004000acf87fae */ /* 0x000fe2000c121844 */
[----:B------:R-:W-:-:S03]  /*171f0*/  ISETP.GT.AND P3, PT, R120, 0x3f, PT ;  /* 0x0000003f7800780c */ /* 0x000fc60003f64270 */
[----:B------:R-:W-:Y:S02]  /*17200*/  STL.64 [R1+0x2230], R184 ;  /* 0x002230b801007387 */ /* 0x000fe40000100a00 */
[----:B------:R-:W5:Y:S02]  /*17210*/  LDC.64 R120, c[0x0][0x238] ;  /* 0x00008e00ff787b82 */ /* 0x000f640000000a00 */
[----:B------:R-:W-:Y:S04]  /*17220*/  STL.64 [R1+0x2238], R234 ;  /* 0x002238ea01007387 */ /* 0x000fe80000100a00 */
[----:B------:R-:W-:Y:S02]  /*17230*/  STL.64 [R1+0x2240], R124 ;  /* 0x0022407c01007387 */ /* 0x000fe40000100a00 */
[----:B------:R-:W3:Y:S02]  /*17240*/  LDC R250, c[0x0][0x230] ;  /* 0x00008c00fffa7b82 */ /* 0x000ee40000000800 */
[----:B------:R-:W-:Y:S04]  /*17250*/  STL.64 [R1+0x2248], R126 ;  /* 0x0022487e01007387 */ /* 0x000fe80000100a00 */
[----:B------:R-:W-:Y:S04]  /*17260*/  STL.64 [R1+0x2250], R128 ;  /* 0x0022508001007387 */ /* 0x000fe80000100a00 */
[----:B------:R-:W-:Y:S04]  /*17270*/  STL.64 [R1+0x2258], R186 ;  /* 0x002258ba01007387 */ /* 0x000fe80000100a00 */
[----:B------:R-:W-:Y:S04]  /*17280*/  STL.64 [R1+0x2260], R188 ;  /* 0x002260bc01007387 */ /* 0x000fe80000100a00 */
[----:B------:R-:W-:Y:S04]  /*17290*/  STL.64 [R1+0x2268], R190 ;  /* 0x002268be01007387 */ /* 0x000fe80000100a00 */
[----:B------:R1:W-:Y:S04]  /*172a0*/  STL.64 [R1+0x2270], R192 ;  /* 0x002270c001007387 */ /* 0x0003e80000100a00 */
[----:B------:R2:W-:Y:S04]  /*172b0*/  STL.64 [R1+0x2278], R130 ;  /* 0x0022788201007387 */ /* 0x0005e80000100a00 */
[----:B------:R-:W-:Y:S04]  /*172c0*/  STL.64 [R1+0x2280], R132 ;  /* 0x0022808401007387 */ /* 0x000fe80000100a00 */
        /* <DEDUP_REMOVED lines=12> */
[----:B-----5:R5:W-:Y:S04]  /*17390*/  STL [R1+0x42c], R121 ;  /* 0x00042c7901007387 */ /* 0x020be80000100800 */
[----:B-1----:R-:W3:Y:S04]  /*173a0*/  LDL.64 R192, [R1+0x1f8] ;  /* 0x0001f80001c07983 */ /* 0x002ee80000100a00 */
[----:B------:R-:W3:Y:S04]  /*173b0*/  LDL.64 R190, [R1+0x1d8] ;  /* 0x0001d80001be7983 */ /* 0x000ee80000100a00 */
[----:B------:R-:W3:Y:S04]  /*173c0*/  LDL.64 R188, [R1+0x1b8] ;  /* 0x0001b80001bc7983 */ /* 0x000ee80000100a00 */
[----:B------:R-:W3:Y:S04]  /*173d0*/  LDL.64 R186, [R1+0x198] ;  /* 0x0001980001ba7983 */ /* 0x000ee80000100a00 */
[----:B------:R-:W3:Y:S04]  /*173e0*/  LDL.64 R128, [R1+0x178] ;  /* 0x0001780001807983 */ /* 0x000ee80000100a00 */
[----:B------:R-:W3:Y:S04]  /*173f0*/  LDL.64 R126, [R1+0x158] ;  /* 0x00015800017e7983 */ /* 0x000ee80000100a00 */
[----:B------:R-:W3:Y:S04]  /*17400*/  LDL.64 R124, [R1+0x138] ;  /* 0x00013800017c7983 */ /* 0x000ee80000100a00 */
[----:B------:R-:W3:Y:S04]  /*17410*/  LDL.64 R234, [R1+0x118] ;  /* 0x0001180001ea7983 */ /* 0x000ee80000100a00 */
[----:B------:R-:W3:Y:S01]  /*17420*/  LDL.64 R184, [R1+0xf8] ;  /* 0x0000f80001b87983 */ /* 0x000ee20000100a00 */
[----:B--2---:R-:W-:-:S03]  /*17430*/  MOV R130, R120 ;  /* 0x0000007800827202 */ /* 0x004fc60000000f00 */
[----:B------:R-:W2:Y:S04]  /*17440*/  LDL.64 R182, [R1+0xd8] ;  /* 0x0000d80001b67983 */ /* 0x000ea80000100a00 */
[----:B------:R-:W2:Y:S04]  /*17450*/  LDL.64 R180, [R1+0xb8] ;  /* 0x0000b80001b47983 */ /* 0x000ea80000100a00 */
[----:B------:R-:W2:Y:S04]  /*17460*/  LDL.64 R178, [R1+0x98] ;  /* 0x0000980001b27983 */ /* 0x000ea80000100a00 */
[----:B------:R-:W2:Y:S04]  /*17470*/  LDL.64 R122, [R1+0x78] ;  /* 0x00007800017a7983 */ /* 0x000ea80000100a00 */
[----:B-----5:R-:W5:Y:S01]  /*17480*/  LDL.64 R120, [R1+0x58] ;  /* 0x0000580001787983 */ /* 0x020f620000100a00 */
[----:B------:R-:W-:-:S02]  /*17490*/  ISETP.GE.U32.AND P4, PT, R5, 0x7fffffa1, PT ;  /* 0x7fffffa10500780c */ /* 0x000fc40003f86070 */
[----:B------:R-:W-:Y:S01]  /*174a0*/  SEL R2, R2, RZ, P2 ;  /* 0x000000ff02027207 */ /* 0x000fe20001000000 */
[----:B------:R-:W-:Y:S01]  /*174b0*/  LDGSTS.E [R248+-0x1fff8], desc[UR4][R174.64], !P1 ;  /* 0xe0008000aef87fae */ /* 0x000fe2000c921844 */
[----:B------:R-:W-:Y:S02]  /*174c0*/  SEL R5, RZ, 0x4, !P3 ;  /* 0x00000004ff057807 */ /* 0x000fe40005800000 */
[----:B------:R-:W-:Y:S01]  /*174d0*/  ISETP.GE.AND P3, PT, R237, UR6, PT ;  /* 0x00000006ed007c0c */ /* 0x000fe2000bf66270 */
[----:B------:R-:W-:Y:S01]  /*174e0*/  VIADD R251, R251, 0xffffffc1 ;  /* 0xffffffc1fbfb7836 */ /* 0x000fe20000000000 */
[----:B------:R-:W-:Y:S01]  /*174f0*/  ISETP.NE.U32.AND P1, PT, R2, RZ, PT ;  /* 0x000000ff0200720c */ /* 0x000fe20003f25070 */
[----:B------:R-:W-:Y:S01]  /*17500*/  VIADD R2, R252, 0xffffffbf ;  /* 0xffffffbffc027836 */ /* 0x000fe20000000000 */
[----:B------:R-:W-:Y:S01]  /*17510*/  SEL R5, R5, RZ, !P3 ;  /* 0x000000ff05057207 */ /* 0x000fe20005800000 */
[----:B------:R-:W5:Y:S03]  /*17520*/  LDL.64 R236, [R1+0x38] ;  /* 0x0000380001ec7983 */ /* 0x000f660000100a00 */
[----:B------:R-:W-:Y:S01]  /*17530*/  ISETP.NE.U32.AND P2, PT, R5, RZ, PT ;  /* 0x000000ff0500720c */ /* 0x000fe20003f45070 */
[----:B------:R-:W-:Y:S01]  /*17540*/  LDGSTS.E [R248+-0x1fff4], desc[UR4][R176.64], !P4 ;  /* 0xe000c000b0f87fae */ /* 0x000fe2000e121844 */
[----:B------:R-:W-:Y:S01]  /*17550*/  ISETP.GE.U32.AND P4, PT, R2, 0x7fffff80, PT ;  /* 0x7fffff800200780c */ /* 0x000fe20003f86070 */
[----:B----4-:R-:W-:-:S02]  /*17560*/  VIADD R5, R119, 0xffffffbe ;  /* 0xffffffbe77057836 */ /* 0x010fc40000000000 */
[----:B---3--:R-:W-:Y:S02]  /*17570*/  VIADD R2, R118, 0xffffffbd ;  /* 0xffffffbd76027836 */ /* 0x008fe40000000000 */
[----:B------:R-:W-:Y:S01]  /*17580*/  VIADD R250, R250, 0xffffffc2 ;  /* 0xffffffc2fafa7836 */ /* 0x000fe20000000000 */
[----:B------:R-:W3:Y:S01]  /*17590*/  LDL.64 R118, [R1+0x18] ;  /* 0x0000180001767983 */ /* 0x000ee20000100a00 */
[----:B------:R-:W-:Y:S02]  /*175a0*/  ISETP.GE.U32.AND P3, PT, R251, 0x7fffff82, PT ;  /* 0x7fffff82fb00780c */ /* 0x000fe40003f66070 */
[----:B------:R-:W1:Y:S01]  /*175b0*/  LDC R251, c[0x0][0x230] ;  /* 0x00008c00fffb7b82 */ /* 0x000e620000000800 */
[----:B------:R-:W-:Y:S01]  /*175c0*/  ISETP.GE.U32.AND P5, PT, R250, 0x7fffff83, PT ;  /* 0x7fffff83fa00780c */ /* 0x000fe20003fa6070 */
[----:B------:R-:W-:Y:S01]  /*175d0*/  LDGSTS.E [R248+-0x1c000], desc[UR4][R238.64], !P6 ;  /* 0xe4000000eef87fae */ /* 0x000fe2000f121844 */
[----:B------:R-:W-:Y:S02]  /*175e0*/  ISETP.GE.U32.AND P0, PT, R249, 0x7fffff81, PT ;  /* 0x7fffff81f900780c */ /* 0x000fe40003f06070 */
[----:B------:R-:W-:Y:S01]  /*175f0*/  LOP3.LUT R132, R12, 0x20, RZ, 0x3c, !PT ;  /* 0x000000200c847812 */ /* 0x000fe200078e3cff */
[----:B------:R-:W4:Y:S02]  /*17600*/  LDL.64 R134, [R1+0x210] ;  /* 0x0002100001867983 */ /* 0x000f240000100a00 */
[----:B------:R-:W1:Y:S01]  /*17610*/  LDC R250, c[0x0][0x230] ;  /* 0x00008c00fffa7b82 */ /* 0x000e620000000800 */
[----:B------:R-:W-:-:S05]  /*17620*/  ISETP.GE.U32.AND P6, PT, R5, 0x7fffff7f, PT ;  /* 0x7fffff7f0500780c */ /* 0x000fca0003fc6070 */
[----:B------:R-:W-:Y:S02]  /*17630*/  LDGSTS.E [R248+-0x1bffc], desc[UR4][R240.64], !P5 ;  /* 0xe4004000f0f87fae */ /* 0x000fe4000e921844 */
[----:B------:R-:W1:Y:S01]  /*17640*/  LDC R249, c[0x0][0x230] ;  /* 0x00008c00fff97b82 */ /* 0x000e620000000800 */
[----:B------:R-:W-:Y:S01]  /*17650*/  ISETP.GE.U32.AND P5, PT, R2, 0x7fffff7e, PT ;  /* 0x7fffff7e0200780c */ /* 0x000fe20003fa6070 */
[----:B------:R-:W-:Y:S04]  /*17660*/  LDGSTS.E [R248+-0x1bff8], desc[UR4][R242.64], !P3 ;  /* 0xe4008000f2f87fae */ /* 0x000fe8000d921844 */
[----:B------:R-:W-:Y:S01]  /*17670*/  LDGSTS.E [R248+-0x1bff4], desc[UR4][R244.64], !P0 ;  /* 0xe400c000f4f87fae */ /* 0x000fe2000c121844 */
[----:B-1----:R-:W-:Y:S01]  /*17680*/  VIADD R2, R251, 0xffffff9f ;  /* 0xffffff9ffb027836 */ /* 0x002fe20000000000 */
[----:B------:R-:W-:-:S02]  /*17690*/  LOP3.LUT R131, R12, 0x40, RZ, 0x3c, !PT ;  /* 0x000000400c837812 */ /* 0x000fc400078e3cff */
[----:B------:R-:W0:Y:S01]  /*176a0*/  LDGDEPBAR ;  /* 0x00000000000079af */ /* 0x000e220000000000 */
[----:B------:R-:W-:Y:S01]  /*176b0*/  VIADD R5, R250, 0xffffffbc ;  /* 0xffffffbcfa057836 */ /* 0x000fe20000000000 */
[----:B------:R-:W-:-:S04]  /*176c0*/  ISETP.GE.U32.AND P0, PT, R2, 0x7fffff60, PT ;  /* 0x7fffff600200780c */ /* 0x000fc80003f06070 */
[----:B------:R-:W-:Y:S01]  /*176d0*/  ISETP.GE.U32.AND P3, PT, R5, 0x7fffff7d, PT ;  /* 0x7fffff7d0500780c */ /* 0x000fe20003f66070 */
[----:B------:R-:W-:Y:S01]  /*176e0*/  IMAD.SHL.U32 R5, R130, 0x40, RZ ;  /* 0x0000004082057824 */ /* 0x000fe200078e00ff */
[----:B------:R-:W-:Y:S01]  /*176f0*/  IADD3 R2, R249, -0x62, RZ ;  /* 0xffffff9ef9027810 */ /* 0x000fe20007ffe0ff */
[C---:B------:R-:W-:Y:S01]  /*17700*/  VIADD R249, R12.reuse, UR7 ;  /* 0x000000070cf97c36 */ /* 0x040fe20008000000 */
[----:B------:R-:W-:Y:S01]  /*17710*/  LOP3.LUT R130, R12, 0x60, RZ, 0x3c, !PT ;  /* 0x000000600c827812 */ /* 0x000fe200078e3cff */
[----:B------:R-:W-:Y:S02]  /*17720*/  VIADD R250, R132, UR7 ;  /* 0x0000000784fa7c36 */ /* 0x000fe40008000000 */
[----:B------:R-:W-:Y:S01]  /*17730*/  VIADD R251, R131, UR7 ;  /* 0x0000000783fb7c36 */ /* 0x000fe20008000000 */
[----:B------:R-:W4:Y:S01]  /*17740*/  LDL.64 R132, [R1+0x230] ;  /* 0x0002300001847983 */ /* 0x000f220000100a00 */
[----:B------:R-:W-:-:S03]  /*17750*/  VIADD R252, R130, UR7 ;  /* 0x0000000782fc7c36 */ /* 0x000fc60008000000 */
[----:B------:R-:W4:Y:S04]  /*17760*/  LDL.64 R130, [R1+0x250] ;  /* 0x0002500001827983 */ /* 0x000f280000100a00 */
[----:B------:R-:W-:Y:S04]  /*17770*/  LDGSTS.E [R249], desc[UR4][R192.64], P2 ;  /* 0x00000000c0f97fae */ /* 0x000fe80009121844 */
[----:B------:R-:W-:Y:S04]  /*17780*/  LDGSTS.E [R249+0x400], desc[UR4][R190.64], P2 ;  /* 0x00400000bef97fae */ /* 0x000fe80009121844 */
[----:B------:R-:W-:Y:S04]  /*17790*/  LDGSTS.E [R249+0x800], desc[UR4][R188.64], P2 ;  /* 0x00800000bcf97fae */ /* 0x000fe80009121844 */
[----:B------:R-:W-:Y:S04]  /*177a0*/  LDGSTS.E [R249+0xc00], desc[UR4][R186.64], P2 ;  /* 0x00c00000baf97fae */ /* 0x000fe80009121844 */
[----:B------:R-:W4:Y:S04]  /*177b0*/  LDL.64 R192, [R1+0x270] ;  /* 0x0002700001c07983 */ /* 0x000f280000100a00 */
[----:B------:R-:W4:Y:S04]  /*177c0*/  LDL.64 R190, [R1+0x2b0] ;  /* 0x0002b00001be7983 */ /* 0x000f280000100a00 */
[----:B------:R-:W4:Y:S04]  /*177d0*/  LDL.64 R186, [R1+0x290] ;  /* 0x0002900001ba7983 */ /* 0x000f280000100a00 */
[----:B------:R-:W-:Y:S04]  /*177e0*/  LDGSTS.E [R249+0x1000], desc[UR4][R128.64], P2 ;  /* 0x0100000080f97fae */ /* 0x000fe80009121844 */
        /* <DEDUP_REMOVED lines=9> */
[----:B--2---:R-:W-:Y:S04]  /*17880*/  LDGSTS.E [R249+0x2400], desc[UR4][R182.64], P2 ;  /* 0x02400000b6f97fae */ /* 0x004fe80009121844 */
[----:B------:R-:W2:Y:S04]  /*17890*/  LDL.64 R184, [R1+0x370] ;  /* 0x0003700001b87983 */ /* 0x000ea80000100a00 */
[----:B------:R-:W-:Y:S04]  /*178a0*/  LDGSTS.E [R249+0x2800], desc[UR4][R180.64], P2 ;  /* 0x02800000b4f97fae */ /* 0x000fe80009121844 */
[----:B------:R-:W2:Y:S04]  /*178b0*/  LDL.64 R182, [R1+0x390] ;  /* 0x0003900001b67983 */ /* 0x000ea80000100a00 */
[----:B------:R-:W-:Y:S04]  /*178c0*/  LDGSTS.E [R249+0x2c00], desc[UR4][R178.64], P2 ;  /* 0x02c00000b2f97fae */ /* 0x000fe80009121844 */
[----:B------:R-:W2:Y:S04]  /*178d0*/  LDL.64 R180, [R1+0x3b0] ;  /* 0x0003b00001b47983 */ /* 0x000ea80000100a00 */
[----:B------:R-:W-:Y:S04]  /*178e0*/  LDGSTS.E [R249+0x3000], desc[UR4][R122.64], P2 ;  /* 0x030000007af97fae */ /* 0x000fe80009121844 */
[----:B------:R-:W2:Y:S04]  /*178f0*/  LDL.64 R178, [R1+0x3d0] ;  /* 0x0003d00001b27983 */ /* 0x000ea80000100a00 */
[----:B-----5:R-:W-:Y:S04]  /*17900*/  LDGSTS.E [R249+0x3400], desc[UR4][R120.64], P2 ;  /* 0x0340000078f97fae */ /* 0x020fe80009121844 */
[----:B------:R-:W5:Y:S04]  /*17910*/  LDL.64 R122, [R1+0x3f0] ;  /* 0x0003f000017a7983 */ /* 0x000f680000100a00 */
[----:B------:R-:W-:Y:S04]  /*17920*/  LDGSTS.E [R249+0x3800], desc[UR4][R236.64], P2 ;  /* 0x03800000ecf97fae */ /* 0x000fe80009121844 */
[----:B------:R-:W5:Y:S04]  /*17930*/  LDL.64 R120, [R1+0x410] ;  /* 0x0004100001787983 */ /* 0x000f680000100a00 */
[----:B---3--:R-:W-:Y:S04]  /*17940*/  LDGSTS.E [R249+0x3c00], desc[UR4][R118.64], P2 ;  /* 0x03c0000076f97fae */ /* 0x008fe80009121844 */
[----:B------:R-:W3:Y:S04]  /*17950*/  LDL.64 R236, [R1+0x438] ;  /* 0x0004380001ec7983 */ /* 0x000ee80000100a00 */
[----:B------:R-:W-:Y:S04]  /*17960*/  LDGSTS.E [R249+0x4000], desc[UR4][R8.64], P2 ;  /* 0x0400000008f97fae */ /* 0x000fe80009121844 */
[----:B------:R-:W3:Y:S04]  /*17970*/  LDL.64 R118, [R1+0x458] ;  /* 0x0004580001767983 */ /* 0x000ee80000100a00 */
[----:B------:R-:W-:Y:S04]  /*17980*/  LDGSTS.E [R249+0x4400], desc[UR4][R18.64], P2 ;  /* 0x0440000012f97fae */ /* 0x000fe80009121844 */
[----:B------:R-:W-:Y:S04]  /*17990*/  LDGSTS.E [R249+0x4800], desc[UR4][R26.64], P2 ;  /* 0x048000001af97fae */ /* 0x000fe80009121844 */
[----:B------:R-:W-:Y:S04]  /*179a0*/  LDGSTS.E [R249+0x4c00], desc[UR4][R34.64], P2 ;  /* 0x04c0000022f97fae */ /* 0x000fe80009121844 */
[----:B------:R-:W-:Y:S04]  /*179b0*/  LDGSTS.E [R249+0x5000], desc[UR4][R42.64], P2 ;  /* 0x050000002af97fae */ /* 0x000fe80009121844 */
[----:B------:R-:W-:Y:S04]  /*179c0*/  STL.64 [R1+0x2108], R8 ;  /* 0x0021080801007387 */ /* 0x000fe80000100a00 */
        /* <DEDUP_REMOVED lines=18> */
[----:B----4-:R-:W-:Y:S04]  /*17af0*/  LDGSTS.E [R249+0x7800], desc[UR4][R134.64], P2 ;  /* 0x0780000086f97fae */ /* 0x010fe80009121844 */
[----:B------:R-:W-:Y:S04]  /*17b00*/  STL.64 [R1+0x2140], R90 ;  /* 0x0021405a01007387 */ /* 0x000fe80000100a00 */
[----:B------:R-:W-:Y:S04]  /*17b10*/  LDGSTS.E [R249+0x7c00], desc[UR4][R132.64], P2 ;  /* 0x07c0000084f97fae */ /* 0x000fe80009121844 */
[----:B------:R1:W-:Y:S04]  /*17b20*/  STL.64 [R1+0x2148], R98 ;  /* 0x0021486201007387 */ /* 0x0003e80000100a00 */
[----:B------:R-:W-:Y:S04]  /*17b30*/  LDGSTS.E [R249+0x10000], desc[UR4][R130.64], P2 ;  /* 0x1000000082f97fae */ /* 0x000fe80009121844 */
[----:B------:R-:W-:Y:S04]  /*17b40*/  STL.64 [R1+0x2150], R106 ;  /* 0x0021506a01007387 */ /* 0x000fe80000100a00 */
[----:B------:R-:W-:Y:S04]  /*17b50*/  STL.64 [R1+0x2158], R114 ;  /* 0x0021587201007387 */ /* 0x000fe80000100a00 */
[----:B------:R-:W-:Y:S04]  /*17b60*/  LDGSTS.E [R249+0x10400], desc[UR4][R192.64], P2 ;  /* 0x10400000c0f97fae */ /* 0x000fe80009121844 */
[----:B------:R-:W-:Y:S04]  /*17b70*/  LDGSTS.E [R249+0x10800], desc[UR4][R186.64], P2 ;  /* 0x10800000baf97fae */ /* 0x000fe80009121844 */
[----:B------:R-:W-:Y:S04]  /*17b80*/  LDGSTS.E [R249+0x10c00], desc[UR4][R190.64], P2 ;  /* 0x10c00000bef97fae */ /* 0x000fe80009121844 */
[----:B------:R-:W-:Y:S04]  /*17b90*/  LDGSTS.E [R249+0x11000], desc[UR4][R188.64], P2 ;  /* 0x11000000bcf97fae */ /* 0x000fe80009121844 */
[----:B------:R-:W4:Y:S04]  /*17ba0*/  LDL.64 R186, [R1+0x478] ;  /* 0x0004780001ba7983 */ /* 0x000f280000100a00 */
[----:B------:R-:W-:Y:S04]  /*17bb0*/  LDGSTS.E [R249+0x11400], desc[UR4][R128.64], P2 ;  /* 0x1140000080f97fae */ /* 0x000fe80009121844 */
        /* <DEDUP_REMOVED lines=22> */
[----:B------:R-:W3:Y:S04]  /*17d20*/  LDL.64 R118, [R1+0x90] ;  /* 0x0000900001767983 */ /* 0x000ee80000100a00 */
[----:B-1----:R-:W3:Y:S04]  /*17d30*/  LDL.LU.64 R98, [R1+0x70] ;  /* 0x0000700001627983 */ /* 0x002ee80000300a00 */
[----:B------:R-:W3:Y:S04]  /*17d40*/  LDL.LU.64 R74, [R1+0x50] ;  /* 0x00005000014a7983 */ /* 0x000ee80000300a00 */
[----:B------:R-:W3:Y:S04]  /*17d50*/  LDL.LU.64 R50, [R1+0x30] ;  /* 0x0000300001327983 */ /* 0x000ee80000300a00 */
[----:B------:R-:W3:Y:S04]  /*17d60*/  LDL.LU.64 R34, [R1+0x10] ;  /* 0x0000100001227983 */ /* 0x000ee80000300a00 */
[----:B----4-:R-:W-:Y:S04]  /*17d70*/  LDGSTS.E [R249+0x14400], desc[UR4][R186.64], P2 ;  /* 0x14400000baf97fae */ /* 0x010fe80009121844 */
[----:B------:R-:W-:Y:S04]  /*17d80*/  LDGSTS.E [R249+0x14800], desc[UR4][R116.64], P2 ;  /* 0x1480000074f97fae */ /* 0x000fe80009121844 */
[----:B------:R-:W-:Y:S04]  /*17d90*/  LDGSTS.E [R249+0x14c00], desc[UR4][R108.64], P2 ;  /* 0x14c000006cf97fae */ /* 0x000fe80009121844 */
[----:B------:R-:W-:Y:S04]  /*17da0*/  LDGSTS.E [R249+0x15000], desc[UR4][R100.64], P2 ;  /* 0x1500000064f97fae */ /* 0x000fe80009121844 */
[----:B------:R-:W4:Y:S04]  /*17db0*/  LDL.LU.64 R116, [R1+0x2420] ;  /* 0x0024200001747983 */ /* 0x000f280000300a00 */
[----:B------:R-:W4:Y:S04]  /*17dc0*/  LDL.LU.64 R108, [R1+0x2418] ;  /* 0x00241800016c7983 */ /* 0x000f280000300a00 */
[----:B------:R-:W4:Y:S04]  /*17dd0*/  LDL.LU.64 R100, [R1+0x2410] ;  /* 0x0024100001647983 */ /* 0x000f280000300a00 */
        /* <DEDUP_REMOVED lines=23> */
[----:B------:R-:W-:Y:S04]  /*17f50*/  LDGSTS.E [R250+0x500], desc[UR4][R126.64], P2 ;  /* 0x005000007efa7fae */ /* 0x000fe80009121844 */
[----:B------:R-:W-:Y:S04]  /*17f60*/  LDGSTS.E [R250+0x900], desc[UR4][R124.64], P2 ;  /* 0x009000007cfa7fae */ /* 0x000fe80009121844 */
[----:B--2---:R-:W-:Y:S04]  /*17f70*/  LDGSTS.E [R250+0xd00], desc[UR4][R234.64], P2 ;  /* 0x00d00000eafa7fae */ /* 0x004fe80009121844 */
[----:B------:R-:W-:Y:S04]  /*17f80*/  LDGSTS.E [R250+0x1100], desc[UR4][R184.64], P2 ;  /* 0x01100000b8fa7fae */ /* 0x000fe80009121844 */
        /* <DEDUP_REMOVED lines=21> */
[----:B------:R-:W-:Y:S04]  /*180e0*/  LDGSTS.E [R250+0x2900], desc[UR4][R236.64], P2 ;  /* 0x02900000ecfa7fae */ /* 0x000fe80009121844 */
[----:B------:R-:W3:Y:S04]  /*180f0*/  LDL.64 R178, [R1+0x418] ;  /* 0x0004180001b27983 */ /* 0x000ee80000100a00 */
[----:B------:R-:W-:Y:S04]  /*18100*/  LDGSTS.E [R250+0x2d00], desc[UR4][R118.64], P2 ;  /* 0x02d0000076fa7fae */ /* 0x000fe80009121844 */
[----:B------:R-:W3:Y:S04]  /*18110*/  LDL.64 R236, [R1+0x440] ;  /* 0x0004400001ec7983 */ /* 0x000ee80000100a00 */
[----:B------:R-:W-:Y:S04]  /*18120*/  LDGSTS.E [R250+0x3100], desc[UR4][R98.64], P2 ;  /* 0x0310000062fa7fae */ /* 0x000fe80009121844 */
[----:B------:R-:W3:Y:S04]  /*18130*/  LDL.64 R118, [R1+0x460] ;  /* 0x0004600001767983 */ /* 0x000ee80000100a00 */
[----:B------:R-:W-:Y:S04]  /*18140*/  LDGSTS.E [R250+0x3500], desc[UR4][R74.64], P2 ;  /* 0x035000004afa7fae */ /* 0x000fe80009121844 */
[----:B------:R-:W-:Y:S04]  /*18150*/  LDGSTS.E [R250+0x3900], desc[UR4][R50.64], P2 ;  /* 0x0390000032fa7fae */ /* 0x000fe80009121844 */
[----:B------:R-:W-:Y:S04]  /*18160*/  LDGSTS.E [R250+0x3d00], desc[UR4][R34.64], P2 ;  /* 0x03d0000022fa7fae */ /* 0x000fe80009121844 */
[----:B------:R-:W-:Y:S04]  /*18170*/  STL.64 [R1+0x2160], R98 ;  /* 0x0021606201007387 */ /* 0x000fe80000100a00 */
[----:B------:R-:W-:Y:S04]  /*18180*/  STL.64 [R1+0x2168], R74 ;  /* 0x0021684a01007387 */ /* 0x000fe80000100a00 */
[----:B------:R-:W-:Y:S04]  /*18190*/  STL.64 [R1+0x2170], R50 ;  /* 0x0021703201007387 */ /* 0x000fe80000100a00 */
[----:B------:R-:W-:Y:S04]  /*181a0*/  STL.64 [R1+0x2178], R34 ;  /* 0x0021782201007387 */ /* 0x000fe80000100a00 */
[----:B----4-:R-:W-:Y:S04]  /*181b0*/  LDGSTS.E [R250+0x4100], desc[UR4][R10.64], P2 ;  /* 0x041000000afa7fae */ /* 0x010fe80009121844 */
[----:B------:R-:W-:Y:S04]  /*181c0*/  LDGSTS.E [R250+0x4500], desc[UR4][R20.64], P2 ;  /* 0x0450000014fa7fae */ /* 0x000fe80009121844 */
[----:B------:R-:W-:Y:S04]  /*181d0*/  STL.64 [R1+0x2180], R10 ;  /* 0x0021800a01007387 */ /* 0x000fe80000100a00 */
[----:B------:R-:W-:Y:S04]  /*181e0*/  STL.64 [R1+0x2188], R20 ;  /* 0x0021881401007387 */ /* 0x000fe80000100a00 */
[----:B------:R-:W-:Y:S04]  /*181f0*/  LDGSTS.E [R250+0x4900], desc[UR4][R28.64], P2 ;  /* 0x049000001cfa7fae */ /* 0x000fe80009121844 */
        /* <DEDUP_REMOVED lines=19> */
[----:B--2---:R-:W-:Y:S04]  /*18330*/  LDGSTS.E [R250+0x7900], desc[UR4][R134.64], P2 ;  /* 0x0790000086fa7fae */ /* 0x004fe80009121844 */
[----:B------:R-:W-:Y:S04]  /*18340*/  STL.64 [R1+0x21d0], R92 ;  /* 0x0021d05c01007387 */ /* 0x000fe80000100a00 */
[----:B------:R-:W-:Y:S04]  /*18350*/  LDGSTS.E [R250+0x7d00], desc[UR4][R132.64], P2 ;  /* 0x07d0000084fa7fae */ /* 0x000fe80009121844 */
[----:B------:R-:W-:Y:S04]  /*18360*/  STL.64 [R1+0x21d8], R100 ;  /* 0x0021d86401007387 */ /* 0x000fe80000100a00 */
[----:B-----5:R-:W-:Y:S04]  /*18370*/  LDGSTS.E [R250+0x10100], desc[UR4][R130.64], P2 ;  /* 0x1010000082fa7fae */ /* 0x020fe80009121844 */
[----:B------:R-:W-:Y:S04]  /*18380*/  STL.64 [R1+0x21e0], R108 ;  /* 0x0021e06c01007387 */ /* 0x000fe80000100a00 */
[----:B------:R-:W-:Y:S04]  /*18390*/  LDGSTS.E [R250+0x10500], desc[UR4][R192.64], P2 ;  /* 0x10500000c0fa7fae */ /* 0x000fe80009121844 */
[----:B------:R1:W-:Y:S04]  /*183a0*/  STL.64 [R1+0x21e8], R116 ;  /* 0x0021e87401007387 */ /* 0x0003e80000100a00 */
[----:B---3--:R-:W-:Y:S04]  /*183b0*/  LDGSTS.E [R250+0x10900], desc[UR4][R122.64], P2 ;  /* 0x109000007afa7fae */ /* 0x008fe80009121844 */
[----:B------:R-:W-:Y:S04]  /*183c0*/  LDGSTS.E [R250+0x10d00], desc[UR4][R120.64], P2 ;  /* 0x10d0000078fa7fae */ /* 0x000fe80009121844 */
[----:B------:R-:W-:Y:S04]  /*183d0*/  LDGSTS.E [R250+0x11100], desc[UR4][R190.64], P2 ;  /* 0x11100000befa7fae */ /* 0x000fe80009121844 */
[----:B------:R-:W2:Y:S04]  /*183e0*/  LDL.64 R122, [R1+0x480] ;  /* 0x00048000017a7983 */ /* 0x000ea80000100a00 */
[----:B------:R-:W3:Y:S04]  /*183f0*/  LDL.64 R120, [R1+0x4a0] ;  /* 0x0004a00001787983 */ /* 0x000ee80000100a00 */
[----:B------:R-:W-:Y:S04]  /*18400*/  LDGSTS.E [R250+0x11500], desc[UR4][R188.64], P2 ;  /* 0x11500000bcfa7fae */ /* 0x000fe80009121844 */
        /* <DEDUP_REMOVED lines=11> */
[----:B------:R-:W4:Y:S04]  /*184c0*/  LDL.64 R236, [R1+0x1e8] ;  /* 0x0001e80001ec7983 */ /* 0x000f280000100a00 */
[----:B------:R-:W5:Y:S04]  /*184d0*/  LDL.64 R118, [R1+0x1c8] ;  /* 0x0001c80001767983 */ /* 0x000f680000100a00 */
[----:B-1----:R-:W5:Y:S04]  /*184e0*/  LDL.LU.64 R116, [R1+0x1a8] ;  /* 0x0001a80001747983 */ /* 0x002f680000300a00 */
[----:B------:R-:W5:Y:S04]  /*184f0*/  LDL.LU.64 R100, [R1+0x188] ;  /* 0x0001880001647983 */ /* 0x000f680000300a00 */
        /* <DEDUP_REMOVED lines=12> */
[----:B--2---:R-:W-:Y:S04]  /*185c0*/  LDGSTS.E [R250+0x14500], desc[UR4][R122.64], P2 ;  /* 0x145000007afa7fae */ /* 0x004fe80009121844 */
[----:B---3--:R-:W-:Y:S04]  /*185d0*/  LDGSTS.E [R250+0x14900], desc[UR4][R120.64], P2 ;  /* 0x1490000078fa7fae */ /* 0x008fe80009121844 */
[----:B------:R-:W-:Y:S04]  /*185e0*/  LDGSTS.E [R250+0x14d00], desc[UR4][R110.64], P2 ;  /* 0x14d000006efa7fae */ /* 0x000fe80009121844 */
[----:B------:R-:W-:Y:S04]  /*185f0*/  LDGSTS.E [R250+0x15100], desc[UR4][R102.64], P2 ;  /* 0x1510000066fa7fae */ /* 0x000fe80009121844 */
[----:B------:R-:W-:Y:S04]  /*18600*/  LDGSTS.E [R250+0x15500], desc[UR4][R94.64], P2 ;  /* 0x155000005efa7fae */ /* 0x000fe80009121844 */
[----:B------:R-:W2:Y:S04]  /*18610*/  LDL.LU.64 R110, [R1+0x23b0] ;  /* 0x0023b000016e7983 */ /* 0x000ea80000300a00 */
[----:B------:R-:W3:Y:S04]  /*18620*/  LDL.LU.64 R102, [R1+0x23a8] ;  /* 0x0023a80001667983 */ /* 0x000ee80000300a00 */
[----:B------:R-:W2:Y:S04]  /*18630*/  LDL.LU.64 R94, [R1+0x23a0] ;  /* 0x0023a000015e7983 */ /* 0x000ea80000300a00 */
[----:B------:R-:W-:Y:S04]  /*18640*/  LDGSTS.E [R250+0x15900], desc[UR4][R86.64], P2 ;  /* 0x1590000056fa7fae */ /* 0x000fe80009121844 */
[----:B------:R-:W-:Y:S04]  /*18650*/  LDGSTS.E [R250+0x15d00], desc[UR4][R78.64], P2 ;  /* 0x15d000004efa7fae */ /* 0x000fe80009121844 */
[----:B------:R-:W-:Y:S04]  /*18660*/  LDGSTS.E [R250+0x16100], desc[UR4][R70.64], P2 ;  /* 0x1610000046fa7fae */ /* 0x000fe80009121844 */
[----:B------:R-:W3:Y:S04]  /*18670*/  LDL.LU.64 R86, [R1+0x2398] ;  /* 0x0023980001567983 */ /* 0x000ee80000300a00 */
[----:B------:R-:W2:Y:S04]  /*18680*/  LDL.LU.64 R78, [R1+0x2390] ;  /* 0x00239000014e7983 */ /* 0x000ea80000300a00 */
[----:B------:R-:W3:Y:S04]  /*18690*/  LDL.LU.64 R70, [R1+0x2388] ;  /* 0x0023880001467983 */ /* 0x000ee80000300a00 */
        /* <DEDUP_REMOVED lines=11> */
[----:B------:R-:W2:Y:S04]  /*18750*/  LDL.LU.64 R30, [R1+0x2358] ;  /* 0x00235800011e7983 */ /* 0x000ea80000300a00 */
[----:B------:R-:W-:Y:S04]  /*18760*/  LDGSTS.E [R250+0x17d00], desc[UR4][R38.64], P2 ;  /* 0x17d0000026fa7fae */ /* 0x000fe80009121844 */
[----:B----4-:R-:W-:Y:S04]  /*18770*/  LDGSTS.E [R251+0x200], desc[UR4][R236.64], P2 ;  /* 0x00200000ecfb7fae */ /* 0x010fe80009121844 */
[----:B-----5:R-:W-:Y:S04]  /*18780*/  LDGSTS.E [R251+0x600], desc[UR4][R118.64], P2 ;  /* 0x0060000076fb7fae */ /* 0x020fe80009121844 */
[----:B------:R-:W4:Y:S04]  /*18790*/  LDL.LU.64 R38, [R1+0x2350] ;  /* 0x0023500001267983 */ /* 0x000f280000300a00 */
[----:B------:R-:W5:Y:S04]  /*187a0*/  LDL.64 R196, [R1+0x200] ;  /* 0x0002000001c47983 */ /* 0x000f680000100a00 */
        /* <DEDUP_REMOVED lines=35> */
[----:B------:R1:W-:Y:S04]  /*189e0*/  STL.64 [R1+0x21f0], R100 ;  /* 0x0021f06401007387 */ /* 0x0003e80000100a00 */
[----:B---3--:R-:W-:Y:S04]  /*189f0*/  LDGSTS.E [R251+0x4200], desc[UR4][R14.64], P2 ;  /* 0x042000000efb7fae */ /* 0x008fe80009121844 */
[----:B--2---:R-:W-:Y:S04]  /*18a00*/  LDGSTS.E [R251+0x4600], desc[UR4][R22.64], P2 ;  /* 0x0460000016fb7fae */ /* 0x004fe80009121844 */
[----:B------:R-:W-:Y:S04]  /*18a10*/  LDGSTS.E [R251+0x4a00], desc[UR4][R30.64], P2 ;  /* 0x04a000001efb7fae */ /* 0x000fe80009121844 */
[----:B----4-:R-:W-:Y:S04]  /*18a20*/  LDGSTS.E [R251+0x4e00], desc[UR4][R38.64], P2 ;  /* 0x04e0000026fb7fae */ /* 0x010fe80009121844 */
        /* <DEDUP_REMOVED lines=9> */
[----:B-----5:R-:W-:Y:S04]  /*18ac0*/  LDGSTS.E [R251+0x7600], desc[UR4][R196.64], P2 ;  /* 0x07600000c4fb7fae */ /* 0x020fe80009121844 */
        /* <DEDUP_REMOVED lines=23> */
[----:B------:R-:W2:Y:S04]  /*18c40*/  LDL.64 R118, [R1+0x1e0] ;  /* 0x0001e00001767983 */ /* 0x000ea80000100a00 */
[----:B-1----:R-:W3:Y:S04]  /*18c50*/  LDL.LU.64 R100, [R1+0x1c0] ;  /* 0x0001c00001647983 */ /* 0x002ee80000300a00 */
[----:B------:R-:W4:Y:S04]  /*18c60*/  LDL.LU.64 R108, [R1+0x1a0] ;  /* 0x0001a000016c7983 */ /* 0x000f280000300a00 */
        /* <DEDUP_REMOVED lines=12> */
[----:B------:R-:W5:Y:S04]  /*18d30*/  LDL.LU.64 R26, [R1] ;  /* 0x00000000011a7983 */ /* 0x000f680000300a00 */
[----:B------:R-:W5:Y:S04]  /*18d40*/  LDL.LU.64 R112, [R1+0x2348] ;  /* 0x0023480001707983 */ /* 0x000f680000300a00 */
[----:B------:R-:W5:Y:S04]  /*18d50*/  LDL.LU.64 R104, [R1+0x2340] ;  /* 0x0023400001687983 */ /* 0x000f680000300a00 */
[----:B------:R-:W-:Y:S04]  /*18d60*/  LDGSTS.E [R251+0x15600], desc[UR4][R96.64], P2 ;  /* 0x1560000060fb7fae */ /* 0x000fe80009121844 */
[----:B------:R-:W-:Y:S04]  /*18d70*/  LDGSTS.E [R251+0x15a00], desc[UR4][R88.64], P2 ;  /* 0x15a0000058fb7fae */ /* 0x000fe80009121844 */
[----:B------:R-:W-:Y:S04]  /*18d80*/  LDGSTS.E [R251+0x15e00], desc[UR4][R80.64], P2 ;  /* 0x15e0000050fb7fae */ /* 0x000fe80009121844 */
[----:B------:R-:W5:Y:S04]  /*18d90*/  LDL.LU.64 R96, [R1+0x2338] ;  /* 0x0023380001607983 */ /* 0x000f680000300a00 */
        /* <DEDUP_REMOVED lines=16> */
[----:B------:R-:W5:Y:S04]  /*18ea0*/  LDL.LU.64 R24, [R1+0x22f0] ;  /* 0x0022f00001187983 */ /* 0x000f680000300a00 */
[----:B------:R-:W5:Y:S04]  /*18eb0*/  LDL.LU.64 R32, [R1+0x22e8] ;  /* 0x0022e80001207983 */ /* 0x000f680000300a00 */
[----:B------:R1:W-:Y:S04]  /*18ec0*/  STL.64 [R1+0x2000], R250 ;  /* 0x002000fa01007387 */ /* 0x0003e80000100a00 */
[----:B-1----:R-:W5:Y:S04]  /*18ed0*/  LDL.LU.64 R250, [R1+0x2a8] ;  /* 0x0002a80001fa7983 */ /* 0x002f680000300a00 */
        /* <DEDUP_REMOVED lines=29> */
[----:B--2---:R-:W-:Y:S04]  /*190b0*/  LDGSTS.E [R252+0x300], desc[UR4][R118.64], P2 ;  /* 0x0030000076fc7fae */ /* 0x004fe80009121844 */
[----:B---3--:R-:W-:Y:S04]  /*190c0*/  LDGSTS.E [R252+0x700], desc[UR4][R100.64], P2 ;  /* 0x0070000064fc7fae */ /* 0x008fe80009121844 */
[----:B----4-:R-:W-:Y:S04]  /*190d0*/  LDGSTS.E [R252+0xb00], desc[UR4][R108.64], P2 ;  /* 0x00b000006cfc7fae */ /* 0x010fe80009121844 */
[----:B------:R-:W2:Y:S04]  /*190e0*/  LDL.64 R118, [R1+0x268] ;  /* 0x0002680001767983 */ /* 0x000ea80000100a00 */
        /* <DEDUP_REMOVED lines=29> */
[----:B------:R-:W3:Y:S04]  /*192c0*/  LDL.64 R122, [R1+0x680] ;  /* 0x00068000017a7983 */ /* 0x000ee80000100a00 */
[----:B------:R-:W4:Y:S04]  /*192d0*/  LDL.64 R120, [R1+0x600] ;  /* 0x0006000001787983 */ /* 0x000f280000100a00 */
[----:B------:R-:W5:Y:S04]  /*192e0*/  LDL.64 R236, [R1+0x628] ;  /* 0x0006280001ec7983 */ /* 0x000f680000100a00 */
[----:B--2---:R-:W-:Y:S04]  /*192f0*/  LDGSTS.E [R252+0x10300], desc[UR4][R118.64], P2 ;  /* 0x1030000076fc7fae */ /* 0x004fe80009121844 */
[----:B------:R-:W-:Y:S04]  /*19300*/  LDGSTS.E [R252+0x10700], desc[UR4][R204.64], P2 ;  /* 0x10700000ccfc7fae */ /* 0x000fe80009121844 */
[----:B------:R-:W-:Y:S04]  /*19310*/  LDGSTS.E [R252+0x10b00], desc[UR4][R250.64], P2 ;  /* 0x10b00000fafc7fae */ /* 0x000fe80009121844 */
[----:B------:R-:W2:Y:S04]  /*19320*/  LDL.64 R118, [R1+0x658] ;  /* 0x0006580001767983 */ /* 0x000ea80000100a00 */
[----:B------:R-:W3:Y:S04]  /*19330*/  LDL.LU.64 R204, [R1+0x22e0] ;  /* 0x0022e00001cc7983 */ /* 0x000ee80000300a00 */
[----:B------:R-:W-:Y:S04]  /*19340*/  LDGSTS.E [R252+0x10f00], desc[UR4][R202.64], P2 ;  /* 0x10f00000cafc7fae */ /* 0x000fe80009121844 */
[----:B------:R-:W-:Y:S04]  /*19350*/  LDGSTS.E [R252+0x11300], desc[UR4][R144.64], P2 ;  /* 0x1130000090fc7fae */ /* 0x000fe80009121844 */
[----:B------:R-:W-:Y:S04]  /*19360*/  LDGSTS.E [R252+0x11700], desc[UR4][R142.64], P2 ;  /* 0x117000008efc7fae */ /* 0x000fe80009121844 */
[----:B------:R-:W3:Y:S04]  /*19370*/  LDL.LU.64 R202, [R1+0x22d8] ;  /* 0x0022d80001ca7983 */ /* 0x000ee80000300a00 */
[----:B------:R-:W3:Y:S04]  /*19380*/  LDL.LU.64 R144, [R1+0x22d0] ;  /* 0x0022d00001907983 */ /* 0x000ee80000300a00 */
        /* <DEDUP_REMOVED lines=44> */
[----:B----4-:R-:W-:Y:S04]  /*19650*/  LDGSTS.E [R252+0x17300], desc[UR4][R120.64], P2 ;  /* 0x1730000078fc7fae */ /* 0x010fe80009121844 */
[----:B-----5:R-:W-:Y:S04]  /*19660*/  LDGSTS.E [R252+0x17700], desc[UR4][R236.64], P2 ;  /* 0x17700000ecfc7fae */ /* 0x020fe80009121844 */
[----:B------:R-:W4:Y:S04]  /*19670*/  LDL.LU.64 R178, [R1+0x2218] ;  /* 0x0022180001b27983 */ /* 0x000f280000300a00 */
[----:B------:R-:W5:Y:S04]  /*19680*/  LDL.LU.64 R120, [R1+0x2210] ;  /* 0x0022100001787983 */ /* 0x000f680000300a00 */
[----:B------:R-:W4:Y:S04]  /*19690*/  LDL.LU.64 R236, [R1+0x2208] ;  /* 0x0022080001ec7983 */ /* 0x000f280000300a00 */
[----:B--2---:R-:W-:Y:S04]  /*196a0*/  LDGSTS.E [R252+0x17b00], desc[UR4][R118.64], P2 ;  /* 0x17b0000076fc7fae */ /* 0x004fe80009121844 */
[----:B---3--:R1:W-:Y:S04]  /*196b0*/  LDGSTS.E [R252+0x17f00], desc[UR4][R122.64], P2 ;  /* 0x17f000007afc7fae */ /* 0x0083e80009121844 */
[----:B------:R-:W0:Y:S04]  /*196c0*/  LDGDEPBAR ;  /* 0x00000000000079af */ /* 0x000e280000000000 */
[----:B------:R-:W1:Y:S01]  /*196d0*/  LDL.LU.64 R118, [R1+0x2200] ;  /* 0x0022000001767983 */ /* 0x000e620000300a00 */
[----:B------:R-:W-:Y:S01]  /*196e0*/  BAR.SYNC.DEFER_BLOCKING 0x0 ;  /* 0x0000000000007b1d */ /* 0x000fe20000010000 */
[----:B------:R-:W-:-:S07]  /*196f0*/  ISETP.GE.U32.AND P2, PT, R2, 0x7fffff5f, PT ;  /* 0x7fffff5f0200780c */ /* 0x000fce0003f46070 */
[----:B------:R-:W2:Y:S01]  /*19700*/  LDC R2, c[0x0][0x230] ;  /* 0x00008c00ff027b82 */ /* 0x000ea20000000800 */
[----:B-1----:R-:W-:-:S07]  /*19710*/  IMAD.WIDE R122, R5, 0x4, R118 ;  /* 0x00000004057a7825 */ /* 0x002fce00078e0276 */
[----:B------:R-:W1:Y:S01]  /*19720*/  LDC R118, c[0x0][0x230] ;  /* 0x00008c00ff767b82 */ /* 0x000e620000000800 */
[----:B------:R4:W-:Y:S04]  /*19730*/  STL.64 [R1+0xae0], R122 ;  /* 0x000ae07a01007387 */ /* 0x0009e80000100a00 */
[----:B------:R-:W-:Y:S01]  /*19740*/  @!PT LDS RZ, [RZ] ;  /* 0x00000000fffff984 */ /* 0x000fe20000000800 */
[----:B------:R-:W-:Y:S01]  /*19750*/  @!PT LDS RZ, [RZ] ;  /* 0x00000000fffff984 */ /* 0x000fe20000000800 */
[----:B------:R-:W-:Y:S01]  /*19760*/  @!PT LDS RZ, [RZ] ;  /* 0x00000000fffff984 */ /* 0x000fe20000000800 */
[----:B------:R4:W-:Y:S01]  /*19770*/  LDGSTS.E [R0+-0x18000], desc[UR4][R122.64], !P4 ;  /* 0xe80000007a007fae */ /* 0x0009e2000e121844 */
[----:B--2---:R-:W-:Y:S02]  /*19780*/  VIADD R2, R2, 0xffffff9d ;  /* 0xffffff9d02027836 */ /* 0x004fe40000000000 */
[----:B------:R-:W2:Y:S01]  /*19790*/  LDC R119, c[0x0][0x230] ;  /* 0x00008c00ff777b82 */ /* 0x000ea20000000800 */
[----:B----4-:R-:W-:Y:S02]  /*197a0*/  IMAD.WIDE R122, R5, 0x4, R236 ;  /* 0x00000004057a7825 */ /* 0x010fe400078e02ec */
[----:B------:R-:W-:-:S05]  /*197b0*/  ISETP.GE.U32.AND P4, PT, R2, 0x7fffff5e, PT ;  /* 0x7fffff5e0200780c */ /* 0x000fca0003f86070 */
[----:B------:R-:W3:Y:S01]  /*197c0*/  LDC R236, c[0x0][0x230] ;  /* 0x00008c00ffec7b82 */ /* 0x000ee20000000800 */
[----:B------:R4:W-:Y:S04]  /*197d0*/  STL.64 [R1+0xad8], R122 ;  /* 0x000ad87a01007387 */ /* 0x0009e80000100a00 */
[----:B------:R-:W-:Y:S03]  /*197e0*/  LDGSTS.E [R0+-0x17ffc], desc[UR4][R122.64], !P6 ;  /* 0xe80040007a007fae */ /* 0x000fe6000f121844 */
[----:B------:R-:W2:Y:S01]  /*197f0*/  LDC R2, c[0x0][0x230] ;  /* 0x00008c00ff027b82 */ /* 0x000ea20000000800 */
[----:B-----5:R-:W-:Y:S01]  /*19800*/  IMAD.WIDE R120, R5, 0x4, R120 ;  /* 0x0000000405787825 */ /* 0x020fe200078e0278 */
[----:B-1----:R-:W-:-:S04]  /*19810*/  IADD3 R118, R118, -0x64, RZ ;  /* 0xffffff9c76767810 */ /* 0x002fc80007ffe0ff */
[----:B------:R1:W-:Y:S02]  /*19820*/  LDGSTS.E [R0+-0x17ff8], desc[UR4][R120.64], !P5 ;  /* 0xe800800078007fae */ /* 0x0003e4000e921844 */
[----:B------:R-:W5:Y:S02]  /*19830*/  LDC R237, c[0x0][0x230] ;  /* 0x00008c00ffed7b82 */ /* 0x000f640000000800 */
[----:B----4-:R-:W1:Y:S04]  /*19840*/  LDL.LU.64 R122, [R1+0x21f8] ;  /* 0x0021f800017a7983 */ /* 0x010e680000300a00 */
[----:B------:R1:W-:Y:S01]  /*19850*/  STL.64 [R1+0xad0], R120 ;  /* 0x000ad07801007387 */ /* 0x0003e20000100a00 */
[----:B--2---:R-:W-:-:S05]  /*19860*/  VIADD R2, R2, 0xffffffbb ;  /* 0xffffffbb02027836 */ /* 0x004fca0000000000 */
[----:B------:R-:W-:Y:S02]  /*19870*/  ISETP.GE.U32.AND P5, PT, R2, 0x7fffff7c, PT ;  /* 0x7fffff7c0200780c */ /* 0x000fe40003fa6070 */
[----:B------:R-:W2:Y:S01]  /*19880*/  LDC R2, c[0x0][0x230] ;  /* 0x00008c00ff027b82 */ /* 0x000ea20000000800 */
[----:B------:R-:W-:-:S07]  /*19890*/  ISETP.GE.U32.AND P6, PT, R118, 0x7fffff5d, PT ;  /* 0x7fffff5d7600780c */ /* 0x000fce0003fc6070 */
[----:B------:R-:W4:Y:S01]  /*198a0*/  LDC R118, c[0x0][0x230] ;  /* 0x00008c00ff767b82 */ /* 0x000f220000000800 */
[----:B--2---:R-:W-:Y:S02]  /*198b0*/  VIADD R2, R2, 0xffffffba ;  /* 0xffffffba02027836 */ /* 0x004fe40000000000 */
[----:B----4-:R-:W-:Y:S02]  /*198c0*/  VIADD R118, R118, 0xffffffb9 ;  /* 0xffffffb976767836 */ /* 0x010fe40000000000 */
[----:B------:R-:W-:-:S04]  /*198d0*/  IMAD.WIDE R124, R5, 0x4, R124 ;  /* 0x00000004057c7825 */ /* 0x000fc800078e027c */
[----:B------:R-:W-:-:S04]  /*198e0*/  IMAD.WIDE R126, R5, 0x4, R126 ;  /* 0x00000004057e7825 */ /* 0x000fc800078e027e */
[----:B------:R-:W-:-:S04]  /*198f0*/  IMAD.WIDE R128, R5, 0x4, R128 ;  /* 0x0000000405807825 */ /* 0x000fc800078e0280 */
[----:B-1----:R-:W-:-:S04]  /*19900*/  IMAD.WIDE R120, R5, 0x4, R122 ;  /* 0x0000000405787825 */ /* 0x002fc800078e027a */
[C---:B------:R-:W-:Y:S01]  /*19910*/  IMAD.WIDE R122, R5.reuse, 0x4, R178 ;  /* 0x00000004057a7825 */ /* 0x040fe200078e02b2 */
[----:B------:R1:W-:Y:S03]  /*19920*/  STL.64 [R1+0xac8], R120 ;  /* 0x000ac87801007387 */ /* 0x0003e60000100a00 */
[----:B------:R-:W-:Y:S02]  /*19930*/  IMAD.MOV.U32 R178, RZ, RZ, R120 ;  /* 0x000000ffffb27224 */ /* 0x000fe400078e0078 */
[----:B------:R-:W-:Y:S01]  /*19940*/  IMAD.MOV.U32 R179, RZ, RZ, R121 ;  /* 0x000000ffffb37224 */ /* 0x000fe200078e0079 */
[----:B------:R-:W-:Y:S04]  /*19950*/  STL.64 [R1+0xab8], R122 ;  /* 0x000ab87a01007387 */ /* 0x000fe80000100a00 */
[----:B------:R-:W-:Y:S01]  /*19960*/  LDGSTS.E [R0+-0x17ff4], desc[UR4][R178.64], !P3 ;  /* 0xe800c000b2007fae */ /* 0x000fe2000d921844 */
[----:B-1----:R-:W-:-:S03]  /*19970*/  IMAD.WIDE R120, R5, 0x4, R180 ;  /* 0x0000000405787825 */ /* 0x002fc600078e02b4 */
[----:B------:R-:W-:Y:S01]  /*19980*/  LDGSTS.E [R0+-0x14000], desc[UR4][R122.64], !P0 ;  /* 0xec0000007a007fae */ /* 0x000fe2000c121844 */
[----:B------:R-:W1:Y:S03]  /*19990*/  LDC R181, c[0x0][0x230] ;  /* 0x00008c00ffb57b82 */ /* 0x000e660000000800 */
[----:B------:R2:W-:Y:S04]  /*199a0*/  STL.64 [R1+0xab0], R120 ;  /* 0x000ab07801007387 */ /* 0x0005e80000100a00 */
[----:B------:R2:W-:Y:S02]  /*199b0*/  LDGSTS.E [R0+-0x13ffc], desc[UR4][R120.64], !P2 ;  /* 0xec00400078007fae */ /* 0x0005e4000d121844 */
[----:B--2---:R-:W2:Y:S01]  /*199c0*/  LDC R121, c[0x0][0x230] ;  /* 0x00008c00ff797b82 */ /* 0x004ea20000000800 */
[----:B------:R-:W-:-:S02]  /*199d0*/  ISETP.GE.U32.AND P3, PT, R2, 0x7fffff7b, PT ;  /* 0x7fffff7b0200780c */ /* 0x000fc40003f66070 */
[----:B------:R-:W-:-:S05]  /*199e0*/  IADD3 R2, R119, -0x48, RZ ;  /* 0xffffffb877027810 */ /* 0x000fca0007ffe0ff */
[----:B------:R-:W4:Y:S01]  /*199f0*/  LDC R119, c[0x0][0x230] ;  /* 0x00008c00ff777b82 */ /* 0x000f220000000800 */
[----:B------:R-:W-:Y:S01]  /*19a00*/  ISETP.GE.U32.AND P0, PT, R118, 0x7fffff7a, PT ;  /* 0x7fffff7a7600780c */ /* 0x000fe20003f06070 */
[----:B------:R-:W-:-:S04]  /*19a10*/  IMAD.WIDE R178, R5, 0x4, R182 ;  /* 0x0000000405b27825 */ /* 0x000fc800078e02b6 */
[----:B------:R-:W-:Y:S02]  /*19a20*/  IMAD.WIDE R122, R5, 0x4, R184 ;  /* 0x00000004057a7825 */ /* 0x000fe400078e02b8 */
[----:B------:R-:W4:Y:S01]  /*19a30*/  LDC R120, c[0x0][0x230] ;  /* 0x00008c00ff787b82 */ /* 0x000f220000000800 */
[----:B------:R-:W-:Y:S01]  /*19a40*/  ISETP.GE.U32.AND P2, PT, R2, 0x7fffff79, PT ;  /* 0x7fffff790200780c */ /* 0x000fe20003f46070 */
[----:B------:R5:W-:Y:S01]  /*19a50*/  STL.64 [R1+0xaa8], R178 ;  /* 0x000aa8b201007387 */ /* 0x000be20000100a00 */
[----:B--2---:R-:W-:-:S03]  /*19a60*/  VIADD R118, R121, 0xffffff9b ;  /* 0xffffff9b79767836 */ /* 0x004fc60000000000 */
[----:B------:R5:W-:Y:S02]  /*19a70*/  LDGSTS.E [R0+-0x13ff8], desc[UR4][R178.64], !P4 ;  /* 0xec008000b2007fae */ /* 0x000be4000e121844 */
[----:B------:R-:W2:Y:S01]  /*19a80*/  LDC R121, c[0x0][0x230] ;  /* 0x00008c00ff797b82 */ /* 0x000ea20000000800 */
[----:B---3--:R-:W-:Y:S01]  /*19a90*/  VIADD R2, R236, 0xffffff9a ;  /* 0xffffff9aec027836 */ /* 0x008fe20000000000 */
[----:B------:R3:W-:Y:S04]  /*19aa0*/  STL.64 [R1+0xaa0], R122 ;  /* 0x000aa07a01007387 */ /* 0x0007e80000100a00 */
[----:B------:R3:W-:Y:S01]  /*19ab0*/  LDGSTS.E [R0+-0x13ff4], desc[UR4][R122.64], !P6 ;  /* 0xec00c0007a007fae */ /* 0x0007e2000f121844 */
[----:B-----5:R-:W-:Y:S01]  /*19ac0*/  IMAD.WIDE R178, R5, 0x4, R234 ;  /* 0x0000000405b27825 */ /* 0x020fe200078e02ea */
[----:B------:R-:W-:Y:S01]  /*19ad0*/  ISETP.GE.U32.AND P6, PT, R2, 0x7fffff5b, PT ;  /* 0x7fffff5b0200780c */ /* 0x000fe20003fc6070 */
[----:B---3--:R-:W3:Y:S03]  /*19ae0*/  LDC R123, c[0x0][0x230] ;  /* 0x00008c00ff7b7b82 */ /* 0x008ee60000000800 */
[----:B------:R-:W-:Y:S01]  /*19af0*/  STL.64 [R1+0xac0], R178 ;  /* 0x000ac0b201007387 */ /* 0x000fe20000100a00 */
[----:B-1----:R-:W-:-:S03]  /*19b00*/  VIADD R2, R181, 0xffffff98 ;  /* 0xffffff98b5027836 */ /* 0x002fc60000000000 */
[----:B------:R-:W-:Y:S01]  /*19b10*/  LDGSTS.E [R3+-0x18000], desc[UR4][R178.64], !P5 ;  /* 0xe8000000b2037fae */ /* 0x000fe2000e921844 */
[----:B------:R-:W1:Y:S03]  /*19b20*/  LDC R122, c[0x0][0x230] ;  /* 0x00008c00ff7a7b82 */ /* 0x000e660000000800 */
[----:B------:R5:W-:Y:S04]  /*19b30*/  STL.64 [R1+0xa98], R124 ;  /* 0x000a987c01007387 */ /* 0x000be80000100a00 */
[----:B------:R5:W-:Y:S01]  /*19b40*/  LDGSTS.E [R3+-0x17ffc], desc[UR4][R124.64], !P3 ;  /* 0xe80040007c037fae */ /* 0x000be2000d921844 */
[----:B------:R-:W-:Y:S01]  /*19b50*/  ISETP.GE.U32.AND P4, PT, R118, 0x7fffff5c, PT ;  /* 0x7fffff5c7600780c */ /* 0x000fe20003f86070 */
[----:B------:R-:W-:Y:S01]  /*19b60*/  VIADD R118, R237, 0xffffff99 ;  /* 0xffffff99ed767836 */ /* 0x000fe20000000000 */
[----:B------:R-:W-:Y:S01]  /*19b70*/  ISETP.GE.U32.AND P3, PT, R2, 0x7fffff59, PT ;  /* 0x7fffff590200780c */ /* 0x000fe20003f66070 */
[----:B----4-:R-:W-:Y:S01]  /*19b80*/  VIADD R2, R119, 0xffffffb7 ;  /* 0xffffffb777027836 */ /* 0x010fe20000000000 */
[----:B------:R4:W-:Y:S01]  /*19b90*/  LDGSTS.E [R3+-0x17ff8], desc[UR4][R126.64], !P0 ;  /* 0xe80080007e037fae */ /* 0x0009e2000c121844 */
[----:B------:R-:W1:Y:S08]  /*19ba0*/  LDC R119, c[0x0][0x230] ;  /* 0x00008c00ff777b82 */ /* 0x000e700000000800 */
[----:B-----5:R-:W5:Y:S08]  /*19bb0*/  LDC R124, c[0x0][0x230] ;  /* 0x00008c00ff7c7b82 */ /* 0x020f700000000800 */
[----:B------:R-:W5:Y:S01]  /*19bc0*/  LDC R125, c[0x0][0x230] ;  /* 0x00008c00ff7d7b82 */ /* 0x000f620000000800 */
[----:B------:R-:W-:Y:S01]  /*19bd0*/  ISETP.GE.U32.AND P5, PT, R118, 0x7fffff5a, PT ;  /* 0x7fffff5a7600780c */ /* 0x000fe20003fa6070 */
[----:B------:R-:W-:Y:S01]  /*19be0*/  IMAD.WIDE R178, R5, 0x4, R186 ;  /* 0x0000000405b27825 */ /* 0x000fe200078e02ba */
[----:B------:R-:W-:Y:S01]  /*19bf0*/  ISETP.GE.U32.AND P0, PT, R2, 0x7fffff78, PT ;  /* 0x7fffff780200780c */ /* 0x000fe20003f06070 */
[----:B------:R4:W-:Y:S01]  /*19c00*/  STL.64 [R1+0xa90], R126 ;  /* 0x000a907e01007387 */ /* 0x0009e20000100a00 */
[----:B------:R-:W-:Y:S01]  /*19c10*/  IADD3 R118, R120, -0x4a, RZ ;  /* 0xffffffb678767810 */ /* 0x000fe20007ffe0ff */
[----:B--2---:R-:W-:-:S02]  /*19c20*/  VIADD R2, R121, 0xffffffb5 ;  /* 0xffffffb579027836 */ /* 0x004fc40000000000 */
[----:B------:R-:W2:Y:S01]  /*19c30*/  LDC R121, c[0x0][0x230] ;  /* 0x00008c00ff797b82 */ /* 0x000ea20000000800 */
[----:B------:R3:W-:Y:S04]  /*19c40*/  STL.64 [R1+0xa88], R128 ;  /* 0x000a888001007387 */ /* 0x0007e80000100a00 */
[----:B------:R3:W-:Y:S03]  /*19c50*/  LDGSTS.E [R3+-0x17ff4], desc[UR4][R128.64], !P2 ;  /* 0xe800c00080037fae */ /* 0x0007e6000d121844 */
[----:B------:R-:W2:Y:S01]  /*19c60*/  LDC R120, c[0x0][0x230] ;  /* 0x00008c00ff787b82 */ /* 0x000ea20000000800 */
[----:B------:R-:W-:Y:S01]  /*19c70*/  LDGSTS.E [R3+-0x14000], desc[UR4][R178.64], !P4 ;  /* 0xec000000b2037fae */ /* 0x000fe2000e121844 */
[----:B------:R-:W-:Y:S01]  /*19c80*/  ISETP.GE.U32.AND P2, PT, R118, 0x7fffff77, PT ;  /* 0x7fffff777600780c */ /* 0x000fe20003f46070 */
[----:B----4-:R-:W-:Y:S01]  /*19c90*/  IMAD.WIDE R126, R5, 0x4, R190 ;  /* 0x00000004057e7825 */ /* 0x010fe200078e02be */
[----:B------:R-:W-:Y:S01]  /*19ca0*/  ISETP.GE.U32.AND P4, PT, R2, 0x7fffff76, PT ;  /* 0x7fffff760200780c */ /* 0x000fe20003f86070 */
[----:B------:R-:W-:Y:S02]  /*19cb0*/  STL.64 [R1+0xa78], R178 ;  /* 0x000a78b201007387 */ /* 0x000fe40000100a00 */
[----:B---3--:R-:W-:-:S02]  /*19cc0*/  VIADD R118, R123, 0xffffffb4 ;  /* 0xffffffb47b767836 */ /* 0x008fc40000000000 */
[----:B------:R-:W-:Y:S01]  /*19cd0*/  IMAD.WIDE R128, R5, 0x4, R188 ;  /* 0x0000000405807825 */ /* 0x000fe200078e02bc */
[----:B------:R-:W3:Y:S03]  /*19ce0*/  LDC R123, c[0x0][0x230] ;  /* 0x00008c00ff7b7b82 */ /* 0x000ee60000000800 */
[----:B-1----:R-:W-:Y:S01]  /*19cf0*/  VIADD R2, R122, 0xffffff97 ;  /* 0xffffff977a027836 */ /* 0x002fe20000000000 */
[----:B------:R1:W-:Y:S04]  /*19d00*/  STL.64 [R1+0xa70], R128 ;  /* 0x000a708001007387 */ /* 0x0003e80000100a00 */
[----:B------:R-:W4:Y:S01]  /*19d10*/  LDC R122, c[0x0][0x230] ;  /* 0x00008c00ff7a7b82 */ /* 0x000f220000000800 */
[----:B------:R1:W-:Y:S01]  /*19d20*/  LDGSTS.E [R3+-0x13ffc], desc[UR4][R128.64], !P6 ;  /* 0xec00400080037fae */ /* 0x0003e2000f121844 */
[----:B------:R-:W-:Y:S01]  /*19d30*/  ISETP.GE.U32.AND P6, PT, R118, 0x7fffff75, PT ;  /* 0x7fffff757600780c */ /* 0x000fe20003fc6070 */
[----:B-----5:R-:W-:-:S02]  /*19d40*/  VIADD R118, R124, 0xffffff96 ;  /* 0xffffff967c767836 */ /* 0x020fc40000000000 */
[----:B------:R5:W-:Y:S03]  /*19d50*/  STL.64 [R1+0xa68], R126 ;  /* 0x000a687e01007387 */ /* 0x000be60000100a00 */
[----:B------:R-:W4:Y:S01]  /*19d60*/  LDC R124, c[0x0][0x230] ;  /* 0x00008c00ff7c7b82 */ /* 0x000f220000000800 */
[----:B------:R5:W-:Y:S01]  /*19d70*/  LDGSTS.E [R3+-0x13ff8], desc[UR4][R126.64], !P5 ;  /* 0xec0080007e037fae */ /* 0x000be2000e921844 */
[----:B------:R-:W-:Y:S01]  /*19d80*/  ISETP.GE.U32.AND P5, PT, R2, 0x7fffff58, PT ;  /* 0x7fffff580200780c */ /* 0x000fe20003fa6070 */
[----:B------:R-:W-:Y:S02]  /*19d90*/  VIADD R2, R125, 0xffffff95 ;  /* 0xffffff957d027836 */ /* 0x000fe40000000000 */
[----:B-1----:R-:W-:-:S03]  /*19da0*/  IMAD.WIDE R128, R5, 0x4, R192 ;  /* 0x0000000405807825 */ /* 0x002fc600078e02c0 */
[----:B------:R-:W1:Y:S02]  /*19db0*/  LDC R125, c[0x0][0x230] ;  /* 0x00008c00ff7d7b82 */ /* 0x000e640000000800 */
[----:B------:R2:W-:Y:S01]  /*19dc0*/  LDGSTS.E [R3+-0x13ff4], desc[UR4][R128.64], !P3 ;  /* 0xec00c00080037fae */ /* 0x0005e2000d921844 */
[----:B-----5:R-:W-:-:S05]  /*19dd0*/  IMAD.WIDE R126, R5, 0x4, R130 ;  /* 0x00000004057e7825 */ /* 0x020fca00078e0282 */
[----:B------:R-:W5:Y:S01]  /*19de0*/  LDC R179, c[0x0][0x230] ;  /* 0x00008c00ffb37b82 */ /* 0x000f620000000800 */
[----:B------:R-:W-:Y:S01]  /*19df0*/  IMAD.WIDE R130, R5, 0x4, R132 ;  /* 0x0000000405827825 */ /* 0x000fe200078e0284 */
[----:B------:R3:W-:Y:S01]  /*19e00*/  LDGSTS.E [R4+-0x18000], desc[UR4][R126.64], !P0 ;  /* 0xe80000007e047fae */ /* 0x0007e2000c121844 */
[----:B------:R-:W-:Y:S02]  /*19e10*/  ISETP.GE.U32.AND P0, PT, R2, 0x7fffff56, PT ;  /* 0x7fffff560200780c */ /* 0x000fe40003f06070 */
[----:B------:R-:W-:Y:S01]  /*19e20*/  IADD3 R2, R119, -0x6c, RZ ;  /* 0xffffff9477027810 */ /* 0x000fe20007ffe0ff */
[----:B------:R3:W-:Y:S02]  /*19e30*/  STL.64 [R1+0xa60], R128 ;  /* 0x000a608001007387 */ /* 0x0007e40000100a00 */
[----:B------:R-:W5:Y:S01]  /*19e40*/  LDC R119, c[0x0][0x230] ;  /* 0x00008c00ff777b82 */ /* 0x000f620000000800 */
[----:B------:R-:W-:Y:S01]  /*19e50*/  ISETP.GE.U32.AND P3, PT, R118, 0x7fffff57, PT ;  /* 0x7fffff577600780c */ /* 0x000fe20003f66070 */
[----:B------:R-:W-:Y:S01]  /*19e60*/  LDGSTS.E [R4+-0x17ffc], desc[UR4][R130.64], !P2 ;  /* 0xe800400082047fae */ /* 0x000fe2000d121844 */
[----:B------:R-:W-:Y:S01]  /*19e70*/  ISETP.GE.U32.AND P2, PT, R2, 0x7fffff55, PT ;  /* 0x7fffff550200780c */ /* 0x000fe20003f46070 */
[----:B--2---:R-:W-:-:S02]  /*19e80*/  VIADD R2, R121, 0xffffffb2 ;  /* 0xffffffb279027836 */ /* 0x004fc40000000000 */
[----:B------:R2:W-:Y:S01]  /*19e90*/  STL.64 [R1+0xa80], R126 ;  /* 0x000a807e01007387 */ /* 0x0005e20000100a00 */
[----:B------:R-:W-:Y:S01]  /*19ea0*/  VIADD R118, R120, 0xffffffb3 ;  /* 0xffffffb378767836 */ /* 0x000fe20000000000 */
[----:B------:R-:W5:Y:S01]  /*19eb0*/  LDC R121, c[0x0][0x230] ;  /* 0x00008c00ff797b82 */ /* 0x000f620000000800 */
[C---:B---3--:R-:W-:Y:S01]  /*19ec0*/  IMAD.WIDE R128, R5.reuse, 0x4, R134 ;  /* 0x0000000405807825 */ /* 0x048fe200078e0286 */
[----:B------:R-:W-:Y:S06]  /*19ed0*/  STL.64 [R1+0xa58], R130 ;  /* 0x000a588201007387 */ /* 0x000fec0000100a00 */
[----:B------:R-:W3:Y:S01]  /*19ee0*/  LDC R120, c[0x0][0x230] ;  /* 0x00008c00ff787b82 */ /* 0x000ee20000000800 */
[----:B--2---:R-:W-:Y:S01]  /*19ef0*/  IMAD.WIDE R126, R5, 0x4, R136 ;  /* 0x00000004057e7825 */ /* 0x004fe200078e0288 */
[----:B------:R2:W-:Y:S04]  /*19f00*/  STL.64 [R1+0xa50], R128 ;  /* 0x000a508001007387 */ /* 0x0005e80000100a00 */
[----:B------:R2:W-:Y:S01]  /*19f10*/  LDGSTS.E [R4+-0x17ff8], desc[UR4][R128.64], !P4 ;  /* 0xe800800080047fae */ /* 0x0005e2000e121844 */
[----:B------:R-:W-:Y:S01]  /*19f20*/  ISETP.GE.U32.AND P4, PT, R118, 0x7fffff74, PT ;  /* 0x7fffff747600780c */ /* 0x000fe20003f86070 */
[----:B------:R-:W-:-:S02]  /*19f30*/  VIADD R118, R123, 0xffffffb1 ;  /* 0xffffffb17b767836 */ /* 0x000fc40000000000 */
[----:B------:R1:W-:Y:S01]  /*19f40*/  STL.64 [R1+0xa48], R126 ;  /* 0x000a487e01007387 */ /* 0x0003e20000100a00 */
[----:B------:R-:W3:Y:S03]  /*19f50*/  LDC R123, c[0x0][0x230] ;  /* 0x00008c00ff7b7b82 */ /* 0x000ee60000000800 */
[----:B------:R1:W-:Y:S01]  /*19f60*/  LDGSTS.E [R4+-0x17ff4], desc[UR4][R126.64], !P6 ;  /* 0xe800c0007e047fae */ /* 0x0003e2000f121844 */
[----:B------:R-:W-:Y:S01]  /*19f70*/  ISETP.GE.U32.AND P6, PT, R2, 0x7fffff73, PT ;  /* 0x7fffff730200780c */ /* 0x000fe20003fc6070 */
[----:B----4-:R-:W-:Y:S02]  /*19f80*/  VIADD R2, R122, 0xffffffb0 ;  /* 0xffffffb07a027836 */ /* 0x010fe40000000000 */
[C---:B--2---:R-:W-:Y:S01]  /*19f90*/  IMAD.WIDE R128, R5.reuse, 0x4, R194 ;  /* 0x0000000405807825 */ /* 0x044fe200078e02c2 */
[----:B------:R-:W2:Y:S03]  /*19fa0*/  LDC R122, c[0x0][0x230] ;  /* 0x00008c00ff7a7b82 */ /* 0x000ea60000000800 */
[----:B-1----:R-:W-:Y:S01]  /*19fb0*/  IMAD.WIDE R126, R5, 0x4, R196 ;  /* 0x00000004057e7825 */ /* 0x002fe200078e02c4 */
[----:B------:R1:W-:Y:S04]  /*19fc0*/  STL.64 [R1+0xa38], R128 ;  /* 0x000a388001007387 */ /* 0x0003e80000100a00 */
[----:B------:R1:W-:Y:S01]  /*19fd0*/  LDGSTS.E [R4+-0x14000], desc[UR4][R128.64], !P5 ;  /* 0xec00000080047fae */ /* 0x0003e2000e921844 */
[----:B------:R-:W-:Y:S01]  /*19fe0*/  ISETP.GE.U32.AND P5, PT, R118, 0x7fffff72, PT ;  /* 0x7fffff727600780c */ /* 0x000fe20003fa6070 */
[----:B------:R-:W-:-:S02]  /*19ff0*/  VIADD R118, R124, 0xffffff93 ;  /* 0xffffff937c767836 */ /* 0x000fc40000000000 */
[----:B------:R4:W-:Y:S01]  /*1a000*/  STL.64 [R1+0xa30], R126 ;  /* 0x000a307e01007387 */ /* 0x0009e20000100a00 */
[----:B------:R-:W2:Y:S03]  /*1a010*/  LDC R124, c[0x0][0x230] ;  /* 0x00008c00ff7c7b82 */ /* 0x000ea60000000800 */
[----:B------:R4:W-:Y:S01]  /*1a020*/  LDGSTS.E [R4+-0x13ffc], desc[UR4][R126.64], !P3 ;  /* 0xec0040007e047fae */ /* 0x0009e2000d921844 */
[----:B------:R-:W-:Y:S01]  /*1a030*/  ISETP.GE.U32.AND P3, PT, R2, 0x7fffff71, PT ;  /* 0x7fffff710200780c */ /* 0x000fe20003f66070 */
[----:B-1----:R-:W-:Y:S01]  /*1a040*/  IMAD.WIDE R128, R5, 0x4, R198 ;  /* 0x0000000405807825 */ /* 0x002fe200078e02c6 */
[----:B------:R-:W-:Y:S02]  /*1a050*/  IADD3 R2, R125, -0x6e, RZ ;  /* 0xffffff927d027810 */ /* 0x000fe40007ffe0ff */
[----:B------:R-:W1:Y:S02]  /*1a060*/  LDC R125, c[0x0][0x230] ;  /* 0x00008c00ff7d7b82 */ /* 0x000e640000000800 */
[----:B------:R3:W-:Y:S01]  /*1a070*/  LDGSTS.E [R4+-0x13ff8], desc[UR4][R128.64], !P0 ;  /* 0xec00800080047fae */ /* 0x0007e2000c121844 */
[----:B----4-:R-:W-:-:S04]  /*1a080*/  IMAD.WIDE R126, R5, 0x4, R200 ;  /* 0x00000004057e7825 */ /* 0x010fc800078e02c8 */
[----:B------:R-:W-:Y:S01]  /*1a090*/  IMAD.WIDE R130, R5, 0x4, R138 ;  /* 0x0000000405827825 */ /* 0x000fe200078e028a */
[----:B------:R4:W-:Y:S01]  /*1a0a0*/  LDGSTS.E [R4+-0x13ff4], desc[UR4][R126.64], !P2 ;  /* 0xec00c0007e047fae */ /* 0x0009e2000d121844 */
[----:B------:R-:W-:Y:S02]  /*1a0b0*/  ISETP.GE.U32.AND P2, PT, R2, 0x7fffff53, PT ;  /* 0x7fffff530200780c */ /* 0x000fe40003f46070 */
[----:B-----5:R-:W-:Y:S01]  /*1a0c0*/  VIADD R2, R119, 0xffffff91 ;  /* 0xffffff9177027836 */ /* 0x020fe20000000000 */
[----:B------:R5:W-:Y:S01]  /*1a0d0*/  STL.64 [R1+0xa28], R128 ;  /* 0x000a288001007387 */ /* 0x000be20000100a00 */
[----:B------:R-:W1:Y:S01]  /*1a0e0*/  LDC R119, c[0x0][0x230] ;  /* 0x00008c00ff777b82 */ /* 0x000e620000000800 */
[----:B------:R-:W-:Y:S02]  /*1a0f0*/  ISETP.GE.U32.AND P0, PT, R118, 0x7fffff54, PT ;  /* 0x7fffff547600780c */ /* 0x000fe40003f06070 */
[----:B------:R-:W-:Y:S01]  /*1a100*/  LDGSTS.E [R7+-0x18000], desc[UR4][R130.64], !P4 ;  /* 0xe800000082077fae */ /* 0x000fe2000e121844 */
[----:B------:R-:W-:Y:S01]  /*1a110*/  ISETP.GE.U32.AND P4, PT, R2, 0x7fffff52, PT ;  /* 0x7fffff520200780c */ /* 0x000fe20003f86070 */
[----:B------:R-:W-:-:S02]  /*1a120*/  VIADD R2, R121, 0xffffffaf ;  /* 0xffffffaf79027836 */ /* 0x000fc40000000000 */
[----:B------:R4:W-:Y:S01]  /*1a130*/  STL.64 [R1+0xa20], R126 ;  /* 0x000a207e01007387 */ /* 0x0009e20000100a00 */
[----:B---3--:R-:W-:Y:S01]  /*1a140*/  VIADD R118, R120, 0xffffff90 ;  /* 0xffffff9078767836 */ /* 0x008fe20000000000 */
[----:B------:R-:W3:Y:S01]  /*1a150*/  LDC R121, c[0x0][0x230] ;  /* 0x00008c00ff797b82 */ /* 0x000ee20000000800 */
[C---:B-----5:R-:W-:Y:S01]  /*1a160*/  IMAD.WIDE R128, R5.reuse, 0x4, R140 ;  /* 0x0000000405807825 */ /* 0x060fe200078e028c */
[----:B------:R-:W-:Y:S06]  /*1a170*/  STL.64 [R1+0xa40], R130 ;  /* 0x000a408201007387 */ /* 0x000fec0000100a00 */
[----:B------:R-:W5:Y:S01]  /*1a180*/  LDC R120, c[0x0][0x230] ;  /* 0x00008c00ff787b82 */ /* 0x000f620000000800 */
[----:B----4-:R-:W-:Y:S01]  /*1a190*/  IMAD.WIDE R126, R5, 0x4, R142 ;  /* 0x00000004057e7825 */ /* 0x010fe200078e028e */
        /* <DEDUP_REMOVED lines=8> */
[----:B--2---:R-:W-:Y:S02]  /*1a220*/  VIADD R2, R122, 0xffffffad ;  /* 0xffffffad7a027836 */ /* 0x004fe40000000000 */
[C---:B----4-:R-:W-:Y:S01]  /*1a230*/  IMAD.WIDE R128, R5.reuse, 0x4, R144 ;  /* 0x0000000405807825 */ /* 0x050fe200078e0290 */
[----:B------:R-:W2:Y:S03]  /*1a240*/  LDC R122, c[0x0][0x230] ;  /* 0x00008c00ff7a7b82 */ /* 0x000ea60000000800 */
[----:B-1----:R-:W-:Y:S01]  /*1a250*/  IMAD.WIDE R126, R5, 0x4, R202 ;  /* 0x00000004057e7825 */ /* 0x002fe200078e02ca */
[----:B------:R1:W-:Y:S04]  /*1a260*/  STL.64 [R1+0xa08], R128 ;  /* 0x000a088001007387 */ /* 0x0003e80000100a00 */
[----:B------:R1:W-:Y:S01]  /*1a270*/  LDGSTS.E [R7+-0x17ff4], desc[UR4][R128.64], !P3 ;  /* 0xe800c00080077fae */ /* 0x0003e2000d921844 */
[----:B------:R-:W-:-:S03]  /*1a280*/  ISETP.GE.U32.AND P3, PT, R118, 0x7fffff6f, PT ;  /* 0x7fffff6f7600780c */ /* 0x000fc60003f66070 */
[----:B------:R4:W-:Y:S01]  /*1a290*/  STL.64 [R1+0xa00], R126 ;  /* 0x000a007e01007387 */ /* 0x0009e20000100a00 */
[----:B------:R-:W-:Y:S02]  /*1a2a0*/  IADD3 R118, R124, -0x54, RZ ;  /* 0xffffffac7c767810 */ /* 0x000fe40007ffe0ff */
[----:B------:R-:W2:Y:S01]  /*1a2b0*/  LDC R124, c[0x0][0x230] ;  /* 0x00008c00ff7c7b82 */ /* 0x000ea20000000800 */
[----:B------:R4:W-:Y:S01]  /*1a2c0*/  LDGSTS.E [R7+-0x14000], desc[UR4][R126.64], !P0 ;  /* 0xec0000007e077fae */ /* 0x0009e2000c121844 */
[----:B------:R-:W-:Y:S01]  /*1a2d0*/  ISETP.GE.U32.AND P0, PT, R2, 0x7fffff6e, PT ;  /* 0x7fffff6e0200780c */ /* 0x000fe20003f06070 */
[----:B------:R-:W-:Y:S02]  /*1a2e0*/  VIADD R2, R125, 0xffffff8f ;  /* 0xffffff8f7d027836 */ /* 0x000fe40000000000 */
[----:B-1----:R-:W-:-:S03]  /*1a2f0*/  IMAD.WIDE R128, R5, 0x4, R204 ;  /* 0x0000000405807825 */ /* 0x002fc600078e02cc */
[----:B------:R-:W1:Y:S02]  /*1a300*/  LDC R125, c[0x0][0x230] ;  /* 0x00008c00ff7d7b82 */ /* 0x000e640000000800 */
[----:B------:R3:W-:Y:S01]  /*1a310*/  LDGSTS.E [R7+-0x13ffc], desc[UR4][R128.64], !P2 ;  /* 0xec00400080077fae */ /* 0x0007e2000d121844 */
[----:B----4-:R-:W-:-:S04]  /*1a320*/  IMAD.WIDE R126, R5, 0x4, R206 ;  /* 0x00000004057e7825 */ /* 0x010fc800078e02ce */
[----:B------:R-:W-:Y:S01]  /*1a330*/  IMAD.WIDE R130, R5, 0x4, R208 ;  /* 0x0000000405827825 */ /* 0x000fe200078e02d0 */
[----:B------:R4:W-:Y:S01]  /*1a340*/  LDGSTS.E [R7+-0x13ff8], desc[UR4][R126.64], !P4 ;  /* 0xec0080007e077fae */ /* 0x0009e2000e121844 */
[----:B------:R-:W-:Y:S02]  /*1a350*/  ISETP.GE.U32.AND P4, PT, R2, 0x7fffff50, PT ;  /* 0x7fffff500200780c */ /* 0x000fe40003f86070 */
[----:B------:R-:W-:Y:S01]  /*1a360*/  VIADD R2, R119, 0xffffff8e ;  /* 0xffffff8e77027836 */ /* 0x000fe20000000000 */
[----:B------:R4:W-:Y:S01]  /*1a370*/  STL.64 [R1+0x9f8], R128 ;  /* 0x0009f88001007387 */ /* 0x0009e20000100a00 */
[----:B------:R-:W1:Y:S01]  /*1a380*/  LDC R119, c[0x0][0x230] ;  /* 0x00008c00ff777b82 */ /* 0x000e620000000800 */
[----:B------:R-:W-:Y:S02]  /*1a390*/  ISETP.GE.U32.AND P2, PT, R118, 0x7fffff6d, PT ;  /* 0x7fffff6d7600780c */ /* 0x000fe40003f46070 */
[----:B------:R4:W-:Y:S01]  /*1a3a0*/  STL.64 [R1+0x9f0], R126 ;  /* 0x0009f07e01007387 */ /* 0x0009e20000100a00 */
[----:B-----5:R-:W-:-:S03]  /*1a3b0*/  VIADD R118, R120, 0xffffff8d ;  /* 0xffffff8d78767836 */ /* 0x020fc60000000000 */
[----:B------:R5:W-:Y:S01]  /*1a3c0*/  LDGSTS.E [R7+-0x13ff4], desc[UR4][R130.64], !P6 ;  /* 0xec00c00082077fae */ /* 0x000be2000f121844 */
[----:B------:R-:W-:Y:S01]  /*1a3d0*/  ISETP.GE.U32.AND P6, PT, R2, 0x7fffff4f, PT ;  /* 0x7fffff4f0200780c */ /* 0x000fe20003fc6070 */
[----:B---3--:R-:W-:Y:S01]  /*1a3e0*/  VIADD R2, R121, 0xffffff8c ;  /* 0xffffff8c79027836 */ /* 0x008fe20000000000 */
[----:B------:R-:W3:Y:S01]  /*1a3f0*/  LDC R120, c[0x0][0x230] ;  /* 0x00008c00ff787b82 */ /* 0x000ee20000000800 */
[C---:B----4-:R-:W-:Y:S01]  /*1a400*/  IMAD.WIDE R128, R5.reuse, 0x4, R146 ;  /* 0x0000000405807825 */ /* 0x050fe200078e0292 */
[----:B------:R-:W-:Y:S03]  /*1a410*/  STL.64 [R1+0x9e8], R130 ;  /* 0x0009e88201007387 */ /* 0x000fe60000100a00 */
[----:B------:R-:W-:Y:S01]  /*1a420*/  IMAD.WIDE R126, R5, 0x4, R148 ;  /* 0x00000004057e7825 */ /* 0x000fe200078e0294 */
[----:B------:R5:W-:Y:S02]  /*1a430*/  STL.64 [R1+0x1fb8], R6 ;  /* 0x001fb80601007387 */ /* 0x000be40000100a00 */
[----:B------:R-:W4:Y:S02]  /*1a440*/  LDC R121, c[0x0][0x230] ;  /* 0x00008c00ff797b82 */ /* 0x000f240000000800 */
[----:B------:R-:W-:Y:S04]  /*1a450*/  STL.64 [R1+0x9e0], R128 ;  /* 0x0009e08001007387 */ /* 0x000fe80000100a00 */
[----:B------:R-:W-:Y:S01]  /*1a460*/  LDGSTS.E [R13+-0x18000], desc[UR4][R128.64], !P5 ;  /* 0xe8000000800d7fae */ /* 0x000fe2000e921844 */
[----:B------:R-:W-:-:S03]  /*1a470*/  ISETP.GE.U32.AND P5, PT, R118, 0x7fffff4e, PT ;  /* 0x7fffff4e7600780c */ /* 0x000fc60003fa6070 */
[----:B------:R1:W-:Y:S01]  /*1a480*/  STL.64 [R1+0x9d8], R126 ;  /* 0x0009d87e01007387 */ /* 0x0003e20000100a00 */
[----:B-----5:R-:W-:-:S03]  /*1a490*/  IMAD.WIDE R6, R5, 0x4, R152 ;  /* 0x0000000405067825 */ /* 0x020fc600078e0298 */
[----:B------:R1:W-:Y:S01]  /*1a4a0*/  LDGSTS.E [R13+-0x17ffc], desc[UR4][R126.64], !P3 ;  /* 0xe80040007e0d7fae */ /* 0x0003e2000d921844 */
[----:B------:R-:W-:Y:S01]  /*1a4b0*/  ISETP.GE.U32.AND P3, PT, R2, 0x7fffff4d, PT ;  /* 0x7fffff4d0200780c */ /* 0x000fe20003f66070 */
[----:B------:R-:W-:Y:S01]  /*1a4c0*/  VIADD R118, R123, 0xffffffab ;  /* 0xffffffab7b767836 */ /* 0x000fe20000000000 */
[----:B--2---:R-:W-:Y:S01]  /*1a4d0*/  IADD3 R2, R122, -0x56, RZ ;  /* 0xffffffaa7a027810 */ /* 0x004fe20007ffe0ff */
[----:B------:R-:W2:Y:S01]  /*1a4e0*/  LDC R123, c[0x0][0x230] ;  /* 0x00008c00ff7b7b82 */ /* 0x000ea20000000800 */
[----:B-1----:R-:W-:-:S07]  /*1a4f0*/  IMAD.WIDE R126, R5, 0x4, R150 ;  /* 0x00000004057e7825 */ /* 0x002fce00078e0296 */
[----:B------:R-:W1:Y:S01]  /*1a500*/  LDC R122, c[0x0][0x230] ;  /* 0x00008c00ff7a7b82 */ /* 0x000e620000000800 */
[----:B------:R5:W-:Y:S04]  /*1a510*/  STL.64 [R1+0x9d0], R126 ;  /* 0x0009d07e01007387 */ /* 0x000be80000100a00 */
[----:B------:R5:W-:Y:S01]  /*1a520*/  LDGSTS.E [R13+-0x17ff8], desc[UR4][R126.64], !P0 ;  /* 0xe80080007e0d7fae */ /* 0x000be2000c121844 */
[----:B------:R-:W-:Y:S01]  /*1a530*/  ISETP.GE.U32.AND P0, PT, R118, 0x7fffff6c, PT ;  /* 0x7fffff6c7600780c */ /* 0x000fe20003f06070 */
[----:B------:R-:W-:Y:S02]  /*1a540*/  VIADD R118, R124, 0xffffffa9 ;  /* 0xffffffa97c767836 */ /* 0x000fe40000000000 */
[----:B------:R3:W-:Y:S01]  /*1a550*/  STL.64 [R1+0x9c8], R6 ;  /* 0x0009c80601007387 */ /* 0x0007e20000100a00 */
[----:B------:R-:W1:Y:S03]  /*1a560*/  LDC R124, c[0x0][0x230] ;  /* 0x00008c00ff7c7b82 */ /* 0x000e660000000800 */
[----:B------:R3:W-:Y:S01]  /*1a570*/  LDGSTS.E [R13+-0x17ff4], desc[UR4][R6.64], !P2 ;  /* 0xe800c000060d7fae */ /* 0x0007e2000d121844 */
[----:B------:R-:W-:Y:S01]  /*1a580*/  ISETP.GE.U32.AND P2, PT, R2, 0x7fffff6b, PT ;  /* 0x7fffff6b0200780c */ /* 0x000fe20003f46070 */
[----:B------:R-:W-:-:S02]  /*1a590*/  VIADD R2, R125, 0xffffffa8 ;  /* 0xffffffa87d027836 */ /* 0x000fc40000000000 */
[C---:B-----5:R-:W-:Y:S01]  /*1a5a0*/  IMAD.WIDE R126, R5.reuse, 0x4, R210 ;  /* 0x00000004057e7825 */ /* 0x060fe200078e02d2 */
[----:B------:R-:W5:Y:S04]  /*1a5b0*/  LDC R125, c[0x0][0x230] ;  /* 0x00008c00ff7d7b82 */ /* 0x000f680000000800 */
[----:B------:R2:W-:Y:S01]  /*1a5c0*/  LDGSTS.E [R13+-0x14000], desc[UR4][R126.64], !P4 ;  /* 0xec0000007e0d7fae */ /* 0x0005e2000e121844 */
[----:B---3--:R-:W-:-:S04]  /*1a5d0*/  IMAD.WIDE R6, R5, 0x4, R212 ;  /* 0x0000000405067825 */ /* 0x008fc800078e02d4 */
[----:B------:R-:W-:Y:S01]  /*1a5e0*/  IMAD.WIDE R128, R5, 0x4, R214 ;  /* 0x0000000405807825 */ /* 0x000fe200078e02d6 */
[----:B------:R3:W-:Y:S01]  /*1a5f0*/  LDGSTS.E [R13+-0x13ffc], desc[UR4][R6.64], !P6 ;  /* 0xec004000060d7fae */ /* 0x0007e2000f121844 */
[----:B------:R-:W-:Y:S02]  /*1a600*/  ISETP.GE.U32.AND P6, PT, R2, 0x7fffff69, PT ;  /* 0x7fffff690200780c */ /* 0x000fe40003fc6070 */
[----:B------:R-:W-:Y:S01]  /*1a610*/  VIADD R2, R119, 0xffffff8b ;  /* 0xffffff8b77027836 */ /* 0x000fe20000000000 */
[----:B------:R2:W-:Y:S01]  /*1a620*/  STL.64 [R1+0x9c0], R126 ;  /* 0x0009c07e01007387 */ /* 0x0005e20000100a00 */
[----:B------:R-:W-:Y:S01]  /*1a630*/  ISETP.GE.U32.AND P4, PT, R118, 0x7fffff6a, PT ;  /* 0x7fffff6a7600780c */ /* 0x000fe20003f86070 */
[----:B------:R-:W5:Y:S02]  /*1a640*/  LDC R119, c[0x0][0x230] ;  /* 0x00008c00ff777b82 */ /* 0x000f640000000800 */
[----:B------:R3:W-:Y:S04]  /*1a650*/  STL.64 [R1+0x9b8], R6 ;  /* 0x0009b80601007387 */ /* 0x0007e80000100a00 */
[----:B------:R-:W-:Y:S01]  /*1a660*/  LDGSTS.E [R13+-0x13ff8], desc[UR4][R128.64], !P5 ;  /* 0xec008000800d7fae */ /* 0x000fe2000e921844 */
[----:B------:R-:W-:Y:S01]  /*1a670*/  ISETP.GE.U32.AND P5, PT, R2, 0x7fffff4c, PT ;  /* 0x7fffff4c0200780c */ /* 0x000fe20003fa6070 */
[----:B----4-:R-:W-:-:S02]  /*1a680*/  VIADD R2, R121, 0xffffff89 ;  /* 0xffffff8979027836 */ /* 0x010fc40000000000 */
[C---:B--2---:R-:W-:Y:S01]  /*1a690*/  IMAD.WIDE R126, R5.reuse, 0x4, R216 ;  /* 0x00000004057e7825 */ /* 0x044fe200078e02d8 */
[----:B------:R-:W2:Y:S03]  /*1a6a0*/  LDC R121, c[0x0][0x230] ;  /* 0x00008c00ff797b82 */ /* 0x000ea60000000800 */
[----:B---3--:R-:W-:Y:S01]  /*1a6b0*/  IMAD.WIDE R6, R5, 0x4, R154 ;  /* 0x0000000405067825 */ /* 0x008fe200078e029a */
[----:B------:R-:W-:Y:S03]  /*1a6c0*/  STL.64 [R1+0x9b0], R128 ;  /* 0x0009b08001007387 */ /* 0x000fe60000100a00 */
[----:B------:R-:W-:Y:S01]  /*1a6d0*/  VIADD R118, R120, 0xffffff8a ;  /* 0xffffff8a78767836 */ /* 0x000fe20000000000 */
[----:B------:R3:W-:Y:S01]  /*1a6e0*/  STL.64 [R1+0x9a8], R126 ;  /* 0x0009a87e01007387 */ /* 0x0007e20000100a00 */
[----:B------:R-:W4:Y:S03]  /*1a6f0*/  LDC R120, c[0x0][0x230] ;  /* 0x00008c00ff787b82 */ /* 0x000f260000000800 */
[----:B------:R-:W-:Y:S04]  /*1a700*/  STL.64 [R1+0x9a0], R6 ;  /* 0x0009a00601007387 */ /* 0x000fe80000100a00 */
[----:B------:R3:W-:Y:S01]  /*1a710*/  LDGSTS.E [R13+-0x13ff4], desc[UR4][R126.64], !P3 ;  /* 0xec00c0007e0d7fae */ /* 0x0007e2000d921844 */
[----:B------:R-:W-:-:S03]  /*1a720*/  ISETP.GE.U32.AND P3, PT, R118, 0x7fffff4b, PT ;  /* 0x7fffff4b7600780c */ /* 0x000fc60003f66070 */
[----:B------:R1:W-:Y:S01]  /*1a730*/  STL.64 [R1+0x1fb0], R12 ;  /* 0x001fb00c01007387 */ /* 0x0003e20000100a00 */
[----:B------:R-:W-:Y:S02]  /*1a740*/  IADD3 R118, R123, -0x78, RZ ;  /* 0xffffff887b767810 */ /* 0x000fe40007ffe0ff */
[----:B------:R-:W4:Y:S01]  /*1a750*/  LDC R123, c[0x0][0x230] ;  /* 0x00008c00ff7b7b82 */ /* 0x000f220000000800 */
[----:B------:R5:W-:Y:S01]  /*1a760*/  LDGSTS.E [R246+-0x18000], desc[UR4][R6.64], !P0 ;  /* 0xe800000006f67fae */ /* 0x000be2000c121844 */
[----:B------:R-:W-:-:S06]  /*1a770*/  ISETP.GE.U32.AND P0, PT, R2, 0x7fffff4a, PT ;  /* 0x7fffff4a0200780c */ /* 0x000fcc0003f06070 */
[----:B---3--:R-:W3:Y:S01]  /*1a780*/  LDC R126, c[0x0][0x230] ;  /* 0x00008c00ff7e7b82 */ /* 0x008ee20000000800 */
[----:B-1----:R-:W-:-:S04]  /*1a790*/  IMAD.WIDE R12, R5, 0x4, R156 ;  /* 0x00000004050c7825 */ /* 0x002fc800078e029c */
[C---:B-----5:R-:W-:Y:S01]  /*1a7a0*/  IMAD.WIDE R6, R5.reuse, 0x4, R158 ;  /* 0x0000000405067825 */ /* 0x060fe200078e029e */
[----:B------:R1:W-:Y:S01]  /*1a7b0*/  LDGSTS.E [R246+-0x17ffc], desc[UR4][R12.64], !P2 ;  /* 0xe80040000cf67fae */ /* 0x0003e2000d121844 */
[----:B------:R-:W-:Y:S02]  /*1a7c0*/  ISETP.GE.U32.AND P2, PT, R118, 0x7fffff49, PT ;  /* 0x7fffff497600780c */ /* 0x000fe40003f46070 */
[----:B------:R-:W-:Y:S01]  /*1a7d0*/  VIADD R2, R122, 0xffffffa7 ;  /* 0xffffffa77a027836 */ /* 0x000fe20000000000 */
[----:B------:R1:W-:Y:S01]  /*1a7e0*/  STL.64 [R1+0x998], R12 ;  /* 0x0009980c01007387 */ /* 0x0003e20000100a00 */
[----:B------:R-:W-:Y:S01]  /*1a7f0*/  VIADD R118, R124, 0xffffffa6 ;  /* 0xffffffa67c767836 */ /* 0x000fe20000000000 */
[----:B------:R-:W5:Y:S02]  /*1a800*/  LDC R122, c[0x0][0x230] ;  /* 0x00008c00ff7a7b82 */ /* 0x000f640000000800 */
[----:B------:R2:W-:Y:S04]  /*1a810*/  STL.64 [R1+0x990], R6 ;  /* 0x0009900601007387 */ /* 0x0005e80000100a00 */
[----:B------:R2:W-:Y:S02]  /*1a820*/  LDGSTS.E [R246+-0x17ff8], desc[UR4][R6.64], !P4 ;  /* 0xe800800006f67fae */ /* 0x0005e4000e121844 */
[----:B------:R-:W3:Y:S01]  /*1a830*/  LDC R124, c[0x0][0x230] ;  /* 0x00008c00ff7c7b82 */ /* 0x000ee20000000800 */
[----:B------:R-:W-:Y:S01]  /*1a840*/  ISETP.GE.U32.AND P4, PT, R2, 0x7fffff68, PT ;  /* 0x7fffff680200780c */ /* 0x000fe20003f86070 */
[----:B-1----:R-:W-:-:S04]  /*1a850*/  IMAD.WIDE R12, R5, 0x4, R160 ;  /* 0x00000004050c7825 */ /* 0x002fc800078e02a0 */
[----:B------:R-:W-:Y:S01]  /*1a860*/  VIADD R2, R125, 0xffffffa5 ;  /* 0xffffffa57d027836 */ /* 0x000fe20000000000 */
[----:B------:R1:W-:Y:S01]  /*1a870*/  LDGSTS.E [R246+-0x17ff4], desc[UR4][R12.64], !P6 ;  /* 0xe800c0000cf67fae */ /* 0x0003e2000f121844 */
[----:B------:R-:W3:Y:S01]  /*1a880*/  LDC R125, c[0x0][0x230] ;  /* 0x00008c00ff7d7b82 */ /* 0x000ee20000000800 */
[----:B--2---:R-:W-:Y:S02]  /*1a890*/  IMAD.WIDE R6, R5, 0x4, R218 ;  /* 0x0000000405067825 */ /* 0x004fe400078e02da */
[----:B------:R1:W-:Y:S04]  /*1a8a0*/  STL.64 [R1+0x988], R12 ;  /* 0x0009880c01007387 */ /* 0x0003e80000100a00 */
[----:B------:R2:W-:Y:S01]  /*1a8b0*/  LDGSTS.E [R246+-0x14000], desc[UR4][R6.64], !P5 ;  /* 0xec00000006f67fae */ /* 0x0005e2000e921844 */
[----:B------:R-:W-:Y:S01]  /*1a8c0*/  ISETP.GE.U32.AND P5, PT, R2, 0x7fffff66, PT ;  /* 0x7fffff660200780c */ /* 0x000fe20003fa6070 */
[----:B------:R-:W-:-:S02]  /*1a8d0*/  VIADD R2, R121, 0xffffff87 ;  /* 0xffffff8779027836 */ /* 0x000fc40000000000 */
[----:B------:R2:W-:Y:S01]  /*1a8e0*/  STL.64 [R1+0x980], R6 ;  /* 0x0009800601007387 */ /* 0x0005e20000100a00 */
[----:B------:R-:W3:Y:S01]  /*1a8f0*/  LDC R121, c[0x0][0x230] ;  /* 0x00008c00ff797b82 */ /* 0x000ee20000000800 */
[----:B-1----:R-:W-:Y:S01]  /*1a900*/  IMAD.WIDE R12, R5, 0x4, R222 ;  /* 0x00000004050c7825 */ /* 0x002fe200078e02de */
[----:B------:R-:W-:-:S03]  /*1a910*/  ISETP.GE.U32.AND P6, PT, R118, 0x7fffff67, PT ;  /* 0x7fffff677600780c */ /* 0x000fc60003fc6070 */
[----:B--2---:R-:W-:-:S04]  /*1a920*/  IMAD.WIDE R6, R5, 0x4, R220 ;  /* 0x0000000405067825 */ /* 0x004fc800078e02dc */
[----:B------:R-:W-:Y:S01]  /*1a930*/  VIADD R118, R119, 0xffffffa4 ;  /* 0xffffffa477767836 */ /* 0x000fe20000000000 */
[----:B------:R1:W-:Y:S01]  /*1a940*/  STL.64 [R1+0x978], R6 ;  /* 0x0009780601007387 */ /* 0x0003e20000100a00 */
[----:B------:R-:W2:Y:S03]  /*1a950*/  LDC R119, c[0x0][0x230] ;  /* 0x00008c00ff777b82 */ /* 0x000ea60000000800 */
[----:B------:R1:W-:Y:S04]  /*1a960*/  LDGSTS.E [R246+-0x13ffc], desc[UR4][R6.64], !P3 ;  /* 0xec00400006f67fae */ /* 0x0003e8000d921844 */
[----:B------:R5:W-:Y:S01]  /*1a970*/  LDGSTS.E [R246+-0x13ff8], desc[UR4][R12.64], !P0 ;  /* 0xec0080000cf67fae */ /* 0x000be2000c121844 */
[----:B------:R-:W-:-:S02]  /*1a980*/  ISETP.GE.U32.AND P0, PT, R2, 0x7fffff48, PT ;  /* 0x7fffff480200780c */ /* 0x000fc40003f06070 */
[----:B----4-:R-:W-:Y:S01]  /*1a990*/  IADD3 R2, R120, -0x7a, RZ ;  /* 0xffffff8678027810 */ /* 0x010fe20007ffe0ff */
[----:B------:R4:W-:Y:S01]  /*1a9a0*/  STL.64 [R1+0x970], R12 ;  /* 0x0009700c01007387 */ /* 0x0009e20000100a00 */
[C---:B-1----:R-:W-:Y:S01]  /*1a9b0*/  IMAD.WIDE R6, R5.reuse, 0x4, R224 ;  /* 0x0000000405067825 */ /* 0x042fe200078e02e0 */
[----:B------:R-:W-:Y:S01]  /*1a9c0*/  ISETP.GE.U32.AND P3, PT, R118, 0x7fffff65, PT ;  /* 0x7fffff657600780c */ /* 0x000fe20003f66070 */
[----:B------:R-:W1:Y:S01]  /*1a9d0*/  S2R R178, SR_TID.X ;  /* 0x0000000000b27919 */ /* 0x000e620000002100 */
[----:B------:R-:W2:Y:S01]  /*1a9e0*/  LDC R120, c[0x0][0x230] ;  /* 0x00008c00ff787b82 */ /* 0x000ea20000000800 */
[----:B-----5:R-:W-:Y:S01]  /*1a9f0*/  VIADD R118, R122, 0xffffff85 ;  /* 0xffffff857a767836 */ /* 0x020fe20000000000 */
[----:B------:R5:W-:Y:S01]  /*1aa00*/  STL.64 [R1+0x968], R6 ;  /* 0x0009680601007387 */ /* 0x000be20000100a00 */
[----:B----4-:R-:W-:-:S03]  /*1aa10*/  IMAD.WIDE R12, R5, 0x4, R162 ;  /* 0x00000004050c7825 */ /* 0x010fc600078e02a2 */
[----:B------:R5:W-:Y:S01]  /*1aa20*/  LDGSTS.E [R246+-0x13ff4], desc[UR4][R6.64], !P2 ;  /* 0xec00c00006f67fae */ /* 0x000be2000d121844 */
[----:B------:R-:W-:Y:S01]  /*1aa30*/  ISETP.GE.U32.AND P2, PT, R2, 0x7fffff47, PT ;  /* 0x7fffff470200780c */ /* 0x000fe20003f46070 */
[----:B---3--:R-:W-:Y:S01]  /*1aa40*/  VIADD R2, R124, 0xffffff84 ;  /* 0xffffff847c027836 */ /* 0x008fe20000000000 */
[----:B------:R-:W3:Y:S01]  /*1aa50*/  LDC R122, c[0x0][0x230] ;  /* 0x00008c00ff7a7b82 */ /* 0x000ee20000000800 */
[----:B------:R4:W-:Y:S04]  /*1aa60*/  STL.64 [R1+0x960], R12 ;  /* 0x0009600c01007387 */ /* 0x0009e80000100a00 */
[----:B------:R4:W-:Y:S01]  /*1aa70*/  LDGSTS.E [R247+-0x18000], desc[UR4][R12.64], !P4 ;  /* 0xe80000000cf77fae */ /* 0x0009e2000e121844 */
[----:B-----5:R-:W-:Y:S01]  /*1aa80*/  IMAD.WIDE R6, R5, 0x4, R164 ;  /* 0x0000000405067825 */ /* 0x020fe200078e02a4 */
[----:B------:R-:W-:Y:S01]  /*1aa90*/  ISETP.GE.U32.AND P4, PT, R118, 0x7fffff46, PT ;  /* 0x7fffff467600780c */ /* 0x000fe20003f86070 */
[----:B------:R-:W5:Y:S03]  /*1aaa0*/  LDC R124, c[0x0][0x230] ;  /* 0x00008c00ff7c7b82 */ /* 0x000f660000000800 */
[----:B------:R1:W-:Y:S01]  /*1aab0*/  STL.64 [R1+0x958], R6 ;  /* 0x0009580601007387 */ /* 0x0003e20000100a00 */
[----:B------:R-:W-:-:S02]  /*1aac0*/  VIADD R118, R125, 0xffffffa3 ;  /* 0xffffffa37d767836 */ /* 0x000fc40000000000 */
[C---:B----4-:R-:W-:Y:S01]  /*1aad0*/  IMAD.WIDE R12, R5.reuse, 0x4, R166 ;  /* 0x00000004050c7825 */ /* 0x050fe200078e02a6 */
[----:B------:R1:W-:Y:S01]  /*1aae0*/  LDGSTS.E [R247+-0x17ffc], desc[UR4][R6.64], !P6 ;  /* 0xe800400006f77fae */ /* 0x0003e2000f121844 */
[----:B------:R-:W-:Y:S01]  /*1aaf0*/  ISETP.GE.U32.AND P6, PT, R2, 0x7fffff45, PT ;  /* 0x7fffff450200780c */ /* 0x000fe20003fc6070 */
[----:B------:R-:W4:Y:S01]  /*1ab00*/  LDC R125, c[0x0][0x230] ;  /* 0x00008c00ff7d7b82 */ /* 0x000f220000000800 */
[----:B------:R-:W-:Y:S01]  /*1ab10*/  VIADD R2, R126, 0xffffffa2 ;  /* 0xffffffa27e027836 */ /* 0x000fe20000000000 */
[----:B------:R2:W-:Y:S01]  /*1ab20*/  LDGSTS.E [R247+-0x17ff8], desc[UR4][R12.64], !P5 ;  /* 0xe80080000cf77fae */ /* 0x0005e2000e921844 */
[----:B------:R-:W-:Y:S01]  /*1ab30*/  IMAD.WIDE R126, R5, 0x4, R226 ;  /* 0x00000004057e7825 */ /* 0x000fe200078e02e2 */
[----:B------:R-:W-:-:S03]  /*1ab40*/  ISETP.GE.U32.AND P5, PT, R118, 0x7fffff64, PT ;  /* 0x7fffff647600780c */ /* 0x000fc60003fa6070 */
[----:B-1----:R-:W-:Y:S01]  /*1ab50*/  IMAD.WIDE R6, R5, 0x4, R168 ;  /* 0x0000000405067825 */ /* 0x002fe200078e02a8 */
[----:B------:R2:W-:Y:S04]  /*1ab60*/  STL.64 [R1+0x950], R12 ;  /* 0x0009500c01007387 */ /* 0x0005e80000100a00 */
[----:B------:R1:W-:Y:S01]  /*1ab70*/  LDGSTS.E [R247+-0x17ff4], desc[UR4][R6.64], !P3 ;  /* 0xe800c00006f77fae */ /* 0x0003e2000d921844 */
[----:B------:R-:W-:Y:S01]  /*1ab80*/  ISETP.GE.U32.AND P3, PT, R2, 0x7fffff63, PT ;  /* 0x7fffff630200780c */ /* 0x000fe20003f66070 */
[----:B------:R-:W-:Y:S02]  /*1ab90*/  VIADD R2, R121, 0xffffffa1 ;  /* 0xffffffa179027836 */ /* 0x000fe40000000000 */
[----:B------:R1:W-:Y:S01]  /*1aba0*/  STL.64 [R1+0x948], R6 ;  /* 0x0009480601007387 */ /* 0x0003e20000100a00 */
[----:B------:R-:W4:Y:S01]  /*1abb0*/  LDC R121, c[0x0][0x230] ;  /* 0x00008c00ff797b82 */ /* 0x000f220000000800 */
[----:B--2---:R-:W-:-:S02]  /*1abc0*/  IMAD.WIDE R12, R5, 0x4, R228 ;  /* 0x00000004050c7825 */ /* 0x004fc400078e02e4 */
[----:B------:R2:W-:Y:S04]  /*1abd0*/  STL.64 [R1+0x940], R126 ;  /* 0x0009407e01007387 */ /* 0x0005e80000100a00 */
[----:B------:R2:W-:Y:S01]  /*1abe0*/  LDGSTS.E [R247+-0x14000], desc[UR4][R126.64], !P0 ;  /* 0xec0000007ef77fae */ /* 0x0005e2000c121844 */
[----:B-1----:R-:W-:-:S03]  /*1abf0*/  IMAD.WIDE R6, R5, 0x4, R230 ;  /* 0x0000000405067825 */ /* 0x002fc600078e02e6 */
[----:B------:R1:W-:Y:S01]  /*1ac00*/  STL.64 [R1+0x938], R12 ;  /* 0x0009380c01007387 */ /* 0x0003e20000100a00 */
[----:B------:R-:W-:-:S03]  /*1ac10*/  ISETP.GE.U32.AND P0, PT, R2, 0x7fffff62, PT ;  /* 0x7fffff620200780c */ /* 0x000fc60003f06070 */
[----:B------:R1:W-:Y:S04]  /*1ac20*/  LDGSTS.E [R247+-0x13ffc], desc[UR4][R12.64], !P2 ;  /* 0xec0040000cf77fae */ /* 0x0003e8000d121844 */
[----:B------:R5:W-:Y:S01]  /*1ac30*/  STL.64 [R1+0x930], R6 ;  /* 0x0009300601007387 */ /* 0x000be20000100a00 */
[----:B------:R-:W-:Y:S01]  /*1ac40*/  IADD3 R118, R123, -0x60, RZ ;  /* 0xffffffa07b767810 */ /* 0x000fe20007ffe0ff */
[----:B---3--:R-:W-:Y:S01]  /*1ac50*/  VIADD R2, R122, 0xffffff83 ;  /* 0xffffff837a027836 */ /* 0x008fe20000000000 */
[----:B------:R-:W-:Y:S01]  /*1ac60*/  LOP3.LUT R178, R178, 0x3f, RZ, 0xc0, !PT ;  /* 0x0000003fb2b27812 */ /* 0x000fe200078ec0ff */
[----:B------:R5:W-:Y:S01]  /*1ac70*/  LDGSTS.E [R247+-0x13ff8], desc[UR4][R6.64], !P4 ;  /* 0xec00800006f77fae */ /* 0x000be2000e121844 */
[----:B------:R-:W-:Y:S01]  /*1ac80*/  VIADD R179, R179, 0x3f ;  /* 0x0000003fb3b37836 */ /* 0x000fe20000000000 */
[----:B--2---:R-:W2:Y:S01]  /*1ac90*/  LDC R126, c[0x0][0x230] ;  /* 0x00008c00ff7e7b82 */ /* 0x004ea20000000800 */
[----:B-1----:R-:W-:-:S05]  /*1aca0*/  IMAD.WIDE R12, R5, 0x4, R232 ;  /* 0x00000004050c7825 */ /* 0x002fca00078e02e8 */
[----:B------:R1:W-:Y:S01]  /*1acb0*/  STL.64 [R1+0x928], R12 ;  /* 0x0009280c01007387 */ /* 0x0003e20000100a00 */
[----:B------:R-:W-:Y:S01]  /*1acc0*/  ISETP.GE.U32.AND P2, PT, R118, 0x7fffff61, PT ;  /* 0x7fffff617600780c */ /* 0x000fe20003f46070 */
[----:B------:R-:W3:Y:S01]  /*1acd0*/  LDC R122, c[0x0][0x230] ;  /* 0x00008c00ff7a7b82 */ /* 0x000ee20000000800 */
[C---:B-----5:R-:W-:Y:S01]  /*1ace0*/  IMAD.WIDE R6, R5.reuse, 0x4, R170 ;  /* 0x0000000405067825 */ /* 0x060fe200078e02aa */
[----:B------:R1:W-:Y:S04]  /*1acf0*/  LDGSTS.E [R247+-0x13ff4], desc[UR4][R12.64], !P6 ;  /* 0xec00c0000cf77fae */ /* 0x0003e8000f121844 */
[----:B------:R-:W-:Y:S01]  /*1ad00*/  STL.64 [R1+0x1fc0], R246 ;  /* 0x001fc0f601007387 */ /* 0x000fe20000100a00 */
[----:B------:R-:W-:Y:S01]  /*1ad10*/  VIADD R120, R120, 0xffffff82 ;  /* 0xffffff8278787836 */ /* 0x000fe20000000000 */
[----:B------:R-:W5:Y:S02]  /*1ad20*/  LDC R123, c[0x0][0x230] ;  /* 0x00008c00ff7b7b82 */ /* 0x000f640000000800 */
[----:B------:R4:W-:Y:S04]  /*1ad30*/  STL.64 [R1+0x920], R6 ;  /* 0x0009200601007387 */ /* 0x0009e80000100a00 */
[----:B------:R4:W-:Y:S01]  /*1ad40*/  LDGSTS.E [R248+-0x18000], desc[UR4][R6.64], !P5 ;  /* 0xe800000006f87fae */ /* 0x0009e2000e921844 */
[----:B-1----:R-:W-:-:S05]  /*1ad50*/  IMAD.WIDE R12, R5, 0x4, R172 ;  /* 0x00000004050c7825 */ /* 0x002fca00078e02ac */
[----:B------:R1:W-:Y:S04]  /*1ad60*/  STL.64 [R1+0x918], R12 ;  /* 0x0009180c01007387 */ /* 0x0003e80000100a00 */
[----:B------:R1:W-:Y:S01]  /*1ad70*/  LDGSTS.E [R248+-0x17ffc], desc[UR4][R12.64], !P3 ;  /* 0xe80040000cf87fae */ /* 0x0003e2000d921844 */
[----:B----4-:R-:W-:-:S05]  /*1ad80*/  IMAD.WIDE R6, R5, 0x4, R174 ;  /* 0x0000000405067825 */ /* 0x010fca00078e02ae */
[----:B------:R4:W-:Y:S04]  /*1ad90*/  STL.64 [R1+0x910], R6 ;  /* 0x0009100601007387 */ /* 0x0009e80000100a00 */
[----:B------:R4:W-:Y:S01]  /*1ada0*/  LDGSTS.E [R248+-0x17ff8], desc[UR4][R6.64], !P0 ;  /* 0xe800800006f87fae */ /* 0x0009e2000c121844 */
[----:B-1----:R-:W-:-:S03]  /*1adb0*/  IMAD.WIDE R12, R5, 0x4, R176 ;  /* 0x00000004050c7825 */ /* 0x002fc600078e02b0 */
[----:B------:R-:W5:Y:S04]  /*1adc0*/  LDL.LU R236, [R1+0x42c] ;  /* 0x00042c0001ec7983 */ /* 0x000f680000300800 */
[----:B------:R1:W-:Y:S01]  /*1add0*/  STL.64 [R1+0x908], R12 ;  /* 0x0009080c01007387 */ /* 0x0003e20000100a00 */
[----:B----4-:R-:W-:-:S04]  /*1ade0*/  IMAD.WIDE R6, R5, 0x4, R238 ;  /* 0x0000000405067825 */ /* 0x010fc800078e02ee */
[----:B------:R-:W-:Y:S01]  /*1adf0*/  VIADD R118, R119, 0xffffff80 ;  /* 0xffffff8077767836 */ /* 0x000fe20000000000 */
[----:B------:R4:W-:Y:S04]  /*1ae00*/  STL.64 [R1+0x900], R6 ;  /* 0x0009000601007387 */ /* 0x0009e80000100a00 */
[----:B------:R-:W5:Y:S04]  /*1ae10*/  LDL.LU.64 R132, [R1+0x1f8] ;  /* 0x0001f80001847983 */ /* 0x000f680000300a00 */
[----:B------:R-:W5:Y:S04]  /*1ae20*/  LDL.LU.64 R130, [R1+0x1f0] ;  /* 0x0001f00001827983 */ /* 0x000f680000300a00 */
[----:B------:R-:W5:Y:S04]  /*1ae30*/  LDL.LU.64 R184, [R1+0x1e8] ;  /* 0x0001e80001b87983 */ /* 0x000f680000300a00 */
[----:B------:R-:W5:Y:S04]  /*1ae40*/  LDL.LU.64 R182, [R1+0x1e0] ;  /* 0x0001e00001b67983 */ /* 0x000f680000300a00 */
[----:B------:R-:W5:Y:S04]  /*1ae50*/  LDL.LU.64 R192, [R1+0x1d8] ;  /* 0x0001d80001c07983 */ /* 0x000f680000300a00 */
[----:B------:R-:W5:Y:S04]  /*1ae60*/  LDL.LU.64 R190, [R1+0x1d0] ;  /* 0x0001d00001be7983 */ /* 0x000f680000300a00 */
[----:B------:R-:W5:Y:S01]  /*1ae70*/  LDL.LU.64 R188, [R1+0x1c8] ;  /* 0x0001c80001bc7983 */ /* 0x000f620000300a00 */
[----:B------:R-:W-:Y:S01]  /*1ae80*/  ISETP.GE.AND P6, PT, R178, R118, PT ;  /* 0x00000076b200720c */ /* 0x000fe20003fc6270 */
[----:B------:R-:W-:Y:S01]  /*1ae90*/  VIADD R119, R124, 0xffffff81 ;  /* 0xffffff817c777836 */ /* 0x000fe20000000000 */
[----:B------:R-:W-:Y:S01]  /*1aea0*/  ISETP.GE.U32.AND P4, PT, R2, 0x7fffff44, PT ;  /* 0x7fffff440200780c */ /* 0x000fe20003f86070 */
[----:B------:R1:W-:Y:S01]  /*1aeb0*/  LDGSTS.E [R248+-0x17ff4], desc[UR4][R12.64], !P2 ;  /* 0xe800c0000cf87fae */ /* 0x0003e2000d121844 */
[----:B------:R-:W-:-:S02]  /*1aec0*/  ISETP.GT.AND P5, PT, R179, 0xbf, PT ;  /* 0x000000bfb300780c */ /* 0x000fc40003fa4270 */
[----:B------:R-:W-:Y:S02]  /*1aed0*/  SEL R2, RZ, 0x4, P6 ;  /* 0x00000004ff027807 */ /* 0x000fe40003000000 */
[----:B------:R-:W-:Y:S02]  /*1aee0*/  ISETP.GE.U32.AND P6, PT, R120, 0x7fffff43, PT ;  /* 0x7fffff437800780c */ /* 0x000fe40003fc6070 */
[----:B------:R-:W-:Y:S02]  /*1aef0*/  SEL R2, R2, RZ, P5 ;  /* 0x000000ff02027207 */ /* 0x000fe40002800000 */
[----:B------:R-:W-:Y:S02]  /*1af00*/  ISETP.GE.U32.AND P5, PT, R119, 0x7fffff42, PT ;  /* 0x7fffff427700780c */ /* 0x000fe40003fa6070 */
[----:B------:R-:W-:Y:S01]  /*1af10*/  ISETP.GE.U32.AND P3, PT, R118, 0x7fffff41, PT ;  /* 0x7fffff417600780c */ /* 0x000fe20003f66070 */
[----:B-1----:R-:W-:Y:S01]  /*1af20*/  IMAD.WIDE R12, R5, 0x4, R242 ;  /* 0x00000004050c7825 */ /* 0x002fe200078e02f2 */
[----:B------:R-:W-:Y:S01]  /*1af30*/  IADD3 R118, R121, -0x81, RZ ;  /* 0xffffff7f79767810 */ /* 0x000fe20007ffe0ff */
[----:B------:R4:W-:Y:S01]  /*1af40*/  LDGSTS.E [R248+-0x14000], desc[UR4][R6.64], !P4 ;  /* 0xec00000006f87fae */ /* 0x0009e2000e121844 */
[----:B------:R-:W1:Y:S01]  /*1af50*/  LDC R119, c[0x0][0x230] ;  /* 0x00008c00ff777b82 */ /* 0x000e620000000800 */
[----:B------:R-:W-:Y:S01]  /*1af60*/  IMAD.WIDE R120, R5, 0x4, R240 ;  /* 0x0000000405787825 */ /* 0x000fe200078e02f0 */
[----:B------:R-:W-:-:S04]  /*1af70*/  ISETP.NE.U32.AND P0, PT, R2, RZ, PT ;  /* 0x000000ff0200720c */ /* 0x000fc80003f05070 */
[----:B------:R-:W-:Y:S01]  /*1af80*/  STL.64 [R1+0x8f8], R120 ;  /* 0x0008f87801007387 */ /* 0x000fe20000100a00 */
[----:B---3--:R-:W-:Y:S02]  /*1af90*/  VIADD R2, R122, 0xffffff7e ;  /* 0xffffff7e7a027836 */ /* 0x008fe40000000000 */
[----:B----4-:R-:W-:Y:S01]  /*1afa0*/  IMAD.WIDE R6, R5, 0x4, R244 ;  /* 0x0000000405067825 */ /* 0x010fe200078e02f4 */
[----:B------:R-:W-:Y:S04]  /*1afb0*/  STL.64 [R1+0x1fc8], R4 ;  /* 0x001fc80401007387 */ /* 0x000fe80000100a00 */
[----:B------:R-:W-:Y:S04]  /*1afc0*/  LDGSTS.E [R248+-0x13ffc], desc[UR4][R120.64], !P6 ;  /* 0xec00400078f87fae */ /* 0x000fe8000f121844 */
[----:B------:R-:W-:Y:S04]  /*1afd0*/  STL.64 [R1+0x8f0], R12 ;  /* 0x0008f00c01007387 */ /* 0x000fe80000100a00 */
[----:B------:R-:W3:Y:S04]  /*1afe0*/  LDL.LU.64 R180, [R1+0x1b8] ;  /* 0x0001b80001b47983 */ /* 0x000ee80000300a00 */
[----:B------:R-:W-:Y:S04]  /*1aff0*/  LDGSTS.E [R248+-0x13ff8], desc[UR4][R12.64], !P5 ;  /* 0xec0080000cf87fae */ /* 0x000fe8000e921844 */
[----:B------:R4:W-:Y:S04]  /*1b000*/  STL.64 [R1+0x8e8], R6 ;  /* 0x0008e80601007387 */ /* 0x0009e80000100a00 */
[----:B------:R4:W-:Y:S01]  /*1b010*/  LDGSTS.E [R248+-0x13ff4], desc[UR4][R6.64], !P3 ;  /* 0xec00c00006f87fae */ /* 0x0009e2000d921844 */
[----:B------:R-:W-:Y:S01]  /*1b020*/  ISETP.GE.U32.AND P4, PT, R2, 0x7fffff3f, PT ;  /* 0x7fffff3f0200780c */ /* 0x000fe20003f86070 */
[----:B------:R-:W-:-:S02]  /*1b030*/  VIADD R2, R125, 0xffffff7d ;  /* 0xffffff7d7d027836 */ /* 0x000fc40000000000 */
[----:B------:R-:W3:Y:S01]  /*1b040*/  LDL.LU.64 R178, [R1+0x1b0] ;  /* 0x0001b00001b27983 */ /* 0x000ee20000300a00 */
[----:B----4-:R-:W4:Y:S02]  /*1b050*/  LDC R7, c[0x0][0x230] ;  /* 0x00008c00ff077b82 */ /* 0x010f240000000800 */
[----:B------:R-:W-:Y:S01]  /*1b060*/  ISETP.GE.U32.AND P6, PT, R2, 0x7fffff3e, PT ;  /* 0x7fffff3e0200780c */ /* 0x000fe20003fc6070 */
[----:B--2---:R-:W-:Y:S01]  /*1b070*/  VIADD R2, R126, 0xffffff5f ;  /* 0xffffff5f7e027836 */ /* 0x004fe20000000000 */
[----:B-1----:R-:W-:Y:S01]  /*1b080*/  IADD3 R6, R119, -0xa2, RZ ;  /* 0xffffff5e77067810 */ /* 0x002fe20007ffe0ff */
[----:B------:R-:W2:Y:S03]  /*1b090*/  LDL.LU.64 R186, [R1+0x198] ;  /* 0x0001980001ba7983 */ /* 0x000ea60000300a00 */
[----:B------:R-:W-:Y:S01]  /*1b0a0*/  ISETP.GE.U32.AND P3, PT, R2, 0x7fffff20, PT ;  /* 0x7fffff200200780c */ /* 0x000fe20003f66070 */
[----:B------:R-:W2:Y:S01]  /*1b0b0*/  LDL.LU.64 R128, [R1+0x190] ;  /* 0x0001900001807983 */ /* 0x000ea20000300a00 */
[----:B------:R-:W-:-:S03]  /*1b0c0*/  ISETP.GE.U32.AND P2, PT, R118, 0x7fffff40, PT ;  /* 0x7fffff407600780c */ /* 0x000fc60003f46070 */
[----:B------:R-:W0:Y:S01]  /*1b0d0*/  LDGDEPBAR ;  /* 0x00000000000079af */ /* 0x000e220000000000 */
[----:B-----5:R-:W-:-:S03]  /*1b0e0*/  IMAD.SHL.U32 R2, R236, 0x40, RZ ;  /* 0x00000040ec027824 */ /* 0x020fc600078e00ff */
[----:B------:R-:W5:Y:S04]  /*1b0f0*/  LDL.LU.64 R236, [R1+0x178] ;  /* 0x0001780001ec7983 */ /* 0x000f680000300a00 */
[----:B------:R-:W5:Y:S04]  /*1b100*/  LDL.LU.64 R234, [R1+0x170] ;  /* 0x0001700001ea7983 */ /* 0x000f680000300a00 */
[----:B----4-:R1:W-:Y:S01]  /*1b110*/  STL.64 [R1+0x1fd0], R6 ;  /* 0x001fd00601007387 */ /* 0x0103e20000100a00 */
[----:B------:R-:W-:-:S04]  /*1b120*/  IMAD.WIDE R12, R2, 0x4, R132 ;  /* 0x00000004020c7825 */ /* 0x000fc800078e0284 */
[C---:B------:R-:W-:Y:S01]  /*1b130*/  IMAD.WIDE R4, R2.reuse, 0x4, R130 ;  /* 0x0000000402047825 */ /* 0x040fe200078e0282 */
[----:B------:R4:W-:Y:S03]  /*1b140*/  STL.64 [R1+0x8e0], R12 ;  /* 0x0008e00c01007387 */ /* 0x0009e60000100a00 */
[C---:B-1----:R-:W-:Y:S02]  /*1b150*/  IMAD.WIDE R6, R2.reuse, 0x4, R184 ;  /* 0x0000000402067825 */ /* 0x042fe400078e02b8 */
[----:B------:R-:W5:Y:S04]  /*1b160*/  LDL.LU.64 R184, [R1+0x158] ;  /* 0x0001580001b87983 */ /* 0x000f680000300a00 */
[----:B------:R1:W-:Y:S01]  /*1b170*/  STL.64 [R1+0x8d8], R4 ;  /* 0x0008d80401007387 */ /* 0x0003e20000100a00 */
[----:B----4-:R-:W-:-:S03]  /*1b180*/  IMAD.WIDE R12, R2, 0x4, R192 ;  /* 0x00000004020c7825 */ /* 0x010fc600078e02c0 */
[----:B------:R4:W-:Y:S01]  /*1b190*/  STL.64 [R1+0x8d0], R6 ;  /* 0x0008d00601007387 */ /* 0x0009e20000100a00 */
[----:B-1----:R-:W-:-:S03]  /*1b1a0*/  IMAD.WIDE R4, R2, 0x4, R182 ;  /* 0x0000000402047825 */ /* 0x002fc600078e02b6 */
[----:B------:R-:W5:Y:S01]  /*1b1b0*/  LDL.LU.64 R182, [R1+0x150] ;  /* 0x0001500001b67983 */ /* 0x000f620000300a00 */
[----:B----4-:R-:W-:-:S03]  /*1b1c0*/  IMAD.WIDE R6, R2, 0x4, R190 ;  /* 0x0000000402067825 */ /* 0x010fc600078e02be */
[----:B------:R1:W-:Y:S04]  /*1b1d0*/  STL.64 [R1+0x8c8], R4 ;  /* 0x0008c80401007387 */ /* 0x0003e80000100a00 */
[----:B------:R-:W-:Y:S04]  /*1b1e0*/  STL.64 [R1+0x8c0], R12 ;  /* 0x0008c00c01007387 */ /* 0x000fe80000100a00 */
[----:B------:R-:W4:Y:S01]  /*1b1f0*/  LDL.LU.64 R134, [R1+0x138] ;  /* 0x0001380001867983 */ /* 0x000f220000300a00 */
[----:B-1----:R-:W-:-:S03]  /*1b200*/  IMAD.WIDE R4, R2, 0x4, R188 ;  /* 0x0000000402047825 */ /* 0x002fc600078e02bc */
[----:B------:R1:W-:Y:S04]  /*1b210*/  STL.64 [R1+0x8b8], R6 ;  /* 0x0008b80601007387 */ /* 0x0003e80000100a00 */
[----:B------:R-:W4:Y:S04]  /*1b220*/  LDL.LU.64 R132, [R1+0x130] ;  /* 0x0001300001847983 */ /* 0x000f280000300a00 */
[----:B------:R3:W-:Y:S01]  /*1b230*/  STL.64 [R1+0x8b0], R4 ;  /* 0x0008b00401007387 */ /* 0x0007e20000100a00 */
[----:B-1----:R-:W-:-:S03]  /*1b240*/  IMAD.WIDE R6, R2, 0x4, R100 ;  /* 0x0000000402067825 */ /* 0x002fc600078e0264 */
[----:B------:R-:W5:Y:S01]  /*1b250*/  LDL.LU.64 R100, [R1+0x21f0] ;  /* 0x0021f00001647983 */ /* 0x000f620000300a00 */
[----:B---3--:R-:W-:-:S03]  /*1b260*/  IMAD.WIDE R4, R2, 0x4, R180 ;  /* 0x0000000402047825 */ /* 0x008fc600078e02b4 */
[----:B------:R-:W3:Y:S04]  /*1b270*/  LDL.LU.64 R180, [R1+0x118] ;  /* 0x0001180001b47983 */ /* 0x000ee80000300a00 */
[----:B------:R1:W-:Y:S04]  /*1b280*/  STL.64 [R1+0x8a8], R6 ;  /* 0x0008a80601007387 */ /* 0x0003e80000100a00 */
[----:B------:R1:W-:Y:S02]  /*1b290*/  STL.64 [R1+0x8a0], R4 ;  /* 0x0008a00401007387 */ /* 0x0003e40000100a00 */
[----:B-1----:R-:W-:-:S02]  /*1b2a0*/  IMAD.WIDE R6, R2, 0x4, R178 ;  /* 0x0000000402067825 */ /* 0x002fc400078e02b2 */
[----:B------:R-:W3:Y:S02]  /*1b2b0*/  LDL.LU.64 R178, [R1+0x110] ;  /* 0x0001100001b27983 */ /* 0x000ee40000300a00 */
[C---:B------:R-:W-:Y:S02]  /*1b2c0*/  IMAD.WIDE R4, R2.reuse, 0x4, R116 ;  /* 0x0000000402047825 */ /* 0x040fe400078e0274 */
[----:B------:R1:W-:Y:S04]  /*1b2d0*/  STL.64 [R1+0x898], R6 ;  /* 0x0008980601007387 */ /* 0x0003e80000100a00 */
[----:B------:R-:W3:Y:S01]  /*1b2e0*/  LDL.LU.64 R116, [R1+0x21e8] ;  /* 0x0021e80001747983 */ /* 0x000ee20000300a00 */
[----:B-1----:R-:W-:-:S03]  /*1b2f0*/  IMAD.WIDE R6, R2, 0x4, R108 ;  /* 0x0000000402067825 */ /* 0x002fc600078e026c */
[----:B------:R-:W3:Y:S04]  /*1b300*/  LDL.LU.64 R108, [R1+0x21e0] ;  /* 0x0021e000016c7983 */ /* 0x000ee80000300a00 */
[----:B------:R2:W-:Y:S04]  /*1b310*/  STL.64 [R1+0x890], R4 ;  /* 0x0008900401007387 */ /* 0x0005e80000100a00 */
[----:B------:R-:W3:Y:S04]  /*1b320*/  LDL.LU.64 R130, [R1+0xf8] ;  /* 0x0000f80001827983 */ /* 0x000ee80000300a00 */
[----:B------:R1:W-:Y:S01]  /*1b330*/  STL.64 [R1+0x888], R6 ;  /* 0x0008880601007387 */ /* 0x0003e20000100a00 */
[----:B--2---:R-:W-:-:S03]  /*1b340*/  IMAD.WIDE R4, R2, 0x4, R186 ;  /* 0x0000000402047825 */ /* 0x004fc600078e02ba */
[----:B------:R-:W2:Y:S04]  /*1b350*/  LDL.LU.64 R192, [R1+0xf0] ;  /* 0x0000f00001c07983 */ /* 0x000ea80000300a00 */
[----:B------:R5:W-:Y:S01]  /*1b360*/  STL.64 [R1+0x880], R4 ;  /* 0x0008800401007387 */ /* 0x000be20000100a00 */
[----:B-1----:R-:W-:-:S04]  /*1b370*/  IMAD.WIDE R6, R2, 0x4, R128 ;  /* 0x0000000402067825 */ /* 0x002fc800078e0280 */
[C---:B-----5:R-:W-:Y:S02]  /*1b380*/  IMAD.WIDE R4, R2.reuse, 0x4, R100 ;  /* 0x0000000402047825 */ /* 0x060fe400078e0264 */
[----:B------:R-:W5:Y:S04]  /*1b390*/  LDL.LU.64 R100, [R1+0x21d8] ;  /* 0x0021d80001647983 */ /* 0x000f680000300a00 */
[----:B------:R1:W-:Y:S04]  /*1b3a0*/  STL.64 [R1+0x878], R6 ;  /* 0x0008780601007387 */ /* 0x0003e80000100a00 */
[----:B------:R-:W5:Y:S04]  /*1b3b0*/  LDL.LU.64 R190, [R1+0xd8] ;  /* 0x0000d80001be7983 */ /* 0x000f680000300a00 */
[----:B------:R-:W5:Y:S01]  /*1b3c0*/  LDL.LU.64 R188, [R1+0xd0] ;  /* 0x0000d00001bc7983 */ /* 0x000f620000300a00 */
[----:B-1----:R-:W-:-:S03]  /*1b3d0*/  IMAD.WIDE R6, R2, 0x4, R92 ;  /* 0x0000000402067825 */ /* 0x002fc600078e025c */
[----:B------:R1:W-:Y:S04]  /*1b3e0*/  STL.64 [R1+0x870], R4 ;  /* 0x0008700401007387 */ /* 0x0003e80000100a00 */
[----:B------:R-:W5:Y:S04]  /*1b3f0*/  LDL.LU.64 R92, [R1+0x21d0] ;  /* 0x0021d000015c7983 */ /* 0x000f680000300a00 */
[----:B------:R-:W5:Y:S04]  /*1b400*/  LDL.LU.64 R186, [R1+0xb8] ;  /* 0x0000b80001ba7983 */ /* 0x000f680000300a00 */
[----:B------:R4:W-:Y:S04]  /*1b410*/  STL.64 [R1+0x868], R6 ;  /* 0x0008680601007387 */ /* 0x0009e80000100a00 */
[----:B------:R-:W5:Y:S01]  /*1b420*/  LDL.LU.64 R128, [R1+0xb0] ;  /* 0x0000b00001807983 */ /* 0x000f620000300a00 */
[----:B-1----:R-:W-:-:S05]  /*1b430*/  IMAD.WIDE R4, R2, 0x4, R236 ;  /* 0x0000000402047825 */ /* 0x002fca00078e02ec */
[----:B------:R1:W-:Y:S01]  /*1b440*/  STL.64 [R1+0x860], R4 ;  /* 0x0008600401007387 */ /* 0x0003e20000100a00 */
[----:B----4-:R-:W-:-:S04]  /*1b450*/  IMAD.WIDE R6, R2, 0x4, R234 ;  /* 0x0000000402067825 */ /* 0x010fc800078e02ea */
[C---:B-1----:R-:W-:Y:S02]  /*1b460*/  IMAD.WIDE R4, R2.reuse, 0x4, R84 ;  /* 0x0000000402047825 */ /* 0x042fe400078e0254 */
[----:B------:R-:W4:Y:S04]  /*1b470*/  LDL.LU.64 R84, [R1+0x21c8] ;  /* 0x0021c80001547983 */ /* 0x000f280000300a00 */
[----:B------:R1:W-:Y:S04]  /*1b480*/  STL.64 [R1+0x858], R6 ;  /* 0x0008580601007387 */ /* 0x0003e80000100a00 */
[----:B------:R-:W4:Y:S04]  /*1b490*/  LDL.LU.64 R236, [R1+0x98] ;  /* 0x0000980001ec7983 */ /* 0x000f280000300a00 */
[----:B------:R-:W4:Y:S04]  /*1b4a0*/  LDL.LU.64 R234, [R1+0x90] ;  /* 0x0000900001ea7983 */ /* 0x000f280000300a00 */
[----:B------:R3:W-:Y:S01]  /*1b4b0*/  STL.64 [R1+0x850], R4 ;  /* 0x0008500401007387 */ /* 0x0007e20000100a00 */
[----:B-1----:R-:W-:-:S04]  /*1b4c0*/  IMAD.WIDE R6, R2, 0x4, R184 ;  /* 0x0000000402067825 */ /* 0x002fc800078e02b8 */
[C---:B---3--:R-:W-:Y:S02]  /*1b4d0*/  IMAD.WIDE R4, R2.reuse, 0x4, R76 ;  /* 0x0000000402047825 */ /* 0x048fe400078e024c */
[----:B------:R-:W3:Y:S04]  /*1b4e0*/  LDL.LU.64 R76, [R1+0x21c0] ;  /* 0x0021c000014c7983 */ /* 0x000ee80000300a00 */
[----:B------:R-:W3:Y:S04]  /*1b4f0*/  LDL.LU.64 R184, [R1+0x78] ;  /* 0x0000780001b87983 */ /* 0x000ee80000300a00 */
[----:B------:R1:W-:Y:S04]  /*1b500*/  STL.64 [R1+0x848], R4 ;  /* 0x0008480401007387 */ /* 0x0003e80000100a00 */
[----:B------:R2:W-:Y:S01]  /*1b510*/  STL.64 [R1+0x840], R6 ;  /* 0x0008400601007387 */ /* 0x0005e20000100a00 */
[----:B-1----:R-:W-:-:S04]  /*1b520*/  IMAD.WIDE R4, R2, 0x4, R182 ;  /* 0x0000000402047825 */ /* 0x002fc800078e02b6 */
[C---:B--2---:R-:W-:Y:S02]  /*1b530*/  IMAD.WIDE R6, R2.reuse, 0x4, R68 ;  /* 0x0000000402067825 */ /* 0x044fe400078e0244 */
[----:B------:R-:W2:Y:S04]  /*1b540*/  LDL.LU.64 R68, [R1+0x21b8] ;  /* 0x0021b80001447983 */ /* 0x000ea80000300a00 */
[----:B------:R1:W-:Y:S01]  /*1b550*/  STL.64 [R1+0x838], R4 ;  /* 0x0008380401007387 */ /* 0x0003e20000100a00 */
[----:B------:R-:W-:-:S04]  /*1b560*/  IMAD.WIDE R12, R2, 0x4, R134 ;  /* 0x00000004020c7825 */ /* 0x000fc800078e0286 */
[C---:B-1----:R-:W-:Y:S02]  /*1b570*/  IMAD.WIDE R4, R2.reuse, 0x4, R60 ;  /* 0x0000000402047825 */ /* 0x042fe400078e023c */
[----:B------:R-:W2:Y:S04]  /*1b580*/  LDL.LU.64 R60, [R1+0x21b0] ;  /* 0x0021b000013c7983 */ /* 0x000ea80000300a00 */
[----:B------:R1:W-:Y:S04]  /*1b590*/  STL.64 [R1+0x830], R6 ;  /* 0x0008300601007387 */ /* 0x0003e80000100a00 */
[----:B------:R-:W2:Y:S04]  /*1b5a0*/  LDL.LU.64 R182, [R1+0x58] ;  /* 0x0000580001b67983 */ /* 0x000ea80000300a00 */
[----:B------:R1:W-:Y:S02]  /*1b5b0*/  STL.64 [R1+0x828], R4 ;  /* 0x0008280401007387 */ /* 0x0003e40000100a00 */
[----:B-1----:R-:W-:-:S02]  /*1b5c0*/  IMAD.WIDE R6, R2, 0x4, R52 ;  /* 0x0000000402067825 */ /* 0x002fc400078e0234 */
[----:B------:R-:W-:Y:S04]  /*1b5d0*/  STL.64 [R1+0x820], R12 ;  /* 0x0008200c01007387 */ /* 0x000fe80000100a00 */
[----:B------:R-:W2:Y:S01]  /*1b5e0*/  LDL.LU.64 R52, [R1+0x21a8] ;  /* 0x0021a80001347983 */ /* 0x000ea20000300a00 */
[----:B------:R-:W-:-:S05]  /*1b5f0*/  IMAD.WIDE R4, R2, 0x4, R132 ;  /* 0x0000000402047825 */ /* 0x000fca00078e0284 */
[----:B------:R1:W-:Y:S02]  /*1b600*/  STL.64 [R1+0x818], R4 ;  /* 0x0008180401007387 */ /* 0x0003e40000100a00 */
[C---:B-1----:R-:W-:Y:S02]  /*1b610*/  IMAD.WIDE R4, R2.reuse, 0x4, R44 ;  /* 0x0000000402047825 */ /* 0x042fe400078e022c */
[----:B------:R-:W2:Y:S04]  /*1b620*/  LDL.LU.64 R44, [R1+0x21a0] ;  /* 0x0021a000012c7983 */ /* 0x000ea80000300a00 */
[----:B------:R1:W-:Y:S02]  /*1b630*/  STL.64 [R1+0x810], R6 ;  /* 0x0008100601007387 */ /* 0x0003e40000100a00 */
[----:B-1----:R-:W-:-:S02]  /*1b640*/  IMAD.WIDE R6, R2, 0x4, R180 ;  /* 0x0000000402067825 */ /* 0x002fc400078e02b4 */
[----:B------:R-:W2:Y:S04]  /*1b650*/  LDL.LU.64 R180, [R1+0x38] ;  /* 0x0000380001b47983 */ /* 0x000ea80000300a00 */
[----:B------:R1:W-:Y:S04]  /*1b660*/  STL.64 [R1+0x808], R4 ;  /* 0x0008080401007387 */ /* 0x0003e80000100a00 */
[----:B------:R1:W-:Y:S02]  /*1b670*/  STL.64 [R1+0x800], R6 ;  /* 0x0008000601007387 */ /* 0x0003e40000100a00 */
[----:B-1----:R-:W-:-:S04]  /*1b680*/  IMAD.WIDE R4, R2, 0x4, R178 ;  /* 0x0000000402047825 */ /* 0x002fc800078e02b2 */
[C---:B------:R-:W-:Y:S02]  /*1b690*/  IMAD.WIDE R6, R2.reuse, 0x4, R36 ;  /* 0x0000000402067825 */ /* 0x040fe400078e0224 */
        /* <DEDUP_REMOVED lines=15> */
[----:B------:R-:W-:Y:S04]  /*1b790*/  STL.64 [R1+0x7d0], R6 ;  /* 0x0007d00601007387 */ /* 0x000fe80000100a00 */
[----:B------:R1:W-:Y:S02]  /*1b7a0*/  STL.64 [R1+0x7c8], R4 ;  /* 0x0007c80401007387 */ /* 0x0003e40000100a00 */
[----:B-1----:R-:W-:-:S04]  /*1b7b0*/  IMAD.WIDE R4, R2, 0x4, R34 ;  /* 0x0000000402047825 */ /* 0x002fc800078e0222 */
[----:B-----5:R-:W-:-:S04]  /*1b7c0*/  IMAD.WIDE R12, R2, 0x4, R190 ;  /* 0x00000004020c7825 */ /* 0x020fc800078e02be */
[C---:B------:R-:W-:Y:S01]  /*1b7d0*/  IMAD.WIDE R6, R2.reuse, 0x4, R188 ;  /* 0x0000000402067825 */ /* 0x040fe200078e02bc */
[----:B------:R1:W-:Y:S04]  /*1b7e0*/  STL.64 [R1+0x7c0], R12 ;  /* 0x0007c00c01007387 */ /* 0x0003e80000100a00 */
[----:B------:R-:W5:Y:S04]  /*1b7f0*/  LDL.LU.64 R34, [R1+0x2178] ;  /* 0x0021780001227983 */ /* 0x000f680000300a00 */
[----:B------:R1:W-:Y:S02]  /*1b800*/  STL.64 [R1+0x7b8], R6 ;  /* 0x0007b80601007387 */ /* 0x0003e40000100a00 */
[----:B-1----:R-:W-:-:S04]  /*1b810*/  IMAD.WIDE R12, R2, 0x4, R186 ;  /* 0x00000004020c7825 */ /* 0x002fc800078e02ba */
[C---:B------:R-:W-:Y:S02]  /*1b820*/  IMAD.WIDE R6, R2.reuse, 0x4, R50 ;  /* 0x0000000402067825 */ /* 0x040fe400078e0232 */
[----:B------:R-:W5:Y:S04]  /*1b830*/  LDL.LU.64 R50, [R1+0x2170] ;  /* 0x0021700001327983 */ /* 0x000f680000300a00 */
[----:B------:R1:W-:Y:S04]  /*1b840*/  STL.64 [R1+0x7b0], R4 ;  /* 0x0007b00401007387 */ /* 0x0003e80000100a00 */
[----:B------:R1:W-:Y:S04]  /*1b850*/  STL.64 [R1+0x7a8], R6 ;  /* 0x0007a80601007387 */ /* 0x0003e80000100a00 */
[----:B------:R-:W-:Y:S01]  /*1b860*/  STL.64 [R1+0x7a0], R12 ;  /* 0x0007a00c01007387 */ /* 0x000fe20000100a00 */
[----:B-1----:R-:W-:-:S04]  /*1b870*/  IMAD.WIDE R4, R2, 0x4, R128 ;  /* 0x0000000402047825 */ /* 0x002fc800078e0280 */
[C---:B------:R-:W-:Y:S02]  /*1b880*/  IMAD.WIDE R6, R2.reuse, 0x4, R74 ;  /* 0x0000000402067825 */ /* 0x040fe400078e024a */
[----:B------:R-:W2:Y:S04]  /*1b890*/  LDL.LU.64 R74, [R1+0x2168] ;  /* 0x00216800014a7983 */ /* 0x000ea80000300a00 */
[----:B------:R1:W-:Y:S02]  /*1b8a0*/  STL.64 [R1+0x798], R4 ;  /* 0x0007980401007387 */ /* 0x0003e40000100a00 */
[C---:B-1----:R-:W-:Y:S02]  /*1b8b0*/  IMAD.WIDE R4, R2.reuse, 0x4, R98 ;  /* 0x0000000402047825 */ /* 0x042fe400078e0262 */
[----:B------:R-:W5:Y:S02]  /*1b8c0*/  LDL.LU.64 R98, [R1+0x2160] ;  /* 0x0021600001627983 */ /* 0x000f640000300a00 */
[----:B----4-:R-:W-:-:S02]  /*1b8d0*/  IMAD.WIDE R12, R2, 0x4, R236 ;  /* 0x00000004020c7825 */ /* 0x010fc400078e02ec */
[----:B------:R1:W-:Y:S04]  /*1b8e0*/  STL.64 [R1+0x790], R6 ;  /* 0x0007900601007387 */ /* 0x0003e80000100a00 */
[----:B------:R4:W-:Y:S04]  /*1b8f0*/  STL.64 [R1+0x788], R4 ;  /* 0x0007880401007387 */ /* 0x0009e80000100a00 */
[----:B------:R3:W-:Y:S01]  /*1b900*/  STL.64 [R1+0x780], R12 ;  /* 0x0007800c01007387 */ /* 0x0007e20000100a00 */
[----:B-1----:R-:W-:-:S04]  /*1b910*/  IMAD.WIDE R6, R2, 0x4, R234 ;  /* 0x0000000402067825 */ /* 0x002fc800078e02ea */
[C---:B----4-:R-:W-:Y:S02]  /*1b920*/  IMAD.WIDE R4, R2.reuse, 0x4, R114 ;  /* 0x0000000402047825 */ /* 0x050fe400078e0272 */
[----:B------:R-:W4:Y:S02]  /*1b930*/  LDL.LU.64 R114, [R1+0x2158] ;  /* 0x0021580001727983 */ /* 0x000f240000300a00 */
[C---:B---3--:R-:W-:Y:S02]  /*1b940*/  IMAD.WIDE R12, R2.reuse, 0x4, R106 ;  /* 0x00000004020c7825 */ /* 0x048fe400078e026a */
[----:B------:R-:W-:Y:S04]  /*1b950*/  STL.64 [R1+0x778], R6 ;  /* 0x0007780601007387 */ /* 0x000fe80000100a00 */
[----:B------:R-:W3:Y:S04]  /*1b960*/  LDL.LU.64 R106, [R1+0x2150] ;  /* 0x00215000016a7983 */ /* 0x000ee80000300a00 */
[----:B------:R1:W-:Y:S04]  /*1b970*/  STL.64 [R1+0x770], R4 ;  /* 0x0007700401007387 */ /* 0x0003e80000100a00 */
[----:B------:R2:W-:Y:S01]  /*1b980*/  STL.64 [R1+0x768], R12 ;  /* 0x0007680c01007387 */ /* 0x0005e20000100a00 */
[----:B-1----:R-:W-:-:S04]  /*1b990*/  IMAD.WIDE R4, R2, 0x4, R184 ;  /* 0x0000000402047825 */ /* 0x002fc800078e02b8 */
[----:B--2---:R-:W-:-:S04]  /*1b9a0*/  IMAD.WIDE R12, R2, 0x4, R74 ;  /* 0x00000004020c7825 */ /* 0x004fc800078e024a */
[C---:B-----5:R-:W-:Y:S02]  /*1b9b0*/  IMAD.WIDE R6, R2.reuse, 0x4, R98 ;  /* 0x0000000402067825 */ /* 0x060fe400078e0262 */
[----:B------:R-:W2:Y:S04]  /*1b9c0*/  LDL.LU.64 R98, [R1+0x2148] ;  /* 0x0021480001627983 */ /* 0x000ea80000300a00 */
[----:B------:R1:W-:Y:S02]  /*1b9d0*/  STL.64 [R1+0x760], R4 ;  /* 0x0007600401007387 */ /* 0x0003e40000100a00 */
[C---:B-1----:R-:W-:Y:S02]  /*1b9e0*/  IMAD.WIDE R4, R2.reuse, 0x4, R90 ;  /* 0x0000000402047825 */ /* 0x042fe400078e025a */
[----:B------:R-:W5:Y:S04]  /*1b9f0*/  LDL.LU.64 R90, [R1+0x2140] ;  /* 0x00214000015a7983 */ /* 0x000f680000300a00 */
[----:B------:R1:W-:Y:S02]  /*1ba00*/  STL.64 [R1+0x758], R6 ;  /* 0x0007580601007387 */ /* 0x0003e40000100a00 */
[----:B-1----:R-:W-:-:S02]  /*1ba10*/  IMAD.WIDE R6, R2, 0x4, R82 ;  /* 0x0000000402067825 */ /* 0x002fc400078e0252 */
[----:B------:R-:W4:Y:S04]  /*1ba20*/  LDL.LU.64 R82, [R1+0x2138] ;  /* 0x0021380001527983 */ /* 0x000f280000300a00 */
[----:B------:R1:W-:Y:S04]  /*1ba30*/  STL.64 [R1+0x750], R4 ;  /* 0x0007500401007387 */ /* 0x0003e80000100a00 */
[----:B------:R-:W3:Y:S01]  /*1ba40*/  LDL.LU.64 R74, [R1+0x2130] ;  /* 0x00213000014a7983 */ /* 0x000ee20000300a00 */
[----:B-1----:R-:W-:-:S05]  /*1ba50*/  IMAD.WIDE R4, R2, 0x4, R182 ;  /* 0x0000000402047825 */ /* 0x002fca00078e02b6 */
[----:B------:R1:W-:Y:S02]  /*1ba60*/  STL.64 [R1+0x740], R4 ;  /* 0x0007400401007387 */ /* 0x0003e40000100a00 */
[C---:B-1----:R-:W-:Y:S02]  /*1ba70*/  IMAD.WIDE R4, R2.reuse, 0x4, R66 ;  /* 0x0000000402047825 */ /* 0x042fe400078e0242 */
[----:B------:R-:W2:Y:S04]  /*1ba80*/  LDL.LU.64 R66, [R1+0x2128] ;  /* 0x0021280001427983 */ /* 0x000ea80000300a00 */
[----:B------:R1:W-:Y:S04]  /*1ba90*/  STL.64 [R1+0x738], R12 ;  /* 0x0007380c01007387 */ /* 0x0003e80000100a00 */
[----:B------:R-:W-:Y:S04]  /*1baa0*/  STL.64 [R1+0x748], R6 ;  /* 0x0007480601007387 */ /* 0x000fe80000100a00 */
[----:B------:R1:W-:Y:S02]  /*1bab0*/  STL.64 [R1+0x1fd8], R6 ;  /* 0x001fd80601007387 */ /* 0x0003e40000100a00 */
[----:B-1----:R-:W-:-:S02]  /*1bac0*/  IMAD.WIDE R12, R2, 0x4, R58 ;  /* 0x00000004020c7825 */ /* 0x002fc400078e023a */
[----:B------:R1:W-:Y:S04]  /*1bad0*/  STL.64 [R1+0x730], R4 ;  /* 0x0007300401007387 */ /* 0x0003e80000100a00 */
[----:B------:R-:W5:Y:S01]  /*1bae0*/  LDL.LU.64 R58, [R1+0x2120] ;  /* 0x00212000013a7983 */ /* 0x000f620000300a00 */
[----:B------:R-:W-:-:S03]  /*1baf0*/  IMAD.WIDE R6, R2, 0x4, R50 ;  /* 0x0000000402067825 */ /* 0x000fc600078e0232 */
[----:B------:R1:W-:Y:S02]  /*1bb00*/  STL.64 [R1+0x728], R12 ;  /* 0x0007280c01007387 */ /* 0x0003e40000100a00 */
[C---:B-1----:R-:W-:Y:S02]  /*1bb10*/  IMAD.WIDE R4, R2.reuse, 0x4, R180 ;  /* 0x0000000402047825 */ /* 0x042fe400078e02b4 */
[----:B------:R-:W4:Y:S04]  /*1bb20*/  LDL.LU.64 R50, [R1+0x2118] ;  /* 0x0021180001327983 */ /* 0x000f280000300a00 */
[----:B------:R1:W-:Y:S01]  /*1bb30*/  STL.64 [R1+0x720], R4 ;  /* 0x0007200401007387 */ /* 0x0003e20000100a00 */
[----:B------:R-:W-:-:S04]  /*1bb40*/  IMAD.WIDE R12, R2, 0x4, R8 ;  /* 0x00000004020c7825 */ /* 0x000fc800078e0208 */
[C---:B-1----:R-:W-:Y:S02]  /*1bb50*/  IMAD.WIDE R4, R2.reuse, 0x4, R42 ;  /* 0x0000000402047825 */ /* 0x042fe400078e022a */
[----:B------:R-:W3:Y:S04]  /*1bb60*/  LDL.LU.64 R42, [R1+0x2110] ;  /* 0x00211000012a7983 */ /* 0x000ee80000300a00 */
[----:B------:R1:W-:Y:S04]  /*1bb70*/  STL.64 [R1+0x718], R6 ;  /* 0x0007180601007387 */ /* 0x0003e80000100a00 */
[----:B------:R-:W2:Y:S04]  /*1bb80*/  LDL.LU.64 R8, [R1+0x2108] ;  /* 0x0021080001087983 */ /* 0x000ea80000300a00 */
[----:B------:R1:W-:Y:S02]  /*1bb90*/  STL.64 [R1+0x710], R4 ;  /* 0x0007100401007387 */ /* 0x0003e40000100a00 */
[----:B-1----:R-:W-:-:S02]  /*1bba0*/  IMAD.WIDE R6, R2, 0x4, R34 ;  /* 0x0000000402067825 */ /* 0x002fc400078e0222 */
[----:B------:R1:W-:Y:S04]  /*1bbb0*/  STL.64 [R1+0x708], R12 ;  /* 0x0007080c01007387 */ /* 0x0003e80000100a00 */
[----:B------:R-:W5:Y:S01]  /*1bbc0*/  LDL.LU.64 R34, [R1+0x2100] ;  /* 0x0021000001227983 */ /* 0x000f620000300a00 */
[----:B------:R-:W-:-:S05]  /*1bbd0*/  IMAD.WIDE R4, R2, 0x4, R178 ;  /* 0x0000000402047825 */ /* 0x000fca00078e02b2 */
[----:B------:R1:W-:Y:S02]  /*1bbe0*/  STL.64 [R1+0x700], R4 ;  /* 0x0007000401007387 */ /* 0x0003e40000100a00 */
[----:B-1----:R-:W-:-:S04]  /*1bbf0*/  IMAD.WIDE R12, R2, 0x4, R26 ;  /* 0x00000004020c7825 */ /* 0x002fc800078e021a */
[C---:B------:R-:W-:Y:S02]  /*1bc00*/  IMAD.WIDE R4, R2.reuse, 0x4, R18 ;  /* 0x0000000402047825 */ /* 0x040fe400078e0212 */
[----:B------:R-:W4:Y:S04]  /*1bc10*/  LDL.LU.64 R18, [R1+0x20f8] ;  /* 0x0020f80001127983 */ /* 0x000f280000300a00 */
[----:B------:R-:W-:Y:S04]  /*1bc20*/  STL.64 [R1+0x6f8], R6 ;  /* 0x0006f80601007387 */ /* 0x000fe80000100a00 */
[----:B------:R-:W3:Y:S04]  /*1bc30*/  LDL.LU.64 R26, [R1+0x20f0] ;  /* 0x0020f000011a7983 */ /* 0x000ee80000300a00 */
[----:B------:R1:W-:Y:S04]  /*1bc40*/  STL.64 [R1+0x6f0], R4 ;  /* 0x0006f00401007387 */ /* 0x0003e80000100a00 */
[----:B------:R-:W-:Y:S01]  /*1bc50*/  STL.64 [R1+0x6e8], R12 ;  /* 0x0006e80c01007387 */ /* 0x000fe20000100a00 */
[----:B-1----:R-:W-:-:S04]  /*1bc60*/  IMAD.WIDE R4, R2, 0x4, R10 ;  /* 0x0000000402047825 */ /* 0x002fc800078e020a */
[----:B--2---:R-:W-:-:S04]  /*1bc70*/  IMAD.WIDE R6, R2, 0x4, R8 ;  /* 0x0000000402067825 */ /* 0x004fc800078e0208 */
[C---:B------:R-:W-:Y:S01]  /*1bc80*/  IMAD.WIDE R8, R2.reuse, 0x4, R14 ;  /* 0x0000000402087825 */ /* 0x040fe200078e020e */
[----:B------:R1:W-:Y:S04]  /*1bc90*/  STL.64 [R1+0x6e0], R6 ;  /* 0x0006e00601007387 */ /* 0x0003e80000100a00 */
[----:B------:R-:W-:Y:S04]  /*1bca0*/  STL.64 [R1+0x6d8], R4 ;  /* 0x0006d80401007387 */ /* 0x000fe80000100a00 */
[----:B------:R2:W-:Y:S01]  /*1bcb0*/  STL.64 [R1+0x6d0], R8 ;  /* 0x0006d00801007387 */ /* 0x0005e20000100a00 */
[----:B-1----:R-:W-:-:S05]  /*1bcc0*/  IMAD.WIDE R6, R2, 0x4, R16 ;  /* 0x0000000402067825 */ /* 0x002fca00078e0210 */
[----:B------:R1:W-:Y:S01]  /*1bcd0*/  STL.64 [R1+0x6c8], R6 ;  /* 0x0006c80601007387 */ /* 0x0003e20000100a00 */
[----:B--2---:R-:W-:-:S04]  /*1bce0*/  IMAD.WIDE R8, R2, 0x4, R20 ;  /* 0x0000000402087825 */ /* 0x004fc800078e0214 */
[----:B----4-:R-:W-:-:S04]  /*1bcf0*/  IMAD.WIDE R4, R2, 0x4, R18 ;  /* 0x0000000402047825 */ /* 0x010fc800078e0212 */
[C---:B-1----:R-:W-:Y:S01]  /*1bd00*/  IMAD.WIDE R6, R2.reuse, 0x4, R22 ;  /* 0x0000000402067825 */ /* 0x042fe200078e0216 */
[----:B------:R1:W-:Y:S03]  /*1bd10*/  STL.64 [R1+0x6c0], R4 ;  /* 0x0006c00401007387 */ /* 0x0003e60000100a00 */
[C---:B---3--:R-:W-:Y:S01]  /*1bd20*/  IMAD.WIDE R10, R2.reuse, 0x4, R26 ;  /* 0x00000004020a7825 */ /* 0x048fe200078e021a */
[----:B------:R2:W-:Y:S04]  /*1bd30*/  STL.64 [R1+0x6b8], R8 ;  /* 0x0006b80801007387 */ /* 0x0005e80000100a00 */
[----:B------:R3:W-:Y:S01]  /*1bd40*/  STL.64 [R1+0x6b0], R6 ;  /* 0x0006b00601007387 */ /* 0x0007e20000100a00 */
[----:B-1----:R-:W-:-:S03]  /*1bd50*/  IMAD.WIDE R4, R2, 0x4, R24 ;  /* 0x0000000402047825 */ /* 0x002fc600078e0218 */
[----:B------:R-:W-:Y:S01]  /*1bd60*/  STL.64 [R1+0x6a0], R10 ;  /* 0x0006a00a01007387 */ /* 0x000fe20000100a00 */
[----:B--2---:R-:W-:-:S03]  /*1bd70*/  IMAD.WIDE R8, R2, 0x4, R28 ;  /* 0x0000000402087825 */ /* 0x004fc600078e021c */
[----:B------:R-:W-:Y:S01]  /*1bd80*/  STL.64 [R1+0x6a8], R4 ;  /* 0x0006a80401007387 */ /* 0x000fe20000100a00 */
[----:B---3--:R-:W-:-:S03]  /*1bd90*/  IMAD.WIDE R6, R2, 0x4, R30 ;  /* 0x0000000402067825 */ /* 0x008fc600078e021e */
[----:B------:R1:W-:Y:S04]  /*1bda0*/  STL.64 [R1+0x698], R8 ;  /* 0x0006980801007387 */ /* 0x0003e80000100a00 */
[----:B------:R2:W-:Y:S04]  /*1bdb0*/  STL.64 [R1+0x1fe0], R4 ;  /* 0x001fe00401007387 */ /* 0x0005e80000100a00 */
[----:B------:R5:W-:Y:S01]  /*1bdc0*/  STL.64 [R1+0x690], R6 ;  /* 0x0006900601007387 */ /* 0x000be20000100a00 */
[----:B-1----:R-:W-:-:S04]  /*1bdd0*/  IMAD.WIDE R8, R2, 0x4, R36 ;  /* 0x0000000402087825 */ /* 0x002fc800078e0224 */
[----:B--2---:R-:W-:-:S04]  /*1bde0*/  IMAD.WIDE R4, R2, 0x4, R32 ;  /* 0x0000000402047825 */ /* 0x004fc800078e0220 */
[C---:B-----5:R-:W-:Y:S01]  /*1bdf0*/  IMAD.WIDE R6, R2.reuse, 0x4, R34 ;  /* 0x0000000402067825 */ /* 0x060fe200078e0222 */
[----:B------:R1:W-:Y:S04]  /*1be00*/  STL.64 [R1+0x688], R4 ;  /* 0x0006880401007387 */ /* 0x0003e80000100a00 */
[----:B------:R2:W-:Y:S04]  /*1be10*/  STL.64 [R1+0x678], R6 ;  /* 0x0006780601007387 */ /* 0x0005e80000100a00 */
[----:B------:R3:W-:Y:S01]  /*1be20*/  STL.64 [R1+0x650], R8 ;  /* 0x0006500801007387 */ /* 0x0007e20000100a00 */
[----:B-1----:R-:W-:-:S04]  /*1be30*/  IMAD.WIDE R4, R2, 0x4, R38 ;  /* 0x0000000402047825 */ /* 0x002fc800078e0226 */
[C---:B--2---:R-:W-:Y:S01]  /*1be40*/  IMAD.WIDE R6, R2.reuse, 0x4, R40 ;  /* 0x0000000402067825 */ /* 0x044fe200078e0228 */
[----:B------:R1:W-:Y:S03]  /*1be50*/  STL.64 [R1+0x630], R4 ;  /* 0x0006300401007387 */ /* 0x0003e60000100a00 */
[C---:B---3--:R-:W-:Y:S01]  /*1be60*/  IMAD.WIDE R8, R2.reuse, 0x4, R42 ;  /* 0x0000000402087825 */ /* 0x048fe200078e022a */
        /* <DEDUP_REMOVED lines=43> */
[----:B------:R-:W-:Y:S01]  /*1c120*/  STL.64 [R1+0x130], R8 ;  /* 0x0001300801007387 */ /* 0x000fe20000100a00 */
[----:B-1----:R-:W-:-:S03]  /*1c130*/  IMAD.WIDE R4, R2, 0x4, R86 ;  /* 0x0000000402047825 */ /* 0x002fc600078e0256 */
[----:B------:R-:W3:Y:S01]  /*1c140*/  LDL.LU.64 R234, [R1+0x200] ;  /* 0x0002000001ea7983 */ /* 0x000ee20000300a00 */
[----:B--2---:R-:W-:-:S03]  /*1c150*/  IMAD.WIDE R6, R2, 0x4, R88 ;  /* 0x0000000402067825 */ /* 0x004fc600078e0258 */
[----:B------:R1:W-:Y:S04]  /*1c160*/  STL.64 [R1+0x120], R4 ;  /* 0x0001200401007387 */ /* 0x0003e80000100a00 */
[----:B------:R-:W-:Y:S04]  /*1c170*/  STL.64 [R1+0x118], R6 ;  /* 0x0001180601007387 */ /* 0x000fe80000100a00 */
[----:B------:R-:W2:Y:S01]  /*1c180*/  LDL.LU.64 R196, [R1+0x208] ;  /* 0x0002080001c47983 */ /* 0x000ea20000300a00 */
[----:B-1----:R-:W-:-:S03]  /*1c190*/  IMAD.WIDE R4, R2, 0x4, R90 ;  /* 0x0000000402047825 */ /* 0x002fc600078e025a */
[----:B------:R-:W4:Y:S04]  /*1c1a0*/  LDL.LU.64 R180, [R1+0x210] ;  /* 0x0002100001b47983 */ /* 0x000f280000300a00 */
[----:B------:R1:W-:Y:S04]  /*1c1b0*/  STL.64 [R1+0x110], R4 ;  /* 0x0001100401007387 */ /* 0x0003e80000100a00 */
[----:B------:R-:W5:Y:S04]  /*1c1c0*/  LDL.LU.64 R194, [R1+0x218] ;  /* 0x0002180001c27983 */ /* 0x000f680000300a00 */
[----:B------:R-:W5:Y:S01]  /*1c1d0*/  LDL.LU.64 R192, [R1+0x220] ;  /* 0x0002200001c07983 */ /* 0x000f620000300a00 */
[----:B-1----:R-:W-:-:S05]  /*1c1e0*/  IMAD.WIDE R4, R2, 0x4, R92 ;  /* 0x0000000402047825 */ /* 0x002fca00078e025c */
[----:B------:R1:W-:Y:S04]  /*1c1f0*/  STL.64 [R1+0x108], R4 ;  /* 0x0001080401007387 */ /* 0x0003e80000100a00 */
[----:B------:R-:W5:Y:S01]  /*1c200*/  LDL.LU.64 R178, [R1+0x228] ;  /* 0x0002280001b27983 */ /* 0x000f620000300a00 */
[----:B------:R-:W-:-:S05]  /*1c210*/  IMAD.WIDE R6, R2, 0x4, R94 ;  /* 0x0000000402067825 */ /* 0x000fca00078e025e */
[----:B------:R1:W-:Y:S02]  /*1c220*/  STL.64 [R1+0x100], R6 ;  /* 0x0001000601007387 */ /* 0x0003e40000100a00 */
[C---:B-1----:R-:W-:Y:S02]  /*1c230*/  IMAD.WIDE R4, R2.reuse, 0x4, R96 ;  /* 0x0000000402047825 */ /* 0x042fe400078e0260 */
[----:B------:R-:W5:Y:S04]  /*1c240*/  LDL.LU.64 R136, [R1+0x230] ;  /* 0x0002300001887983 */ /* 0x000f680000300a00 */
[----:B------:R-:W5:Y:S01]  /*1c250*/  LDL.LU.64 R134, [R1+0x238] ;  /* 0x0002380001867983 */ /* 0x000f620000300a00 */
[----:B------:R-:W-:-:S03]  /*1c260*/  IMAD.WIDE R8, R2, 0x4, R100 ;  /* 0x0000000402087825 */ /* 0x000fc600078e0264 */
[----:B------:R1:W-:Y:S01]  /*1c270*/  STL.64 [R1+0xf8], R4 ;  /* 0x0000f80401007387 */ /* 0x0003e20000100a00 */
[----:B------:R-:W-:-:S03]  /*1c280*/  IMAD.WIDE R6, R2, 0x4, R102 ;  /* 0x0000000402067825 */ /* 0x000fc600078e0266 */
[----:B------:R-:W5:Y:S04]  /*1c290*/  LDL.LU.64 R132, [R1+0x240] ;  /* 0x0002400001847983 */ /* 0x000f680000300a00 */
[----:B------:R-:W5:Y:S01]  /*1c2a0*/  LDL.LU.64 R130, [R1+0x248] ;  /* 0x0002480001827983 */ /* 0x000f620000300a00 */
[----:B-1----:R-:W-:-:S03]  /*1c2b0*/  IMAD.WIDE R4, R2, 0x4, R98 ;  /* 0x0000000402047825 */ /* 0x002fc600078e0262 */
[----:B------:R-:W5:Y:S04]  /*1c2c0*/  LDL.LU.64 R184, [R1+0x250] ;  /* 0x0002500001b87983 */ /* 0x000f680000300a00 */
[----:B------:R-:W5:Y:S04]  /*1c2d0*/  LDL.LU.64 R190, [R1+0x258] ;  /* 0x0002580001be7983 */ /* 0x000f680000300a00 */
[----:B------:R-:W5:Y:S04]  /*1c2e0*/  LDL.LU.64 R182, [R1+0x260] ;  /* 0x0002600001b67983 */ /* 0x000f680000300a00 */
[----:B------:R1:W-:Y:S04]  /*1c2f0*/  STL.64 [R1+0xf0], R4 ;  /* 0x0000f00401007387 */ /* 0x0003e80000100a00 */
[----:B------:R-:W-:Y:S04]  /*1c300*/  STL.64 [R1+0xe0], R8 ;  /* 0x0000e00801007387 */ /* 0x000fe80000100a00 */
[----:B------:R-:W5:Y:S01]  /*1c310*/  LDL.LU.64 R188, [R1+0x268] ;  /* 0x0002680001bc7983 */ /* 0x000f620000300a00 */
[----:B-1----:R-:W-:-:S03]  /*1c320*/  IMAD.WIDE R4, R2, 0x4, R104 ;  /* 0x0000000402047825 */ /* 0x002fc600078e0268 */
[----:B------:R1:W-:Y:S04]  /*1c330*/  STL.64 [R1+0xd0], R6 ;  /* 0x0000d00601007387 */ /* 0x0003e80000100a00 */
[----:B------:R1:W-:Y:S04]  /*1c340*/  STL.64 [R1+0xc0], R4 ;  /* 0x0000c00401007387 */ /* 0x0003e80000100a00 */
[----:B------:R-:W5:Y:S01]  /*1c350*/  LDL.LU.64 R186, [R1+0x270] ;  /* 0x0002700001ba7983 */ /* 0x000f620000300a00 */
[----:B-1----:R-:W-:-:S04]  /*1c360*/  IMAD.WIDE R6, R2, 0x4, R106 ;  /* 0x0000000402067825 */ /* 0x002fc800078e026a */
[C---:B------:R-:W-:Y:S01]  /*1c370*/  IMAD.WIDE R4, R2.reuse, 0x4, R108 ;  /* 0x0000000402047825 */ /* 0x040fe200078e026c */
        /* <DEDUP_REMOVED lines=11> */
[----:B------:R2:W-:Y:S01]  /*1c430*/  STL.64 [R1+0x68], R4 ;  /* 0x0000680401007387 */ /* 0x0005e20000100a00 */
[----:B---3--:R-:W-:-:S03]  /*1c440*/  IMAD.WIDE R6, R2, 0x4, R234 ;  /* 0x0000000402067825 */ /* 0x008fc600078e02ea */
[----:B------:R-:W3:Y:S04]  /*1c450*/  LDL.LU.64 R234, [R1+0x288] ;  /* 0x0002880001ea7983 */ /* 0x000ee80000300a00 */
[----:B------:R4:W-:Y:S01]  /*1c460*/  STL.64 [R1+0x60], R6 ;  /* 0x0000600601007387 */ /* 0x0009e20000100a00 */
[----:B--2---:R-:W-:-:S04]  /*1c470*/  IMAD.WIDE R4, R2, 0x4, R196 ;  /* 0x0000000402047825 */ /* 0x004fc800078e02c4 */
[C---:B----4-:R-:W-:Y:S02]  /*1c480*/  IMAD.WIDE R6, R2.reuse, 0x4, R180 ;  /* 0x0000000402067825 */ /* 0x050fe400078e02b4 */
[----:B------:R-:W2:Y:S04]  /*1c490*/  LDL.LU.64 R180, [R1+0x290] ;  /* 0x0002900001b47983 */ /* 0x000ea80000300a00 */
[----:B------:R5:W-:Y:S04]  /*1c4a0*/  STL.64 [R1+0x58], R4 ;  /* 0x0000580401007387 */ /* 0x000be80000100a00 */
[----:B------:R1:W-:Y:S01]  /*1c4b0*/  STL.64 [R1+0x50], R6 ;  /* 0x0000500601007387 */ /* 0x0003e20000100a00 */
[----:B-----5:R-:W-:-:S04]  /*1c4c0*/  IMAD.WIDE R4, R2, 0x4, R194 ;  /* 0x0000000402047825 */ /* 0x020fc800078e02c2 */
[C---:B-1----:R-:W-:Y:S02]  /*1c4d0*/  IMAD.WIDE R6, R2.reuse, 0x4, R192 ;  /* 0x0000000402067825 */ /* 0x042fe400078e02c0 */
[----:B------:R-:W4:Y:S04]  /*1c4e0*/  LDL.LU.64 R192, [R1+0x298] ;  /* 0x0002980001c07983 */ /* 0x000f280000300a00 */
[----:B------:R1:W-:Y:S04]  /*1c4f0*/  STL.64 [R1+0x48], R4 ;  /* 0x0000480401007387 */ /* 0x0003e80000100a00 */
[----:B------:R5:W-:Y:S01]  /*1c500*/  STL.64 [R1+0x40], R6 ;  /* 0x0000400601007387 */ /* 0x000be20000100a00 */
[----:B-1----:R-:W-:-:S03]  /*1c510*/  IMAD.WIDE R4, R2, 0x4, R178 ;  /* 0x0000000402047825 */ /* 0x002fc600078e02b2 */
[----:B------:R-:W4:Y:S01]  /*1c520*/  LDL.LU.64 R178, [R1+0x2a0] ;  /* 0x0002a00001b27983 */ /* 0x000f220000300a00 */
[----:B------:R-:W-:-:S03]  /*1c530*/  IMAD.WIDE R8, R2, 0x4, R136 ;  /* 0x0000000402087825 */ /* 0x000fc600078e0288 */
[----:B------:R1:W-:Y:S01]  /*1c540*/  STL.64 [R1+0x38], R4 ;  /* 0x0000380401007387 */ /* 0x0003e20000100a00 */
[----:B-----5:R-:W-:-:S03]  /*1c550*/  IMAD.WIDE R6, R2, 0x4, R132 ;  /* 0x0000000402067825 */ /* 0x020fc600078e0284 */
[----:B------:R-:W-:Y:S01]  /*1c560*/  STL.64 [R1+0x30], R8 ;  /* 0x0000300801007387 */ /* 0x000fe20000100a00 */
[----:B-1----:R-:W-:-:S05]  /*1c570*/  IMAD.WIDE R4, R2, 0x4, R134 ;  /* 0x0000000402047825 */ /* 0x002fca00078e0286 */
[----:B------:R1:W-:Y:S01]  /*1c580*/  STL.64 [R1+0x28], R4 ;  /* 0x0000280401007387 */ /* 0x0003e20000100a00 */
[----:B------:R-:W-:-:S03]  /*1c590*/  IMAD.WIDE R12, R2, 0x4, R130 ;  /* 0x00000004020c7825 */ /* 0x000fc600078e0282 */
[----:B------:R5:W-:Y:S01]  /*1c5a0*/  STL.64 [R1+0x20], R6 ;  /* 0x0000200601007387 */ /* 0x000be20000100a00 */
[----:B-1----:R-:W-:-:S03]  /*1c5b0*/  IMAD.WIDE R4, R2, 0x4, R184 ;  /* 0x0000000402047825 */ /* 0x002fc600078e02b8 */
[----:B------:R-:W4:Y:S01]  /*1c5c0*/  LDL.LU.64 R184, [R1+0x2b0] ;  /* 0x0002b00001b87983 */ /* 0x000f220000300a00 */
[----:B-----5:R-:W-:-:S03]  /*1c5d0*/  IMAD.WIDE R6, R2, 0x4, R190 ;  /* 0x0000000402067825 */ /* 0x020fc600078e02be */
[----:B------:R1:W-:Y:S01]  /*1c5e0*/  STL.64 [R1+0x10], R4 ;  /* 0x0000100401007387 */ /* 0x0003e20000100a00 */
[----:B------:R-:W-:-:S04]  /*1c5f0*/  IMAD.WIDE R244, R2, 0x4, R188 ;  /* 0x0000000402f47825 */ /* 0x000fc800078e02bc */
[C---:B-1----:R-:W-:Y:S02]  /*1c600*/  IMAD.WIDE R4, R2.reuse, 0x4, R182 ;  /* 0x0000000402047825 */ /* 0x042fe400078e02b6 */
[----:B------:R-:W5:Y:S04]  /*1c610*/  LDL.LU.64 R182, [R1+0x2b8] ;  /* 0x0002b80001b67983 */ /* 0x000f680000300a00 */
[----:B------:R-:W-:Y:S01]  /*1c620*/  STL.64 [R1+0x8], R6 ;  /* 0x0000080601007387 */ /* 0x000fe20000100a00 */
[----:B------:R-:W-:-:S03]  /*1c630*/  IMAD.WIDE R242, R2, 0x4, R186 ;  /* 0x0000000402f27825 */ /* 0x000fc600078e02ba */
[----:B------:R-:W-:Y:S04]  /*1c640*/  STL.64 [R1+0x18], R12 ;  /* 0x0000180c01007387 */ /* 0x000fe80000100a00 */
[----:B------:R-:W-:Y:S01]  /*1c650*/  STL.64 [R1], R4 ;  /* 0x0000000401007387 */ /* 0x000fe20000100a00 */
[----:B------:R-:W-:-:S03]  /*1c660*/  IMAD.WIDE R240, R2, 0x4, R128 ;  /* 0x0000000402f07825 */ /* 0x000fc600078e0280 */
[----:B------:R-:W-:Y:S04]  /*1c670*/  STL.64 [R1+0x1fe8], R12 ;  /* 0x001fe80c01007387 */ /* 0x000fe80000100a00 */
[----:B------:R-:W5:Y:S04]  /*1c680*/  LDL.LU.64 R190, [R1+0x2c0] ;  /* 0x0002c00001be7983 */ /* 0x000f680000300a00 */
[----:B------:R-:W-:Y:S01]  /*1c690*/  STL.64 [R1+0x1ff0], R244 ;  /* 0x001ff0f401007387 */ /* 0x000fe20000100a00 */
[----:B------:R-:W-:-:S03]  /*1c6a0*/  IMAD.WIDE R238, R2, 0x4, R236 ;  /* 0x0000000402ee7825 */ /* 0x000fc600078e02ec */
[----:B------:R-:W5:Y:S04]  /*1c6b0*/  LDL.LU.64 R188, [R1+0x2c8] ;  /* 0x0002c80001bc7983 */ /* 0x000f680000300a00 */
[----:B------:R-:W-:Y:S04]  /*1c6c0*/  STL.64 [R1+0x2008], R242 ;  /* 0x002008f201007387 */ /* 0x000fe80000100a00 */
[----:B------:R-:W5:Y:S04]  /*1c6d0*/  LDL.LU.64 R186, [R1+0x2d0] ;  /* 0x0002d00001ba7983 */ /* 0x000f680000300a00 */
[----:B------:R-:W-:Y:S04]  /*1c6e0*/  STL.64 [R1+0x1ff8], R240 ;  /* 0x001ff8f001007387 */ /* 0x000fe80000100a00 */
[----:B------:R1:W-:Y:S04]  /*1c6f0*/  STL.64 [R1+0x2010], R238 ;  /* 0x002010ee01007387 */ /* 0x0003e80000100a00 */
[----:B------:R-:W5:Y:S01]  /*1c700*/  LDL.LU.64 R128, [R1+0x2d8] ;  /* 0x0002d80001807983 */ /* 0x000f620000300a00 */
[----:B------:R-:W-:-:S04]  /*1c710*/  IMAD.WIDE R228, R2, 0x4, R250 ;  /* 0x0000000402e47825 */ /* 0x000fc800078e02fa */
[----:B---3--:R-:W-:-:S05]  /*1c720*/  IMAD.WIDE R236, R2, 0x4, R234 ;  /* 0x0000000402ec7825 */ /* 0x008fca00078e02ea */
[----:B------:R-:W-:Y:S01]  /*1c730*/  STL.64 [R1+0x2018], R236 ;  /* 0x002018ec01007387 */ /* 0x000fe20000100a00 */
[----:B--2---:R-:W-:-:S03]  /*1c740*/  IMAD.WIDE R234, R2, 0x4, R180 ;  /* 0x0000000402ea7825 */ /* 0x004fc600078e02b4 */
[----:B------:R-:W2:Y:S04]  /*1c750*/  LDL.LU.64 R180, [R1+0x2e0] ;  /* 0x0002e00001b47983 */ /* 0x000ea80000300a00 */
[----:B------:R-:W-:Y:S01]  /*1c760*/  STL.64 [R1+0x2020], R234 ;  /* 0x002020ea01007387 */ /* 0x000fe20000100a00 */
[----:B----4-:R-:W-:-:S05]  /*1c770*/  IMAD.WIDE R232, R2, 0x4, R192 ;  /* 0x0000000402e87825 */ /* 0x010fca00078e02c0 */
[----:B------:R-:W-:Y:S01]  /*1c780*/  STL.64 [R1+0x2028], R232 ;  /* 0x002028e801007387 */ /* 0x000fe20000100a00 */
[----:B------:R-:W-:-:S03]  /*1c790*/  IMAD.WIDE R230, R2, 0x4, R178 ;  /* 0x0000000402e67825 */ /* 0x000fc600078e02b2 */
[----:B------:R-:W3:Y:S04]  /*1c7a0*/  LDL.LU.64 R178, [R1+0x2e8] ;  /* 0x0002e80001b27983 */ /* 0x000ee80000300a00 */
[----:B------:R-:W-:Y:S04]  /*1c7b0*/  STL.64 [R1+0x2030], R230 ;  /* 0x002030e601007387 */ /* 0x000fe80000100a00 */
[----:B------:R-:W4:Y:S04]  /*1c7c0*/  LDL.LU.64 R250, [R1+0x2f0] ;  /* 0x0002f00001fa7983 */ /* 0x000f280000300a00 */
[----:B------:R-:W-:Y:S04]  /*1c7d0*/  STL.64 [R1+0x2038], R228 ;  /* 0x002038e401007387 */ /* 0x000fe80000100a00 */
[----:B------:R-:W4:Y:S01]  /*1c7e0*/  LDL.LU.64 R136, [R1+0x2f8] ;  /* 0x0002f80001887983 */ /* 0x000f220000300a00 */
[----:B------:R-:W-:-:S03]  /*1c7f0*/  IMAD.WIDE R8, R2, 0x4, R184 ;  /* 0x0000000402087825 */ /* 0x000fc600078e02b8 */
[----:B------:R-:W4:Y:S04]  /*1c800*/  LDL.LU.64 R184, [R1+0x300] ;  /* 0x0003000001b87983 */ /* 0x000f280000300a00 */
[----:B------:R-:W-:Y:S01]  /*1c810*/  STL.64 [R1+0x2040], R8 ;  /* 0x0020400801007387 */ /* 0x000fe20000100a00 */
[----:B-----5:R-:W-:-:S03]  /*1c820*/  IMAD.WIDE R10, R2, 0x4, R182 ;  /* 0x00000004020a7825 */ /* 0x020fc600078e02b6 */
[----:B------:R-:W5:Y:S04]  /*1c830*/  LDL.LU.64 R182, [R1+0x308] ;  /* 0x0003080001b67983 */ /* 0x000f680000300a00 */
[----:B------:R1:W-:Y:S04]  /*1c840*/  STL.64 [R1+0x2048], R10 ;  /* 0x0020480a01007387 */ /* 0x0003e80000100a00 */
[----:B------:R-:W5:Y:S01]  /*1c850*/  LDL.LU.64 R134, [R1+0x310] ;  /* 0x0003100001867983 */ /* 0x000f620000300a00 */
[----:B------:R-:W-:-:S05]  /*1c860*/  IMAD.WIDE R14, R2, 0x4, R190 ;  /* 0x00000004020e7825 */ /* 0x000fca00078e02be */
[----:B------:R-:W-:Y:S01]  /*1c870*/  STL.64 [R1+0x2050], R14 ;  /* 0x0020500e01007387 */ /* 0x000fe20000100a00 */
[----:B------:R-:W-:-:S03]  /*1c880*/  IMAD.WIDE R16, R2, 0x4, R188 ;  /* 0x0000000402107825 */ /* 0x000fc600078e02bc */
[----:B------:R-:W5:Y:S04]  /*1c890*/  LDL.LU.64 R132, [R1+0x318] ;  /* 0x0003180001847983 */ /* 0x000f680000300a00 */
[----:B------:R-:W5:Y:S01]  /*1c8a0*/  LDL.LU.64 R130, [R1+0x320] ;  /* 0x0003200001827983 */ /* 0x000f620000300a00 */
[----:B------:R-:W-:-:S03]  /*1c8b0*/  IMAD.WIDE R18, R2, 0x4, R186 ;  /* 0x0000000402127825 */ /* 0x000fc600078e02ba */
[----:B------:R-:W-:Y:S04]  /*1c8c0*/  STL.64 [R1+0x2058], R16 ;  /* 0x0020581001007387 */ /* 0x000fe80000100a00 */
[----:B------:R-:W5:Y:S04]  /*1c8d0*/  LDL.LU.64 R192, [R1+0x328] ;  /* 0x0003280001c07983 */ /* 0x000f680000300a00 */
[----:B------:R-:W5:Y:S01]  /*1c8e0*/  LDL.LU.64 R190, [R1+0x330] ;  /* 0x0003300001be7983 */ /* 0x000f620000300a00 */
[----:B------:R-:W-:-:S03]  /*1c8f0*/  IMAD.WIDE R20, R2, 0x4, R128 ;  /* 0x0000000402147825 */ /* 0x000fc600078e0280 */
[----:B------:R-:W-:Y:S04]  /*1c900*/  STL.64 [R1+0x2060], R18 ;  /* 0x0020601201007387 */ /* 0x000fe80000100a00 */
[----:B------:R-:W5:Y:S04]  /*1c910*/  LDL.LU.64 R188, [R1+0x338] ;  /* 0x0003380001bc7983 */ /* 0x000f680000300a00 */
[----:B------:R-:W5:Y:S04]  /*1c920*/  LDL.LU.64 R186, [R1+0x340] ;  /* 0x0003400001ba7983 */ /* 0x000f680000300a00 */
[----:B------:R-:W-:Y:S04]  /*1c930*/  STL.64 [R1+0x2068], R20 ;  /* 0x0020681401007387 */ /* 0x000fe80000100a00 */
[----:B------:R-:W5:Y:S01]  /*1c940*/  LDL.LU.64 R128, [R1+0x348] ;  /* 0x0003480001807983 */ /* 0x000f620000300a00 */
[----:B--2---:R-:W-:-:S03]  /*1c950*/  IMAD.WIDE R22, R2, 0x4, R180 ;  /* 0x0000000402167825 */ /* 0x004fc600078e02b4 */
[----:B------:R-:W2:Y:S04]  /*1c960*/  LDL.LU.64 R180, [R1+0x350] ;  /* 0x0003500001b47983 */ /* 0x000ea80000300a00 */
[----:B------:R-:W-:Y:S01]  /*1c970*/  STL.64 [R1+0x2070], R22 ;  /* 0x0020701601007387 */ /* 0x000fe20000100a00 */
[----:B---3--:R-:W-:-:S03]  /*1c980*/  IMAD.WIDE R24, R2, 0x4, R178 ;  /* 0x0000000402187825 */ /* 0x008fc600078e02b2 */
[----:B------:R-:W3:Y:S04]  /*1c990*/  LDL.LU.64 R178, [R1+0x358] ;  /* 0x0003580001b27983 */ /* 0x000ee80000300a00 */
[----:B------:R-:W-:Y:S01]  /*1c9a0*/  STL.64 [R1+0x2078], R24 ;  /* 0x0020781801007387 */ /* 0x000fe20000100a00 */
[----:B----4-:R-:W-:-:S03]  /*1c9b0*/  IMAD.WIDE R26, R2, 0x4, R250 ;  /* 0x00000004021a7825 */ /* 0x010fc600078e02fa */
[----:B------:R-:W4:Y:S01]  /*1c9c0*/  LDL.LU.64 R250, [R1+0x360] ;  /* 0x0003600001fa7983 */ /* 0x000f220000300a00 */
[----:B------:R-:W-:-:S03]  /*1c9d0*/  IMAD.WIDE R28, R2, 0x4, R136 ;  /* 0x00000004021c7825 */ /* 0x000fc600078e0288 */
[----:B------:R-:W-:Y:S04]  /*1c9e0*/  STL.64 [R1+0x2080], R26 ;  /* 0x0020801a01007387 */ /* 0x000fe80000100a00 */
[----:B------:R-:W-:Y:S01]  /*1c9f0*/  STL.64 [R1+0x2088], R28 ;  /* 0x0020881c01007387 */ /* 0x000fe20000100a00 */
[----:B------:R-:W-:-:S03]  /*1ca00*/  IMAD.WIDE R30, R2, 0x4, R184 ;  /* 0x00000004021e7825 */ /* 0x000fc600078e02b8 */
[----:B------:R-:W4:Y:S04]  /*1ca10*/  LDL.LU.64 R184, [R1+0x368] ;  /* 0x0003680001b87983 */ /* 0x000f280000300a00 */
[----:B------:R-:W-:Y:S01]  /*1ca20*/  STL.64 [R1+0x2090], R30 ;  /* 0x0020901e01007387 */ /* 0x000fe20000100a00 */
[----:B-----5:R-:W-:-:S03]  /*1ca30*/  IMAD.WIDE R32, R2, 0x4, R182 ;  /* 0x0000000402207825 */ /* 0x020fc600078e02b6 */
[----:B------:R-:W5:Y:S01]  /*1ca40*/  LDL.LU.64 R182, [R1+0x370] ;  /* 0x0003700001b67983 */ /* 0x000f620000300a00 */
[----:B------:R-:W-:-:S03]  /*1ca50*/  IMAD.WIDE R34, R2, 0x4, R134 ;  /* 0x0000000402227825 */ /* 0x000fc600078e0286 */
[----:B------:R-:W-:Y:S04]  /*1ca60*/  STL.64 [R1+0x2098], R32 ;  /* 0x0020982001007387 */ /* 0x000fe80000100a00 */
[----:B------:R-:W-:Y:S01]  /*1ca70*/  STL.64 [R1+0x20a0], R34 ;  /* 0x0020a02201007387 */ /* 0x000fe20000100a00 */
[----:B------:R-:W-:-:S04]  /*1ca80*/  IMAD.WIDE R36, R2, 0x4, R132 ;  /* 0x0000000402247825 */ /* 0x000fc800078e0284 */
[C---:B------:R-:W-:Y:S01]  /*1ca90*/  IMAD.WIDE R38, R2.reuse, 0x4, R130 ;  /* 0x0000000402267825 */ /* 0x040fe200078e0282 */
[----:B------:R-:W-:Y:S03]  /*1caa0*/  STL.64 [R1+0x20a8], R36 ;  /* 0x0020a82401007387 */ /* 0x000fe60000100a00 */
        /* <DEDUP_REMOVED lines=9> */
[----:B------:R-:W-:Y:S04]  /*1cb40*/  STL.64 [R1+0x20d0], R46 ;  /* 0x0020d02e01007387 */ /* 0x000fe80000100a00 */
[----:B------:R-:W-:Y:S01]  /*1cb50*/  STL.64 [R1+0x20d8], R48 ;  /* 0x0020d83001007387 */ /* 0x000fe20000100a00 */
[----:B--2---:R-:W-:-:S05]  /*1cb60*/  IMAD.WIDE R50, R2, 0x4, R180 ;  /* 0x0000000402327825 */ /* 0x004fca00078e02b4 */
[----:B------:R-:W-:Y:S01]  /*1cb70*/  STL.64 [R1+0x20e0], R50 ;  /* 0x0020e03201007387 */ /* 0x000fe20000100a00 */
[----:B---3--:R-:W-:-:S03]  /*1cb80*/  IMAD.WIDE R52, R2, 0x4, R178 ;  /* 0x0000000402347825 */ /* 0x008fc600078e02b2 */
[----:B------:R-:W2:Y:S04]  /*1cb90*/  LDL.LU.64 R178, [R1+0x378] ;  /* 0x0003780001b27983 */ /* 0x000ea80000300a00 */
[----:B------:R-:W3:Y:S04]  /*1cba0*/  LDL.LU.64 R180, [R1+0x380] ;  /* 0x0003800001b47983 */ /* 0x000ee80000300a00 */
[----:B------:R1:W-:Y:S01]  /*1cbb0*/  STL.64 [R1+0x20e8], R52 ;  /* 0x0020e83401007387 */ /* 0x0003e20000100a00 */
[----:B----4-:R-:W-:-:S03]  /*1cbc0*/  IMAD.WIDE R54, R2, 0x4, R250 ;  /* 0x0000000402367825 */ /* 0x010fc600078e02fa */
[----:B------:R-:W4:Y:S04]  /*1cbd0*/  LDL.LU.64 R146, [R1+0x388] ;  /* 0x0003880001927983 */ /* 0x000f280000300a00 */
[----:B------:R-:W4:Y:S04]  /*1cbe0*/  LDL.LU.64 R208, [R1+0x390] ;  /* 0x0003900001d07983 */ /* 0x000f280000300a00 */
[----:B------:R-:W4:Y:S04]  /*1cbf0*/  LDL.LU.64 R206, [R1+0x398] ;  /* 0x0003980001ce7983 */ /* 0x000f280000300a00 */
[----:B------:R-:W4:Y:S01]  /*1cc00*/  LDL.LU.64 R250, [R1+0x3a0] ;  /* 0x0003a00001fa7983 */ /* 0x000f220000300a00 */
[----:B------:R-:W-:-:S03]  /*1cc10*/  IMAD.WIDE R56, R2, 0x4, R184 ;  /* 0x0000000402387825 */ /* 0x000fc600078e02b8 */
[----:B------:R-:W4:Y:S04]  /*1cc20*/  LDL.LU.64 R184, [R1+0x3a8] ;  /* 0x0003a80001b87983 */ /* 0x000f280000300a00 */
        /* <DEDUP_REMOVED lines=14> */
[----:B------:R-:W4:Y:S01]  /*1cd10*/  LDL.LU.64 R192, [R1+0x420] ;  /* 0x0004200001c07983 */ /* 0x000f220000300a00 */
[----:B-----5:R-:W-:-:S03]  /*1cd20*/  IMAD.WIDE R58, R2, 0x4, R182 ;  /* 0x00000004023a7825 */ /* 0x020fc600078e02b6 */
[----:B------:R-:W5:Y:S04]  /*1cd30*/  LDL.LU.64 R190, [R1+0x430] ;  /* 0x0004300001be7983 */ /* 0x000f680000300a00 */
[----:B------:R-:W5:Y:S04]  /*1cd40*/  LDL.LU.64 R188, [R1+0x438] ;  /* 0x0004380001bc7983 */ /* 0x000f680000300a00 */
[----:B------:R-:W5:Y:S04]  /*1cd50*/  LDL.LU.64 R186, [R1+0x440] ;  /* 0x0004400001ba7983 */ /* 0x000f680000300a00 */
[----:B------:R-:W5:Y:S04]  /*1cd60*/  LDL.LU.64 R128, [R1+0x448] ;  /* 0x0004480001807983 */ /* 0x000f680000300a00 */
[----:B------:R-:W5:Y:S01]  /*1cd70*/  LDL.LU.64 R182, [R1+0x450] ;  /* 0x0004500001b67983 */ /* 0x000f620000300a00 */
[----:B--2---:R-:W-:-:S03]  /*1cd80*/  IMAD.WIDE R60, R2, 0x4, R178 ;  /* 0x00000004023c7825 */ /* 0x004fc600078e02b2 */
[----:B------:R-:W2:Y:S01]  /*1cd90*/  LDL.LU.64 R178, [R1+0x458] ;  /* 0x0004580001b27983 */ /* 0x000ea20000300a00 */
[----:B---3--:R-:W-:-:S03]  /*1cda0*/  IMAD.WIDE R62, R2, 0x4, R180 ;  /* 0x00000004023e7825 */ /* 0x008fc600078e02b4 */
[----:B------:R-:W3:Y:S01]  /*1cdb0*/  LDL.LU.64 R180, [R1+0x460] ;  /* 0x0004600001b47983 */ /* 0x000ee20000300a00 */
[----:B----4-:R-:W-:-:S03]  /*1cdc0*/  IMAD.WIDE R70, R2, 0x4, R250 ;  /* 0x0000000402467825 */ /* 0x010fc600078e02fa */
[----:B------:R-:W4:Y:S01]  /*1cdd0*/  LDL.LU.64 R250, [R1+0x468] ;  /* 0x0004680001fa7983 */ /* 0x000f220000300a00 */
[----:B------:R-:W-:-:S03]  /*1cde0*/  IMAD.WIDE R72, R2, 0x4, R184 ;  /* 0x0000000402487825 */ /* 0x000fc600078e02b8 */
[----:B------:R-:W4:Y:S01]  /*1cdf0*/  LDL.LU.64 R184, [R1+0x470] ;  /* 0x0004700001b87983 */ /* 0x000f220000300a00 */
[----:B------:R-:W-:-:S05]  /*1ce00*/  VIADD R118, R123, 0xffffff7c ;  /* 0xffffff7c7b767836 */ /* 0x000fca0000000000 */
[----:B------:R-:W-:Y:S01]  /*1ce10*/  ISETP.GE.U32.AND P5, PT, R118, 0x7fffff3d, PT ;  /* 0x7fffff3d7600780c */ /* 0x000fe20003fa6070 */
[----:B------:R-:W-:-:S04]  /*1ce20*/  IMAD.WIDE R98, R2, 0x4, R132 ;  /* 0x0000000402627825 */ /* 0x000fc800078e0284 */
[----:B------:R-:W-:-:S04]  /*1ce30*/  IMAD.WIDE R100, R2, 0x4, R130 ;  /* 0x0000000402647825 */ /* 0x000fc800078e0282 */
[----:B-----5:R-:W-:-:S04]  /*1ce40*/  IMAD.WIDE R110, R2, 0x4, R128 ;  /* 0x00000004026e7825 */ /* 0x020fc800078e0280 */
[C---:B------:R-:W-:Y:S02]  /*1ce50*/  IMAD.WIDE R112, R2.reuse, 0x4, R182 ;  /* 0x0000000402707825 */ /* 0x040fe400078e02b6 */
[----:B------:R-:W5:Y:S02]  /*1ce60*/  LDL.LU.64 R182, [R1+0x478] ;  /* 0x0004780001b67983 */ /* 0x000f640000300a00 */
[C---:B--2---:R-:W-:Y:S02]  /*1ce70*/  IMAD.WIDE R114, R2.reuse, 0x4, R178 ;  /* 0x0000000402727825 */ /* 0x044fe400078e02b2 */
[----:B------:R-:W2:Y:S02]  /*1ce80*/  LDL.LU.64 R178, [R1+0x480] ;  /* 0x0004800001b27983 */ /* 0x000ea40000300a00 */
[C---:B---3--:R-:W-:Y:S02]  /*1ce90*/  IMAD.WIDE R116, R2.reuse, 0x4, R180 ;  /* 0x0000000402747825 */ /* 0x048fe400078e02b4 */
[----:B------:R-:W3:Y:S04]  /*1cea0*/  LDL.LU.64 R132, [R1+0x488] ;  /* 0x0004880001847983 */ /* 0x000ee80000300a00 */
[----:B------:R-:W3:Y:S04]  /*1ceb0*/  LDL.LU.64 R128, [R1+0x490] ;  /* 0x0004900001807983 */ /* 0x000ee80000300a00 */
[----:B------:R-:W3:Y:S04]  /*1cec0*/  LDL.LU.64 R130, [R1+0x498] ;  /* 0x0004980001827983 */ /* 0x000ee80000300a00 */
[----:B------:R-:W3:Y:S01]  /*1ced0*/  LDL.LU.64 R180, [R1+0x4a0] ;  /* 0x0004a00001b47983 */ /* 0x000ee20000300a00 */
[----:B----4-:R-:W-:-:S03]  /*1cee0*/  IMAD.WIDE R118, R2, 0x4, R250 ;  /* 0x0000000402767825 */ /* 0x010fc600078e02fa */
[----:B------:R-:W4:Y:S01]  /*1cef0*/  LDL.LU.64 R250, [R1+0x4a8] ;  /* 0x0004a80001fa7983 */ /* 0x000f220000300a00 */
[----:B------:R-:W-:-:S03]  /*1cf00*/  IMAD.WIDE R94, R2, 0x4, R136 ;  /* 0x00000004025e7825 */ /* 0x000fc600078e0288 */
        /* <DEDUP_REMOVED lines=36> */
[----:B------:R-:W4:Y:S04]  /*1d150*/  LDL.LU.64 R186, [R1+0x540] ;  /* 0x0005400001ba7983 */ /* 0x000f280000300a00 */
[----:B------:R-:W4:Y:S01]  /*1d160*/  LDL.LU.64 R184, [R1+0x548] ;  /* 0x0005480001b87983 */ /* 0x000f220000300a00 */
[----:B------:R-:W-:-:S04]  /*1d170*/  IMAD.WIDE R96, R2, 0x4, R134 ;  /* 0x0000000402607825 */ /* 0x000fc800078e0286 */
[C---:B-----5:R-:W-:Y:S02]  /*1d180*/  IMAD.WIDE R122, R2.reuse, 0x4, R182 ;  /* 0x00000004027a7825 */ /* 0x060fe400078e02b6 */
[----:B------:R-:W5:Y:S02]  /*1d190*/  LDL.LU.64 R182, [R1+0x550] ;  /* 0x0005500001b67983 */ /* 0x000f640000300a00 */
[C---:B--2---:R-:W-:Y:S02]  /*1d1a0*/  IMAD.WIDE R124, R2.reuse, 0x4, R178 ;  /* 0x00000004027c7825 */ /* 0x044fe400078e02b2 */
[----:B------:R-:W2:Y:S02]  /*1d1b0*/  LDL.LU.64 R178, [R1+0x558] ;  /* 0x0005580001b27983 */ /* 0x000ea40000300a00 */
[----:B---3--:R-:W-:-:S04]  /*1d1c0*/  IMAD.WIDE R126, R2, 0x4, R132 ;  /* 0x00000004027e7825 */ /* 0x008fc800078e0284 */
[C---:B------:R-:W-:Y:S02]  /*1d1d0*/  IMAD.WIDE R132, R2.reuse, 0x4, R180 ;  /* 0x0000000402847825 */ /* 0x040fe400078e02b4 */
[----:B------:R-:W3:Y:S02]  /*1d1e0*/  LDL.LU.64 R180, [R1+0x560] ;  /* 0x0005600001b47983 */ /* 0x000ee40000300a00 */
[C---:B----4-:R-:W-:Y:S02]  /*1d1f0*/  IMAD.WIDE R134, R2.reuse, 0x4, R250 ;  /* 0x0000000402867825 */ /* 0x050fe400078e02fa */
[----:B------:R-:W4:Y:S02]  /*1d200*/  LDL.LU.64 R250, [R1+0x568] ;  /* 0x0005680001fa7983 */ /* 0x000f240000300a00 */
[----:B------:R-:W-:-:S04]  /*1d210*/  IMAD.WIDE R150, R2, 0x4, R208 ;  /* 0x0000000402967825 */ /* 0x000fc800078e02d0 */
        /* <DEDUP_REMOVED lines=11> */
[C---:B------:R-:W-:Y:S02]  /*1d2d0*/  IMAD.WIDE R174, R2.reuse, 0x4, R184 ;  /* 0x0000000402ae7825 */ /* 0x040fe400078e02b8 */
[----:B------:R-:W3:Y:S04]  /*1d2e0*/  LDL.LU.64 R184, [R1+0x570] ;  /* 0x0005700001b87983 */ /* 0x000ee80000300a00 */
        /* <DEDUP_REMOVED lines=19> */
[----:B------:R-:W3:Y:S01]  /*1d420*/  LDL.LU.64 R224, [R1+0x628] ;  /* 0x0006280001e07983 */ /* 0x000ee20000300a00 */
[----:B-----5:R-:W-:-:S03]  /*1d430*/  IMAD.WIDE R176, R2, 0x4, R182 ;  /* 0x0000000402b07825 */ /* 0x020fc600078e02b6 */
[----:B------:R-:W5:Y:S04]  /*1d440*/  LDL.LU.64 R226, [R1+0x638] ;  /* 0x0006380001e27983 */ /* 0x000f680000300a00 */
[----:B-1----:R-:W2:Y:S04]  /*1d450*/  LDL.LU.64 R238, [R1+0x640] ;  /* 0x0006400001ee7983 */ /* 0x002ea80000300a00 */
[----:B------:R-:W3:Y:S04]  /*1d460*/  LDL.LU.64 R4, [R1+0x648] ;  /* 0x0006480001047983 */ /* 0x000ee80000300a00 */
[----:B------:R-:W5:Y:S01]  /*1d470*/  LDL.LU.64 R240, [R1+0x658] ;  /* 0x0006580001f07983 */ /* 0x000f620000300a00 */
[----:B----4-:R-:W-:-:S03]  /*1d480*/  IMAD.WIDE R182, R2, 0x4, R250 ;  /* 0x0000000402b67825 */ /* 0x010fc600078e02fa */
[----:B------:R-:W4:Y:S04]  /*1d490*/  LDL.LU.64 R250, [R1+0x660] ;  /* 0x0006600001fa7983 */ /* 0x000f280000300a00 */
[----:B------:R-:W4:Y:S04]  /*1d4a0*/  LDL.LU.64 R12, [R1+0x670] ;  /* 0x00067000010c7983 */ /* 0x000f280000300a00 */
[----:B------:R-:W4:Y:S04]  /*1d4b0*/  LDL.LU.64 R6, [R1+0x668] ;  /* 0x0006680001067983 */ /* 0x000f280000300a00 */
[----:B------:R-:W4:Y:S04]  /*1d4c0*/  LDL.LU.64 R246, [R1+0x680] ;  /* 0x0006800001f67983 */ /* 0x000f280000300a00 */
[----:B------:R-:W4:Y:S04]  /*1d4d0*/  LDL.64 R242, [R1+0x8e0] ;  /* 0x0008e00001f27983 */ /* 0x000f280000100a00 */
[----:B------:R-:W4:Y:S01]  /*1d4e0*/  LDL.64 R244, [R1+0x8c0] ;  /* 0x0008c00001f47983 */ /* 0x000f220000100a00 */
[----:B--2---:R-:W-:-:S04]  /*1d4f0*/  IMAD.WIDE R10, R2, 0x4, R238 ;  /* 0x00000004020a7825 */ /* 0x004fc800078e02ee */
[----:B---3--:R-:W-:-:S04]  /*1d500*/  IMAD.WIDE R4, R2, 0x4, R4 ;  /* 0x0000000402047825 */ /* 0x008fc800078e0204 */
[C---:B-----5:R-:W-:Y:S01]  /*1d510*/  IMAD.WIDE R8, R2.reuse, 0x4, R240 ;  /* 0x0000000402087825 */ /* 0x060fe200078e02f0 */
[----:B------:R1:W-:Y:S04]  /*1d520*/  STL.64 [R1+0x70], R10 ;  /* 0x0000700a01007387 */ /* 0x0003e80000100a00 */
[----:B------:R2:W-:Y:S04]  /*1d530*/  STL.64 [R1+0x88], R8 ;  /* 0x0000880801007387 */ /* 0x0005e80000100a00 */
[----:B------:R-:W-:Y:S01]  /*1d540*/  STL.64 [R1+0x78], R4 ;  /* 0x0000780401007387 */ /* 0x000fe20000100a00 */
[----:B----4-:R-:W-:-:S04]  /*1d550*/  IMAD.WIDE R250, R2, 0x4, R250 ;  /* 0x0000000402fa7825 */ /* 0x010fc800078e02fa */
[C---:B------:R-:W-:Y:S01]  /*1d560*/  IMAD.WIDE R12, R2.reuse, 0x4, R12 ;  /* 0x00000004020c7825 */ /* 0x040fe200078e020c */
[----:B------:R-:W-:Y:S03]  /*1d570*/  STL.64 [R1+0xa0], R250 ;  /* 0x0000a0fa01007387 */ /* 0x000fe60000100a00 */
[C---:B------:R-:W-:Y:S01]  /*1d580*/  IMAD.WIDE R6, R2.reuse, 0x4, R6 ;  /* 0x0000000402067825 */ /* 0x040fe200078e0206 */
[----:B------:R-:W-:Y:S03]  /*1d590*/  STL.64 [R1+0xb0], R12 ;  /* 0x0000b00c01007387 */ /* 0x000fe60000100a00 */
[C---:B------:R-:W-:Y:S01]  /*1d5a0*/  IMAD.WIDE R246, R2.reuse, 0x4, R246 ;  /* 0x0000000402f67825 */ /* 0x040fe200078e02f6 */
[----:B------:R-:W-:Y:S04]  /*1d5b0*/  STL [R1+0x1fa0], R2 ;  /* 0x001fa00201007387 */ /* 0x000fe80000100800 */
[----:B------:R-:W-:Y:S04]  /*1d5c0*/  STL.64 [R1+0xc8], R6 ;  /* 0x0000c80601007387 */ /* 0x000fe80000100a00 */
[----:B------:R-:W-:Y:S04]  /*1d5d0*/  STL.64 [R1+0xd8], R246 ;  /* 0x0000d8f601007387 */ /* 0x000fe80000100a00 */
[----:B------:R-:W3:Y:S04]  /*1d5e0*/  LDL.64 R52, [R1+0x8a0] ;  /* 0x0008a00001347983 */ /* 0x000ee80000100a00 */
[----:B------:R-:W4:Y:S04]  /*1d5f0*/  LDL.64 R50, [R1+0x880] ;  /* 0x0008800001327983 */ /* 0x000f280000100a00 */
        /* <DEDUP_REMOVED lines=18> */
[----:B-1----:R-:W5:Y:S04]  /*1d720*/  LDL.64 R10, [R1+0x1b8] ;  /* 0x0001b800010a7983 */ /* 0x002f680000100a00 */
[----:B--2---:R-:W2:Y:S04]  /*1d730*/  LDL.64 R8, [R1+0x190] ;  /* 0x0001900001087983 */ /* 0x004ea80000100a00 */
[----:B------:R-:W2:Y:S04]  /*1d740*/  LDL.64 R228, [R1+0x170] ;  /* 0x0001700001e47983 */ /* 0x000ea80000100a00 */
[----:B------:R-:W2:Y:S04]  /*1d750*/  LDL.64 R230, [R1+0x140] ;  /* 0x0001400001e67983 */ /* 0x000ea80000100a00 */
[----:B------:R-:W2:Y:S04]  /*1d760*/  LDL.64 R232, [R1+0x110] ;  /* 0x0001100001e87983 */ /* 0x000ea80000100a00 */
[----:B------:R-:W2:Y:S04]  /*1d770*/  LDL.64 R234, [R1+0xf0] ;  /* 0x0000f00001ea7983 */ /* 0x000ea80000100a00 */
[----:B------:R-:W2:Y:S04]  /*1d780*/  LDL.64 R236, [R1+0xb8] ;  /* 0x0000b80001ec7983 */ /* 0x000ea80000100a00 */
[----:B------:R-:W-:Y:S04]  /*1d790*/  LDGSTS.E [R249+0x20000], desc[UR4][R242.64], P1 ;  /* 0x20000000f2f97fae */ /* 0x000fe80008921844 */
[----:B------:R-:W2:Y:S04]  /*1d7a0*/  LDL.64 R238, [R1+0x80] ;  /* 0x0000800001ee7983 */ /* 0x000ea80000100a00 */
[----:B------:R-:W-:Y:S04]  /*1d7b0*/  LDGSTS.E [R249+0x20400], desc[UR4][R244.64], P1 ;  /* 0x20400000f4f97fae */ /* 0x000fe80008921844 */
[----:B------:R-:W2:Y:S04]  /*1d7c0*/  LDL.64 R242, [R1+0x50] ;  /* 0x0000500001f27983 */ /* 0x000ea80000100a00 */
[----:B------:R-:W2:Y:S04]  /*1d7d0*/  LDL.64 R240, [R1+0x30] ;  /* 0x0000300001f07983 */ /* 0x000ea80000100a00 */
[----:B------:R-:W2:Y:S04]  /*1d7e0*/  LDL.64 R244, [R1+0x10] ;  /* 0x0000100001f47983 */ /* 0x000ea80000100a00 */
[----:B---3--:R-:W-:Y:S04]  /*1d7f0*/  LDGSTS.E [R249+0x20800], desc[UR4][R52.64], P1 ;  /* 0x2080000034f97fae */ /* 0x008fe80008921844 */
[----:B----4-:R-:W-:Y:S04]  /*1d800*/  LDGSTS.E [R249+0x20c00], desc[UR4][R50.64], P1 ;  /* 0x20c0000032f97fae */ /* 0x010fe80008921844 */
[----:B-----5:R-:W-:Y:S04]  /*1d810*/  LDGSTS.E [R249+0x21000], desc[UR4][R48.64], P1 ;  /* 0x2100000030f97fae */ /* 0x020fe80008921844 */
[----:B------:R-:W3:Y:S04]  /*1d820*/  LDL.LU.64 R52, [R1+0x20e8] ;  /* 0x0020e80001347983 */ /* 0x000ee80000300a00 */
[----:B------:R-:W4:Y:S04]  /*1d830*/  LDL.LU.64 R50, [R1+0x20e0] ;  /* 0x0020e00001327983 */ /* 0x000f280000300a00 */
[----:B------:R-:W5:Y:S04]  /*1d840*/  LDL.LU.64 R48, [R1+0x20d8] ;  /* 0x0020d80001307983 */ /* 0x000f680000300a00 */
[----:B------:R-:W-:Y:S04]  /*1d850*/  LDGSTS.E [R249+0x21400], desc[UR4][R46.64], P1 ;  /* 0x214000002ef97fae */ /* 0x000fe80008921844 */
[----:B------:R-:W-:Y:S04]  /*1d860*/  LDGSTS.E [R249+0x21800], desc[UR4][R44.64], P1 ;  /* 0x218000002cf97fae */ /* 0x000fe80008921844 */
[----:B------:R-:W-:Y:S04]  /*1d870*/  LDGSTS.E [R249+0x21c00], desc[UR4][R42.64], P1 ;  /* 0x21c000002af97fae */ /* 0x000fe80008921844 */
[----:B------:R-:W5:Y:S04]  /*1d880*/  LDL.LU.64 R46, [R1+0x20d0] ;  /* 0x0020d000012e7983 */ /* 0x000f680000300a00 */
[----:B------:R-:W3:Y:S04]  /*1d890*/  LDL.LU.64 R44, [R1+0x20c8] ;  /* 0x0020c800012c7983 */ /* 0x000ee80000300a00 */
[----:B------:R-:W4:Y:S04]  /*1d8a0*/  LDL.LU.64 R42, [R1+0x20c0] ;  /* 0x0020c000012a7983 */ /* 0x000f280000300a00 */
[----:B------:R-:W-:Y:S04]  /*1d8b0*/  LDGSTS.E [R249+0x22000], desc[UR4][R40.64], P1 ;  /* 0x2200000028f97fae */ /* 0x000fe80008921844 */
[----:B------:R-:W-:Y:S04]  /*1d8c0*/  LDGSTS.E [R249+0x22400], desc[UR4][R38.64], P1 ;  /* 0x2240000026f97fae */ /* 0x000fe80008921844 */
[----:B------:R-:W-:Y:S04]  /*1d8d0*/  LDGSTS.E [R249+0x22800], desc[UR4][R36.64], P1 ;  /* 0x2280000024f97fae */ /* 0x000fe80008921844 */
[----:B------:R-:W5:Y:S04]  /*1d8e0*/  LDL.LU.64 R40, [R1+0x20b8] ;  /* 0x0020b80001287983 */ /* 0x000f680000300a00 */
[----:B------:R-:W5:Y:S04]  /*1d8f0*/  LDL.LU.64 R38, [R1+0x20b0] ;  /* 0x0020b00001267983 */ /* 0x000f680000300a00 */
[----:B------:R-:W3:Y:S04]  /*1d900*/  LDL.LU.64 R36, [R1+0x20a8] ;  /* 0x0020a80001247983 */ /* 0x000ee80000300a00 */
[----:B------:R-:W-:Y:S04]  /*1d910*/  LDGSTS.E [R249+0x22c00], desc[UR4][R34.64], P1 ;  /* 0x22c0000022f97fae */ /* 0x000fe80008921844 */
[----:B------:R-:W-:Y:S04]  /*1d920*/  LDGSTS.E [R249+0x23000], desc[UR4][R32.64], P1 ;  /* 0x2300000020f97fae */ /* 0x000fe80008921844 */
[----:B------:R-:W-:Y:S04]  /*1d930*/  LDGSTS.E [R249+0x23400], desc[UR4][R30.64], P1 ;  /* 0x234000001ef97fae */ /* 0x000fe80008921844 */
[----:B------:R-:W4:Y:S04]  /*1d940*/  LDL.LU.64 R34, [R1+0x20a0] ;  /* 0x0020a00001227983 */ /* 0x000f280000300a00 */
[----:B------:R-:W5:Y:S04]  /*1d950*/  LDL.LU.64 R32, [R1+0x2098] ;  /* 0x0020980001207983 */ /* 0x000f680000300a00 */
[----:B------:R-:W5:Y:S04]  /*1d960*/  LDL.LU.64 R30, [R1+0x2090] ;  /* 0x00209000011e7983 */ /* 0x000f680000300a00 */
[----:B------:R-:W-:Y:S04]  /*1d970*/  LDGSTS.E [R249+0x23800], desc[UR4][R28.64], P1 ;  /* 0x238000001cf97fae */ /* 0x000fe80008921844 */
[----:B------:R-:W-:Y:S04]  /*1d980*/  LDGSTS.E [R249+0x23c00], desc[UR4][R26.64], P1 ;  /* 0x23c000001af97fae */ /* 0x000fe80008921844 */
[----:B------:R-:W-:Y:S04]  /*1d990*/  LDGSTS.E [R249+0x24000], desc[UR4][R24.64], P1 ;  /* 0x2400000018f97fae */ /* 0x000fe80008921844 */
        /* <DEDUP_REMOVED lines=15> */
[----:B--2---:R-:W-:Y:S04]  /*1da90*/  LDGSTS.E [R249+0x25c00], desc[UR4][R8.64], P1 ;  /* 0x25c0000008f97fae */ /* 0x004fe80008921844 */
[----:B------:R-:W-:Y:S04]  /*1daa0*/  LDGSTS.E [R249+0x26000], desc[UR4][R228.64], P1 ;  /* 0x26000000e4f97fae */ /* 0x000fe80008921844 */
[----:B------:R-:W-:Y:S04]  /*1dab0*/  LDGSTS.E [R249+0x26400], desc[UR4][R230.64], P1 ;  /* 0x26400000e6f97fae */ /* 0x000fe80008921844 */
[----:B------:R-:W2:Y:S04]  /*1dac0*/  LDL.LU.64 R8, [R1+0x2040] ;  /* 0x0020400001087983 */ /* 0x000ea80000300a00 */
        /* <DEDUP_REMOVED lines=12> */
[----:B------:R-:W2:Y:S04]  /*1db90*/  LDL.LU.64 R242, [R1+0x2008] ;  /* 0x0020080001f27983 */ /* 0x000ea80000300a00 */
[----:B------:R-:W-:Y:S04]  /*1dba0*/  LDGSTS.E [R249+0x30000], desc[UR4][R244.64], P1 ;  /* 0x30000000f4f97fae */ /* 0x000fe80008921844 */
[----:B------:R-:W3:Y:S04]  /*1dbb0*/  LDL.64 R240, [R1+0x8d8] ;  /* 0x0008d80001f07983 */ /* 0x000ee80000100a00 */
[----:B------:R-:W5:Y:S01]  /*1dbc0*/  LDL.64 R244, [R1+0x8b8] ;  /* 0x0008b80001f47983 */ /* 0x000f620000100a00 */
        /* <DEDUP_REMOVED lines=9> */
[C---:B------:R-:W-:Y:S01]  /*1dc60*/  IMAD.WIDE R226, R2.reuse, 0x4, R226 ;  /* 0x0000000402e27825 */ /* 0x040fe200078e02e2 */
[----:B--2---:R-:W-:Y:S04]  /*1dc70*/  LDGSTS.E [R249+0x30400], desc[UR4][R242.64], P1 ;  /* 0x30400000f2f97fae */ /* 0x004fe80008921844 */
[----:B------:R-:W-:Y:S04]  /*1dc80*/  STL.64 [R1+0x1d78], R242 ;  /* 0x001d78f201007387 */ /* 0x000fe80000100a00 */
[----:B----4-:R-:W-:Y:S04]  /*1dc90*/  LDGSTS.E [R249+0x30800], desc[UR4][R234.64], P1 ;  /* 0x30800000eaf97fae */ /* 0x010fe80008921844 */
[----:B------:R1:W-:Y:S04]  /*1dca0*/  STL.64 [R1+0x1d80], R234 ;  /* 0x001d80ea01007387 */ /* 0x0003e80000100a00 */
[----:B------:R-:W-:Y:S04]  /*1dcb0*/  LDGSTS.E [R249+0x30c00], desc[UR4][R8.64], P1 ;  /* 0x30c0000008f97fae */ /* 0x000fe80008921844 */
[----:B------:R-:W-:Y:S04]  /*1dcc0*/  LDGSTS.E [R249+0x31000], desc[UR4][R18.64], P1 ;  /* 0x3100000012f97fae */ /* 0x000fe80008921844 */
[----:B-1----:R-:W2:Y:S04]  /*1dcd0*/  LDL.64 R234, [R1+0x778] ;  /* 0x0007780001ea7983 */ /* 0x002ea80000100a00 */
[----:B------:R-:W-:Y:S04]  /*1dce0*/  STL.64 [R1+0x1d88], R8 ;  /* 0x001d880801007387 */ /* 0x000fe80000100a00 */
        /* <DEDUP_REMOVED lines=12> */
[----:B------:R1:W-:Y:S04]  /*1ddb0*/  STL.64 [R1+0x1dc0], R66 ;  /* 0x001dc04201007387 */ /* 0x0003e80000100a00 */
[----:B------:R-:W-:Y:S04]  /*1ddc0*/  LDGSTS.E [R249+0x32c00], desc[UR4][R74.64], P1 ;  /* 0x32c000004af97fae */ /* 0x000fe80008921844 */
[----:B------:R-:W-:Y:S04]  /*1ddd0*/  LDGSTS.E [R249+0x33000], desc[UR4][R82.64], P1 ;  /* 0x3300000052f97fae */ /* 0x000fe80008921844 */
[----:B-1----:R-:W4:Y:S04]  /*1dde0*/  LDL.LU.64 R66, [R1+0x6b8] ;  /* 0x0006b80001427983 */ /* 0x002f280000300a00 */
[----:B------:R-:W-:Y:S04]  /*1ddf0*/  STL.64 [R1+0x1dc8], R74 ;  /* 0x001dc84a01007387 */ /* 0x000fe80000100a00 */
[----:B------:R1:W-:Y:S04]  /*1de00*/  STL.64 [R1+0x1dd0], R82 ;  /* 0x001dd05201007387 */ /* 0x0003e80000100a00 */
[----:B------:R-:W-:Y:S04]  /*1de10*/  LDGSTS.E [R249+0x33400], desc[UR4][R90.64], P1 ;  /* 0x334000005af97fae */ /* 0x000fe80008921844 */
[----:B------:R-:W-:Y:S04]  /*1de20*/  LDGSTS.E [R249+0x33800], desc[UR4][R98.64], P1 ;  /* 0x3380000062f97fae */ /* 0x000fe80008921844 */
[----:B-1----:R-:W4:Y:S04]  /*1de30*/  LDL.64 R82, [R1+0x6f8] ;  /* 0x0006f80001527983 */ /* 0x002f280000100a00 */
[----:B------:R-:W-:Y:S04]  /*1de40*/  STL.64 [R1+0x1dd8], R90 ;  /* 0x001dd85a01007387 */ /* 0x000fe80000100a00 */
[----:B------:R1:W-:Y:S04]  /*1de50*/  STL.64 [R1+0x1de0], R98 ;  /* 0x001de06201007387 */ /* 0x0003e80000100a00 */
[----:B------:R-:W-:Y:S04]  /*1de60*/  LDGSTS.E [R249+0x33c00], desc[UR4][R106.64], P1 ;  /* 0x33c000006af97fae */ /* 0x000fe80008921844 */
[----:B------:R-:W-:Y:S04]  /*1de70*/  LDGSTS.E [R249+0x34000], desc[UR4][R114.64], P1 ;  /* 0x3400000072f97fae */ /* 0x000fe80008921844 */
[----:B-1----:R-:W4:Y:S04]  /*1de80*/  LDL.LU.64 R98, [R1+0x1a8] ;  /* 0x0001a80001627983 */ /* 0x002f280000300a00 */
[----:B------:R1:W-:Y:S04]  /*1de90*/  STL.64 [R1+0x1de8], R106 ;  /* 0x001de86a01007387 */ /* 0x0003e80000100a00 */
[----:B------:R-:W-:Y:S04]  /*1dea0*/  LDGSTS.E [R249+0x34400], desc[UR4][R122.64], P1 ;  /* 0x344000007af97fae */ /* 0x000fe80008921844 */
[----:B------:R-:W-:Y:S04]  /*1deb0*/  LDGSTS.E [R249+0x34800], desc[UR4][R130.64], P1 ;  /* 0x3480000082f97fae */ /* 0x000fe80008921844 */
[----:B-1----:R-:W4:Y:S04]  /*1dec0*/  LDL.64 R106, [R1+0x718] ;  /* 0x00071800016a7983 */ /* 0x002f280000100a00 */
        /* <DEDUP_REMOVED lines=8> */
[----:B-1----:R-:W4:Y:S04]  /*1df50*/  LDL.64 R130, [R1+0x758] ;  /* 0x0007580001827983 */ /* 0x002f280000100a00 */
[----:B------:R1:W-:Y:S04]  /*1df60*/  STL.64 [R1+0x1e08], R138 ;  /* 0x001e088a01007387 */ /* 0x0003e80000100a00 */
[----:B------:R-:W-:Y:S04]  /*1df70*/  LDGSTS.E [R249+0x35c00], desc[UR4][R170.64], P1 ;  /* 0x35c00000aaf97fae */ /* 0x000fe80008921844 */
[----:B------:R-:W-:Y:S04]  /*1df80*/  LDGSTS.E [R249+0x36000], desc[UR4][R178.64], P1 ;  /* 0x36000000b2f97fae */ /* 0x000fe80008921844 */
[----:B-1----:R-:W2:Y:S04]  /*1df90*/  LDL.64 R138, [R1+0x798] ;  /* 0x00079800018a7983 */ /* 0x002ea80000100a00 */
        /* <DEDUP_REMOVED lines=13> */
[----:B------:R1:W-:Y:S04]  /*1e070*/  STL.64 [R1+0x1e30], R178 ;  /* 0x001e30b201007387 */ /* 0x0003e80000100a00 */
[----:B------:R-:W-:Y:S04]  /*1e080*/  LDGSTS.E [R249+0x37c00], desc[UR4][R250.64], P1 ;  /* 0x37c00000faf97fae */ /* 0x000fe80008921844 */
[----:B-1----:R-:W2:Y:S04]  /*1e090*/  LDL.64 R178, [R1+0x818] ;  /* 0x0008180001b27983 */ /* 0x002ea80000100a00 */
[----:B------:R-:W-:Y:S04]  /*1e0a0*/  STL.64 [R1+0x1e38], R186 ;  /* 0x001e38ba01007387 */ /* 0x000fe80000100a00 */
[----:B------:R1:W-:Y:S04]  /*1e0b0*/  STL.64 [R1+0x1e40], R194 ;  /* 0x001e40c201007387 */ /* 0x0003e80000100a00 */
[----:B-1----:R-:W4:Y:S04]  /*1e0c0*/  LDL.64 R194, [R1+0x838] ;  /* 0x0008380001c27983 */ /* 0x002f280000100a00 */
[----:B------:R1:W-:Y:S04]  /*1e0d0*/  STL.64 [R1+0x1e48], R202 ;  /* 0x001e48ca01007387 */ /* 0x0003e80000100a00 */
[----:B-1----:R-:W2:Y:S04]  /*1e0e0*/  LDL.64 R202, [R1+0x858] ;  /* 0x0008580001ca7983 */ /* 0x002ea80000100a00 */
[----:B------:R1:W-:Y:S04]  /*1e0f0*/  STL.64 [R1+0x1e50], R210 ;  /* 0x001e50d201007387 */ /* 0x0003e80000100a00 */
[----:B-1----:R-:W4:Y:S04]  /*1e100*/  LDL.64 R210, [R1+0x878] ;  /* 0x0008780001d27983 */ /* 0x002f280000100a00 */
[----:B------:R1:W-:Y:S04]  /*1e110*/  STL.64 [R1+0x1e58], R218 ;  /* 0x001e58da01007387 */ /* 0x0003e80000100a00 */
[----:B-1----:R-:W2:Y:S04]  /*1e120*/  LDL.LU.64 R218, [R1+0x6d8] ;  /* 0x0006d80001da7983 */ /* 0x002ea80000300a00 */
[----:B------:R1:W-:Y:S04]  /*1e130*/  STL.64 [R1+0x1e60], R226 ;  /* 0x001e60e201007387 */ /* 0x0003e80000100a00 */
[----:B-1----:R-:W4:Y:S04]  /*1e140*/  LDL.64 R226, [R1+0x898] ;  /* 0x0008980001e27983 */ /* 0x002f280000100a00 */
[----:B------:R-:W3:Y:S04]  /*1e150*/  LDL.LU.64 R250, [R1+0x2000] ;  /* 0x0020000001fa7983 */ /* 0x000ee80000300a00 */
[----:B------:R-:W2:Y:S04]  /*1e160*/  LDL.64 R74, [R1+0x698] ;  /* 0x00069800014a7983 */ /* 0x000ea80000100a00 */
[----:B------:R-:W2:Y:S04]  /*1e170*/  LDL.64 R50, [R1+0x650] ;  /* 0x0006500001327983 */ /* 0x000ea80000100a00 */
[----:B------:R-:W2:Y:S04]  /*1e180*/  LDL.64 R42, [R1+0x5e0] ;  /* 0x0005e000012a7983 */ /* 0x000ea80000100a00 */
[----:B------:R-:W2:Y:S04]  /*1e190*/  LDL.64 R34, [R1+0x1e8] ;  /* 0x0001e80001227983 */ /* 0x000ea80000100a00 */
[----:B------:R-:W2:Y:S04]  /*1e1a0*/  LDL.64 R18, [R1+0x188] ;  /* 0x0001880001127983 */ /* 0x000ea80000100a00 */
[----:B------:R-:W2:Y:S04]  /*1e1b0*/  LDL.64 R8, [R1+0x168] ;  /* 0x0001680001087983 */ /* 0x000ea80000100a00 */
[----:B------:R-:W2:Y:S04]  /*1e1c0*/  LDL.LU.64 R186, [R1+0x130] ;  /* 0x0001300001ba7983 */ /* 0x000ea80000300a00 */
[----:B------:R-:W2:Y:S04]  /*1e1d0*/  LDL.LU.64 R154, [R1+0x108] ;  /* 0x00010800019a7983 */ /* 0x000ea80000300a00 */
[----:B------:R-:W2:Y:S04]  /*1e1e0*/  LDL.LU.64 R122, [R1+0xe0] ;  /* 0x0000e000017a7983 */ /* 0x000ea80000300a00 */
[----:B------:R-:W2:Y:S04]  /*1e1f0*/  LDL.LU.64 R90, [R1+0xa8] ;  /* 0x0000a800015a7983 */ /* 0x000ea80000300a00 */
[----:B------:R-:W2:Y:S04]  /*1e200*/  LDL.LU.64 R58, [R1+0x68] ;  /* 0x00006800013a7983 */ /* 0x000ea80000300a00 */
[----:B------:R-:W2:Y:S04]  /*1e210*/  LDL.LU.64 R26, [R1+0x48] ;  /* 0x00004800011a7983 */ /* 0x000ea80000300a00 */
[----:B------:R-:W2:Y:S04]  /*1e220*/  LDL.LU.64 R242, [R1+0x28] ;  /* 0x0000280001f27983 */ /* 0x000ea80000300a00 */
[----:B---3--:R-:W-:Y:S04]  /*1e230*/  LDGSTS.E [R250+0x20100], desc[UR4][R240.64], P1 ;  /* 0x20100000f0fa7fae */ /* 0x008fe80008921844 */
[----:B-----5:R-:W-:Y:S04]  /*1e240*/  LDGSTS.E [R250+0x20500], desc[UR4][R244.64], P1 ;  /* 0x20500000f4fa7fae */ /* 0x020fe80008921844 */
[----:B----4-:R-:W-:Y:S04]  /*1e250*/  LDGSTS.E [R250+0x20900], desc[UR4][R226.64], P1 ;  /* 0x20900000e2fa7fae */ /* 0x010fe80008921844 */
[----:B------:R-:W-:Y:S04]  /*1e260*/  LDGSTS.E [R250+0x20d00], desc[UR4][R210.64], P1 ;  /* 0x20d00000d2fa7fae */ /* 0x000fe80008921844 */
[----:B--2---:R-:W-:Y:S04]  /*1e270*/  LDGSTS.E [R250+0x21100], desc[UR4][R202.64], P1 ;  /* 0x21100000cafa7fae */ /* 0x004fe80008921844 */
[----:B------:R-:W-:Y:S04]  /*1e280*/  LDGSTS.E [R250+0x21500], desc[UR4][R194.64], P1 ;  /* 0x21500000c2fa7fae */ /* 0x000fe80008921844 */
[----:B------:R-:W-:Y:S04]  /*1e290*/  LDGSTS.E [R250+0x21900], desc[UR4][R178.64], P1 ;  /* 0x21900000b2fa7fae */ /* 0x000fe80008921844 */
[----:B------:R-:W-:Y:S04]  /*1e2a0*/  LDGSTS.E [R250+0x21d00], desc[UR4][R170.64], P1 ;  /* 0x21d00000aafa7fae */ /* 0x000fe80008921844 */
[----:B------:R-:W-:Y:S04]  /*1e2b0*/  LDGSTS.E [R250+0x22100], desc[UR4][R162.64], P1 ;  /* 0x22100000a2fa7fae */ /* 0x000fe80008921844 */
[----:B------:R-:W-:Y:S04]  /*1e2c0*/  LDGSTS.E [R250+0x22500], desc[UR4][R146.64], P1 ;  /* 0x2250000092fa7fae */ /* 0x000fe80008921844 */
[----:B------:R-:W2:Y:S04]  /*1e2d0*/  LDL.LU.64 R240, [R1+0x1ff8] ;  /* 0x001ff80001f07983 */ /* 0x000ea80000300a00 */
[----:B------:R-:W-:Y:S04]  /*1e2e0*/  LDGSTS.E [R250+0x22900], desc[UR4][R138.64], P1 ;  /* 0x229000008afa7fae */ /* 0x000fe80008921844 */
[----:B------:R-:W3:Y:S04]  /*1e2f0*/  LDL.LU.64 R244, [R1+0x1ff0] ;  /* 0x001ff00001f47983 */ /* 0x000ee80000300a00 */
[----:B------:R-:W-:Y:S04]  /*1e300*/  LDGSTS.E [R250+0x22d00], desc[UR4][R234.64], P1 ;  /* 0x22d00000eafa7fae */ /* 0x000fe80008921844 */
[----:B------:R-:W-:Y:S04]  /*1e310*/  LDGSTS.E [R250+0x23100], desc[UR4][R130.64], P1 ;  /* 0x2310000082fa7fae */ /* 0x000fe80008921844 */
[----:B------:R-:W-:Y:S04]  /*1e320*/  LDGSTS.E [R250+0x23500], desc[UR4][R114.64], P1 ;  /* 0x2350000072fa7fae */ /* 0x000fe80008921844 */
[----:B------:R-:W4:Y:S04]  /*1e330*/  LDL.64 R234, [R1+0x8] ;  /* 0x0000080001ea7983 */ /* 0x000f280000100a00 */
        /* <DEDUP_REMOVED lines=27> */
[----:B------:R-:W-:Y:S04]  /*1e4f0*/  STL.64 [R1+0x1ea0], R242 ;  /* 0x001ea0f201007387 */ /* 0x000fe80000100a00 */
[----:B------:R-:W5:Y:S04]  /*1e500*/  LDL.64 R8, [R1+0x8b0] ;  /* 0x0008b00001087983 */ /* 0x000f680000100a00 */
[----:B------:R-:W3:Y:S01]  /*1e510*/  LDL.64 R138, [R1+0x810] ;  /* 0x00081000018a7983 */ /* 0x000ee20000100a00 */
[----:B------:R-:W-:-:S04]  /*1e520*/  IMAD.WIDE R140, R2, 0x4, R140 ;  /* 0x00000004028c7825 */ /* 0x000fc800078e028c */
[C---:B------:R-:W-:Y:S01]  /*1e530*/  IMAD.WIDE R148, R2.reuse, 0x4, R148 ;  /* 0x0000000402947825 */ /* 0x040fe200078e0294 */
[----:B----4-:R-:W-:Y:S04]  /*1e540*/  LDGSTS.E [R250+0x30100], desc[UR4][R234.64], P1 ;  /* 0x30100000eafa7fae */ /* 0x010fe80008921844 */
[----:B--2---:R-:W-:Y:S04]  /*1e550*/  LDGSTS.E [R250+0x30500], desc[UR4][R240.64], P1 ;  /* 0x30500000f0fa7fae */ /* 0x004fe80008921844 */
[----:B------:R-:W-:Y:S04]  /*1e560*/  LDGSTS.E [R250+0x30900], desc[UR4][R232.64], P1 ;  /* 0x30900000e8fa7fae */ /* 0x000fe80008921844 */
[----:B------:R-:W2:Y:S04]  /*1e570*/  LDL.64 R234, [R1+0x70] ;  /* 0x0000700001ea7983 */ /* 0x000ea80000100a00 */
[----:B-1----:R-:W4:Y:S04]  /*1e580*/  LDL.LU.64 R26, [R1+0x7d0] ;  /* 0x0007d000011a7983 */ /* 0x002f280000300a00 */
[----:B------:R-:W4:Y:S04]  /*1e590*/  LDL.LU.64 R194, [R1+0x710] ;  /* 0x0007100001c27983 */ /* 0x000f280000300a00 */
[----:B------:R-:W4:Y:S04]  /*1e5a0*/  LDL.LU.64 R98, [R1+0x6f0] ;  /* 0x0006f00001627983 */ /* 0x000f280000300a00 */
[----:B------:R-:W-:Y:S04]  /*1e5b0*/  STL.64 [R1+0x1ea8], R240 ;  /* 0x001ea8f001007387 */ /* 0x000fe80000100a00 */
[----:B------:R-:W-:Y:S04]  /*1e5c0*/  STL.64 [R1+0x1eb0], R232 ;  /* 0x001eb0e801007387 */ /* 0x000fe80000100a00 */
[----:B------:R-:W-:Y:S04]  /*1e5d0*/  LDGSTS.E [R250+0x30d00], desc[UR4][R10.64], P1 ;  /* 0x30d000000afa7fae */ /* 0x000fe80008921844 */
[----:B------:R1:W-:Y:S04]  /*1e5e0*/  STL.64 [R1+0x1eb8], R10 ;  /* 0x001eb80a01007387 */ /* 0x0003e80000100a00 */
[----:B------:R-:W-:Y:S04]  /*1e5f0*/  LDGSTS.E [R250+0x31100], desc[UR4][R20.64], P1 ;  /* 0x3110000014fa7fae */ /* 0x000fe80008921844 */
[----:B------:R-:W-:Y:S04]  /*1e600*/  LDGSTS.E [R250+0x31500], desc[UR4][R28.64], P1 ;  /* 0x315000001cfa7fae */ /* 0x000fe80008921844 */
[----:B-1----:R-:W4:Y:S04]  /*1e610*/  LDL.LU.64 R10, [R1+0x730] ;  /* 0x00073000010a7983 */ /* 0x002f280000300a00 */
[----:B------:R1:W-:Y:S04]  /*1e620*/  STL.64 [R1+0x1ec8], R20 ;  /* 0x001ec81401007387 */ /* 0x0003e80000100a00 */
[----:B------:R-:W-:Y:S04]  /*1e630*/  LDGSTS.E [R250+0x31900], desc[UR4][R36.64], P1 ;  /* 0x3190000024fa7fae */ /* 0x000fe80008921844 */
[----:B------:R-:W-:Y:S04]  /*1e640*/  LDGSTS.E [R250+0x31d00], desc[UR4][R44.64], P1 ;  /* 0x31d000002cfa7fae */ /* 0x000fe80008921844 */
[----:B-1----:R-:W4:Y:S04]  /*1e650*/  LDL.LU.64 R20, [R1+0x6d0] ;  /* 0x0006d00001147983 */ /* 0x002f280000300a00 */
[----:B------:R-:W-:Y:S04]  /*1e660*/  STL.64 [R1+0x1ed8], R28 ;  /* 0x001ed81c01007387 */ /* 0x000fe80000100a00 */
        /* <DEDUP_REMOVED lines=23> */
[----:B-1----:R-:W3:Y:S04]  /*1e7e0*/  LDL.LU.64 R108, [R1+0x830] ;  /* 0x00083000016c7983 */ /* 0x002ee80000300a00 */
        /* <DEDUP_REMOVED lines=8> */
[----:B------:R-:W-:Y:S04]  /*1e870*/  STL.64 [R1+0x1f40], R132 ;  /* 0x001f408401007387 */ /* 0x000fe80000100a00 */
[----:B------:R1:W-:Y:S01]  /*1e880*/  STL.64 [R1+0x1f48], R140 ;  /* 0x001f488c01007387 */ /* 0x0003e20000100a00 */
[----:B------:R-:W-:-:S03]  /*1e890*/  IMAD.WIDE R180, R2, 0x4, R180 ;  /* 0x0000000402b47825 */ /* 0x000fc600078e02b4 */
[----:B------:R-:W-:Y:S01]  /*1e8a0*/  LDGSTS.E [R250+0x35d00], desc[UR4][R172.64], P1 ;  /* 0x35d00000acfa7fae */ /* 0x000fe20008921844 */
[----:B------:R-:W-:-:S03]  /*1e8b0*/  IMAD.WIDE R188, R2, 0x4, R188 ;  /* 0x0000000402bc7825 */ /* 0x000fc600078e02bc */
[----:B------:R-:W-:Y:S04]  /*1e8c0*/  LDGSTS.E [R250+0x36100], desc[UR4][R180.64], P1 ;  /* 0x36100000b4fa7fae */ /* 0x000fe80008921844 */
[----:B-1----:R-:W4:Y:S04]  /*1e8d0*/  LDL.LU.64 R140, [R1+0x870] ;  /* 0x00087000018c7983 */ /* 0x002f280000300a00 */
[----:B------:R-:W-:Y:S04]  /*1e8e0*/  STL.64 [R1+0x1f50], R148 ;  /* 0x001f509401007387 */ /* 0x000fe80000100a00 */
[----:B------:R1:W-:Y:S01]  /*1e8f0*/  STL.64 [R1+0x1f58], R156 ;  /* 0x001f589c01007387 */ /* 0x0003e20000100a00 */
[----:B------:R-:W-:-:S03]  /*1e900*/  IMAD.WIDE R196, R2, 0x4, R196 ;  /* 0x0000000402c47825 */ /* 0x000fc600078e02c4 */
[----:B------:R-:W-:Y:S01]  /*1e910*/  LDGSTS.E [R250+0x36500], desc[UR4][R188.64], P1 ;  /* 0x36500000bcfa7fae */ /* 0x000fe20008921844 */
[----:B------:R-:W-:-:S03]  /*1e920*/  IMAD.WIDE R204, R2, 0x4, R204 ;  /* 0x0000000402cc7825 */ /* 0x000fc600078e02cc */
[----:B------:R-:W-:Y:S04]  /*1e930*/  LDGSTS.E [R250+0x36900], desc[UR4][R196.64], P1 ;  /* 0x36900000c4fa7fae */ /* 0x000fe80008921844 */
[----:B-1----:R-:W3:Y:S04]  /*1e940*/  LDL.LU.64 R156, [R1+0x7f0] ;  /* 0x0007f000019c7983 */ /* 0x002ee80000300a00 */
[----:B------:R1:W-:Y:S01]  /*1e950*/  STL.64 [R1+0x1f60], R164 ;  /* 0x001f60a401007387 */ /* 0x0003e20000100a00 */
[----:B------:R-:W-:-:S03]  /*1e960*/  IMAD.WIDE R212, R2, 0x4, R212 ;  /* 0x0000000402d47825 */ /* 0x000fc600078e02d4 */
[----:B------:R-:W-:Y:S04]  /*1e970*/  LDGSTS.E [R250+0x36d00], desc[UR4][R204.64], P1 ;  /* 0x36d00000ccfa7fae */ /* 0x000fe80008921844 */
[----:B------:R-:W-:Y:S04]  /*1e980*/  LDGSTS.E [R250+0x37100], desc[UR4][R212.64], P1 ;  /* 0x37100000d4fa7fae */ /* 0x000fe80008921844 */
[----:B-1----:R-:W5:Y:S04]  /*1e990*/  LDL.LU.64 R164, [R1+0x8d0] ;  /* 0x0008d00001a47983 */ /* 0x002f680000300a00 */
[----:B------:R-:W-:Y:S04]  /*1e9a0*/  STL.64 [R1+0x1f68], R172 ;  /* 0x001f68ac01007387 */ /* 0x000fe80000100a00 */
[----:B------:R-:W-:Y:S04]  /*1e9b0*/  STL.64 [R1+0x1f70], R180 ;  /* 0x001f70b401007387 */ /* 0x000fe80000100a00 */
[----:B------:R-:W-:Y:S04]  /*1e9c0*/  STL.64 [R1+0x1f78], R188 ;  /* 0x001f78bc01007387 */ /* 0x000fe80000100a00 */
[----:B------:R-:W-:Y:S04]  /*1e9d0*/  STL.64 [R1+0x1f80], R196 ;  /* 0x001f80c401007387 */ /* 0x000fe80000100a00 */
[----:B------:R-:W-:Y:S04]  /*1e9e0*/  STL.64 [R1+0x1f88], R204 ;  /* 0x001f88cc01007387 */ /* 0x000fe80000100a00 */
[----:B------:R1:W-:Y:S01]  /*1e9f0*/  STL.64 [R1+0x1f90], R212 ;  /* 0x001f90d401007387 */ /* 0x0003e20000100a00 */
[----:B------:R-:W-:-:S05]  /*1ea00*/  IMAD.WIDE R220, R2, 0x4, R220 ;  /* 0x0000000402dc7825 */ /* 0x000fca00078e02dc */
[----:B------:R-:W-:Y:S04]  /*1ea10*/  LDGSTS.E [R250+0x37500], desc[UR4][R220.64], P1 ;  /* 0x37500000dcfa7fae */ /* 0x000fe80008921844 */
[----:B-1----:R-:W4:Y:S04]  /*1ea20*/  LDL.LU.64 R212, [R1+0x890] ;  /* 0x0008900001d47983 */ /* 0x002f280000300a00 */
[----:B------:R-:W-:Y:S04]  /*1ea30*/  STL.64 [R1+0x1f98], R220 ;  /* 0x001f98dc01007387 */ /* 0x000fe80000100a00 */
[----:B------:R-:W3:Y:S04]  /*1ea40*/  LDL.64 R106, [R1+0x750] ;  /* 0x00075000016a7983 */ /* 0x000ee80000100a00 */
[----:B------:R-:W3:Y:S04]  /*1ea50*/  LDL.64 R74, [R1+0x6b0] ;  /* 0x0006b000014a7983 */ /* 0x000ee80000100a00 */
[----:B------:R-:W3:Y:S04]  /*1ea60*/  LDL.LU.64 R232, [R1+0x690] ;  /* 0x0006900001e87983 */ /* 0x000ee80000300a00 */
[----:B------:R-:W3:Y:S04]  /*1ea70*/  LDL.LU.64 R58, [R1+0x630] ;  /* 0x00063000013a7983 */ /* 0x000ee80000300a00 */
[----:B------:R-:W3:Y:S04]  /*1ea80*/  LDL.LU.64 R154, [R1+0x428] ;  /* 0x00042800019a7983 */ /* 0x000ee80000300a00 */
[----:B--2---:R-:W-:Y:S04]  /*1ea90*/  LDGSTS.E [R250+0x37900], desc[UR4][R234.64], P1 ;  /* 0x37900000eafa7fae */ /* 0x004fe80008921844 */
[----:B------:R-:W2:Y:S04]  /*1eaa0*/  LDL.LU.64 R130, [R1+0x1d8] ;  /* 0x0001d80001827983 */ /* 0x000ea80000300a00 */
[----:B------:R-:W2:Y:S04]  /*1eab0*/  LDL.LU.64 R210, [R1+0x1a0] ;  /* 0x0001a00001d27983 */ /* 0x000ea80000300a00 */
[----:B------:R-:W-:Y:S04]  /*1eac0*/  LDGSTS.E [R250+0x37d00], desc[UR4][R12.64], P1 ;  /* 0x37d000000cfa7fae */ /* 0x000fe80008921844 */
[----:B------:R-:W2:Y:S04]  /*1ead0*/  LDL.LU.64 R12, [R1+0x1fe8] ;  /* 0x001fe800010c7983 */ /* 0x000ea80000300a00 */
        /* <DEDUP_REMOVED lines=8> */
[----:B-----5:R1:W-:Y:S04]  /*1eb60*/  LDGSTS.E [R251+0x20200], desc[UR4][R164.64], P1 ;  /* 0x20200000a4fb7fae */ /* 0x0203e80008921844 */
[----:B------:R1:W-:Y:S04]  /*1eb70*/  STL.64 [R1+0x1fa8], R164 ;  /* 0x001fa8a401007387 */ /* 0x0003e80000100a00 */
[----:B------:R-:W-:Y:S04]  /*1eb80*/  LDGSTS.E [R251+0x20600], desc[UR4][R8.64], P1 ;  /* 0x2060000008fb7fae */ /* 0x000fe80008921844 */
[----:B------:R-:W5:Y:S01]  /*1eb90*/  LDL.64 R34, [R1+0x20] ;  /* 0x0000200001227983 */ /* 0x000f620000100a00 */
[----:B------:R-:W-:-:S03]  /*1eba0*/  IMAD.WIDE R142, R2, 0x4, R142 ;  /* 0x00000004028e7825 */ /* 0x000fc600078e028e */
[----:B------:R-:W5:Y:S01]  /*1ebb0*/  LDL.64 R44, [R1+0x8c8] ;  /* 0x0008c800012c7983 */ /* 0x000f620000100a00 */
[C---:B------:R-:W-:Y:S01]  /*1ebc0*/  IMAD.WIDE R190, R2.reuse, 0x4, R190 ;  /* 0x0000000402be7825 */ /* 0x040fe200078e02be */
[----:B-1----:R-:W1:Y:S02]  /*1ebd0*/  LDC R164, c[0x0][0x230] ;  /* 0x00008c00ffa47b82 */ /* 0x002e640000000800 */
[----:B------:R-:W5:Y:S01]  /*1ebe0*/  LDL.64 R8, [R1] ;  /* 0x0000000001087983 */ /* 0x000f620000100a00 */
[----:B------:R-:W-:-:S03]  /*1ebf0*/  IMAD.WIDE R198, R2, 0x4, R198 ;  /* 0x0000000402c67825 */ /* 0x000fc600078e02c6 */
[----:B------:R-:W5:Y:S01]  /*1ec00*/  LDL.LU.64 R60, [R1+0x8a8] ;  /* 0x0008a800013c7983 */ /* 0x000f620000300a00 */
[----:B------:R-:W-:-:S03]  /*1ec10*/  IMAD.WIDE R206, R2, 0x4, R206 ;  /* 0x0000000402ce7825 */ /* 0x000fc600078e02ce */
[----:B------:R-:W5:Y:S01]  /*1ec20*/  LDL.LU.64 R204, [R1+0x888] ;  /* 0x0008880001cc7983 */ /* 0x000f620000300a00 */
[----:B------:R-:W-:-:S03]  /*1ec30*/  IMAD.WIDE R214, R2, 0x4, R214 ;  /* 0x0000000402d67825 */ /* 0x000fc600078e02d6 */
[----:B------:R-:W5:Y:S04]  /*1ec40*/  LDL.LU.64 R188, [R1+0x868] ;  /* 0x0008680001bc7983 */ /* 0x000f680000300a00 */
[----:B----4-:R-:W-:Y:S04]  /*1ec50*/  LDGSTS.E [R251+0x20a00], desc[UR4][R212.64], P1 ;  /* 0x20a00000d4fb7fae */ /* 0x010fe80008921844 */
[----:B------:R-:W-:Y:S04]  /*1ec60*/  LDGSTS.E [R251+0x20e00], desc[UR4][R140.64], P1 ;  /* 0x20e000008cfb7fae */ /* 0x000fe80008921844 */
[----:B---3--:R-:W-:Y:S04]  /*1ec70*/  LDGSTS.E [R251+0x21200], desc[UR4][R124.64], P1 ;  /* 0x212000007cfb7fae */ /* 0x008fe80008921844 */
        /* <DEDUP_REMOVED lines=16> */
[----:B--2---:R-:W-:Y:S04]  /*1ed80*/  LDGSTS.E [R251+0x25600], desc[UR4][R130.64], P1 ;  /* 0x2560000082fb7fae */ /* 0x004fe80008921844 */
        /* <DEDUP_REMOVED lines=8> */
[----:B------:R-:W-:Y:S01]  /*1ee10*/  LDGSTS.E [R251+0x27a00], desc[UR4][R18.64], P1 ;  /* 0x27a0000012fb7fae */ /* 0x000fe20008921844 */
[----:B------:R-:W-:-:S03]  /*1ee20*/  IMAD.WIDE R222, R2, 0x4, R222 ;  /* 0x0000000402de7825 */ /* 0x000fc600078e02de */
[----:B------:R-:W2:Y:S04]  /*1ee30*/  LDL.LU.64 R172, [R1+0x848] ;  /* 0x0008480001ac7983 */ /* 0x000ea80000300a00 */
        /* <DEDUP_REMOVED lines=34> */
[----:B------:R-:W3:Y:S04]  /*1f060*/  LDL.LU.64 R4, [R1+0x1fe0] ;  /* 0x001fe00001047983 */ /* 0x000ee80000300a00 */
[----:B------:R-:W4:Y:S04]  /*1f070*/  LDL.64 R186, [R1+0x828] ;  /* 0x0008280001ba7983 */ /* 0x000f280000100a00 */
[----:B------:R-:W5:Y:S04]  /*1f080*/  LDL.64 R218, [R1+0x808] ;  /* 0x0008080001da7983 */ /* 0x000f680000100a00 */
        /* <DEDUP_REMOVED lines=22> */
[----:B------:R1:W-:Y:S04]  /*1f1f0*/  STL.64 [R1+0x1d70], R250 ;  /* 0x001d70fa01007387 */ /* 0x0003e80000100a00 */
[----:B------:R-:W-:Y:S04]  /*1f200*/  LDGSTS.E [R252+0x20700], desc[UR4][R60.64], P1 ;  /* 0x207000003cfc7fae */ /* 0x000fe80008921844 */
[----:B------:R-:W-:Y:S04]  /*1f210*/  LDGSTS.E [R252+0x20b00], desc[UR4][R204.64], P1 ;  /* 0x20b00000ccfc7fae */ /* 0x000fe80008921844 */
[----:B-1----:R-:W3:Y:S04]  /*1f220*/  LDL.LU.64 R250, [R1+0x148] ;  /* 0x0001480001fa7983 */ /* 0x002ee80000300a00 */
[----:B------:R-:W-:Y:S04]  /*1f230*/  LDGSTS.E [R252+0x20f00], desc[UR4][R188.64], P1 ;  /* 0x20f00000bcfc7fae */ /* 0x000fe80008921844 */
[----:B--2---:R-:W-:Y:S04]  /*1f240*/  LDGSTS.E [R252+0x21300], desc[UR4][R172.64], P1 ;  /* 0x21300000acfc7fae */ /* 0x004fe80008921844 */
[----:B----4-:R-:W-:Y:S04]  /*1f250*/  LDGSTS.E [R252+0x21700], desc[UR4][R186.64], P1 ;  /* 0x21700000bafc7fae */ /* 0x010fe80008921844 */
[----:B-----5:R-:W-:Y:S04]  /*1f260*/  LDGSTS.E [R252+0x21b00], desc[UR4][R218.64], P1 ;  /* 0x21b00000dafc7fae */ /* 0x020fe80008921844 */
        /* <DEDUP_REMOVED lines=17> */
[----:B------:R-:W2:Y:S04]  /*1f380*/  LDL.LU.64 R6, [R1+0x1fd0] ;  /* 0x001fd00001067983 */ /* 0x000ea80000300a00 */
[----:B------:R-:W3:Y:S04]  /*1f390*/  LDL.LU.64 R4, [R1+0x1fc8] ;  /* 0x001fc80001047983 */ /* 0x000ee80000300a00 */
        /* <DEDUP_REMOVED lines=20> */
[----:B------:R-:W-:Y:S01]  /*1f4e0*/  LDGSTS.E [R252+0x32700], desc[UR4][R64.64], P1 ;  /* 0x3270000040fc7fae */ /* 0x000fe20008921844 */
[----:B------:R-:W-:-:S03]  /*1f4f0*/  IMAD.WIDE R136, R2, 0x4, R136 ;  /* 0x0000000402887825 */ /* 0x000fc600078e0288 */
[----:B------:R-:W-:Y:S01]  /*1f500*/  LDGSTS.E [R252+0x32b00], desc[UR4][R72.64], P1 ;  /* 0x32b0000048fc7fae */ /* 0x000fe20008921844 */
[----:B------:R-:W-:-:S03]  /*1f510*/  IMAD.WIDE R144, R2, 0x4, R144 ;  /* 0x0000000402907825 */ /* 0x000fc600078e0290 */
        /* <DEDUP_REMOVED lines=10> */
[----:B------:R-:W-:Y:S01]  /*1f5c0*/  LDGSTS.E [R252+0x34b00], desc[UR4][R136.64], P1 ;  /* 0x34b0000088fc7fae */ /* 0x000fe20008921844 */
[----:B------:R-:W-:-:S03]  /*1f5d0*/  IMAD.WIDE R208, R2, 0x4, R208 ;  /* 0x0000000402d07825 */ /* 0x000fc600078e02d0 */
[----:B------:R-:W5:Y:S04]  /*1f5e0*/  LDL.LU.64 R186, [R1+0xad8] ;  /* 0x000ad80001ba7983 */ /* 0x000f680000300a00 */
[----:B------:R-:W-:Y:S01]  /*1f5f0*/  LDGSTS.E [R252+0x34f00], desc[UR4][R144.64], P1 ;  /* 0x34f0000090fc7fae */ /* 0x000fe20008921844 */
[----:B------:R-:W-:-:S03]  /*1f600*/  IMAD.WIDE R216, R2, 0x4, R216 ;  /* 0x0000000402d87825 */ /* 0x000fc600078e02d8 */
[----:B------:R-:W2:Y:S04]  /*1f610*/  LDL.LU.64 R148, [R1+0xad0] ;  /* 0x000ad00001947983 */ /* 0x000ea80000300a00 */
[----:B------:R-:W-:Y:S01]  /*1f620*/  LDGSTS.E [R252+0x35300], desc[UR4][R152.64], P1 ;  /* 0x3530000098fc7fae */ /* 0x000fe20008921844 */
[----:B------:R-:W-:Y:S02]  /*1f630*/  IMAD.WIDE R224, R2, 0x4, R224 ;  /* 0x0000000402e07825 */ /* 0x000fe400078e02e0 */
[----:B------:R-:W1:Y:S01]  /*1f640*/  LDC R2, c[0x0][0x230] ;  /* 0x00008c00ff027b82 */ /* 0x000e620000000800 */
[----:B------:R-:W-:Y:S04]  /*1f650*/  LDGSTS.E [R252+0x35700], desc[UR4][R160.64], P1 ;  /* 0x35700000a0fc7fae */ /* 0x000fe80008921844 */
[----:B------:R-:W-:Y:S04]  /*1f660*/  LDGSTS.E [R252+0x35b00], desc[UR4][R168.64], P1 ;  /* 0x35b00000a8fc7fae */ /* 0x000fe80008921844 */
[----:B------:R-:W-:Y:S04]  /*1f670*/  LDGSTS.E [R252+0x35f00], desc[UR4][R176.64], P1 ;  /* 0x35f00000b0fc7fae */ /* 0x000fe80008921844 */
[----:B------:R-:W-:Y:S04]  /*1f680*/  LDGSTS.E [R252+0x36300], desc[UR4][R184.64], P1 ;  /* 0x36300000b8fc7fae */ /* 0x000fe80008921844 */
[----:B------:R-:W-:Y:S04]  /*1f690*/  LDGSTS.E [R252+0x36700], desc[UR4][R192.64], P1 ;  /* 0x36700000c0fc7fae */ /* 0x000fe80008921844 */
[----:B------:R-:W2:Y:S04]  /*1f6a0*/  LDL.LU.64 R218, [R1+0xac8] ;  /* 0x000ac80001da7983 */ /* 0x000ea80000300a00 */
[----:B------:R-:W-:Y:S04]  /*1f6b0*/  LDGSTS.E [R252+0x36b00], desc[UR4][R200.64], P1 ;  /* 0x36b00000c8fc7fae */ /* 0x000fe80008921844 */
[----:B------:R-:W2:Y:S04]  /*1f6c0*/  LDL.LU.64 R84, [R1+0xab8] ;  /* 0x000ab80001547983 */ /* 0x000ea80000300a00 */
[----:B------:R-:W-:Y:S04]  /*1f6d0*/  LDGSTS.E [R252+0x36f00], desc[UR4][R208.64], P1 ;  /* 0x36f00000d0fc7fae */ /* 0x000fe80008921844 */
[----:B------:R-:W-:Y:S04]  /*1f6e0*/  LDGSTS.E [R252+0x37300], desc[UR4][R216.64], P1 ;  /* 0x37300000d8fc7fae */ /* 0x000fe80008921844 */
[----:B------:R-:W-:Y:S04]  /*1f6f0*/  LDGSTS.E [R252+0x37700], desc[UR4][R224.64], P1 ;  /* 0x37700000e0fc7fae */ /* 0x000fe80008921844 */
[----:B----4-:R3:W-:Y:S04]  /*1f700*/  LDGSTS.E [R252+0x37b00], desc[UR4][R44.64], P1 ;  /* 0x37b000002cfc7fae */ /* 0x0107e80008921844 */
[----:B------:R-:W-:Y:S04]  /*1f710*/  LDGSTS.E [R252+0x37f00], desc[UR4][R246.64], P1 ;  /* 0x37f00000f6fc7fae */ /* 0x000fe80008921844 */
[----:B------:R-:W0:Y:S04]  /*1f720*/  LDGDEPBAR ;  /* 0x00000000000079af */ /* 0x000e280000000000 */
[----:B------:R-:W4:Y:S01]  /*1f730*/  LDL.LU.64 R246, [R1+0x1fc0] ;  /* 0x001fc00001f67983 */ /* 0x000f220000300a00 */
[C---:B---3--:R-:W-:Y:S01]  /*1f740*/  IMAD.WIDE R44, R5.reuse, 0x4, R12 ;  /* 0x00000004052c7825 */ /* 0x048fe200078e020c */
[----:B------:R-:W-:Y:S06]  /*1f750*/  BAR.SYNC.DEFER_BLOCKING 0x0 ;  /* 0x0000000000007b1d */ /* 0x000fec0000010000 */
[----:B------:R-:W3:Y:S04]  /*1f760*/  LDL.LU.64 R12, [R1+0xab0] ;  /* 0x000ab000010c7983 */ /* 0x000ee80000300a00 */
[----:B------:R1:W-:Y:S04]  /*1f770*/  STL.64 [R1+0xe8], R44 ;  /* 0x0000e82c01007387 */ /* 0x0003e80000100a00 */
[----:B------:R-:W4:Y:S04]  /*1f780*/  LDL.LU.64 R180, [R1+0xaa8] ;  /* 0x000aa80001b47983 */ /* 0x000f280000300a00 */
[----:B------:R-:W-:Y:S01]  /*1f790*/  @!PT LDS RZ, [RZ] ;  /* 0x00000000fffff984 */ /* 0x000fe20000000800 */
[----:B------:R-:W-:Y:S01]  /*1f7a0*/  @!PT LDS RZ, [RZ] ;  /* 0x00000000fffff984 */ /* 0x000fe20000000800 */
[----:B------:R-:W-:Y:S01]  /*1f7b0*/  @!PT LDS RZ, [RZ] ;  /* 0x00000000fffff984 */ /* 0x000fe20000000800 */
[----:B------:R1:W-:Y:S01]  /*1f7c0*/  LDGSTS.E [R0+-0x10000], desc[UR4][R44.64], !P2 ;  /* 0xf00000002c007fae */ /* 0x0003e2000d121844 */
[----:B-----5:R-:W-:-:S04]  /*1f7d0*/  IMAD.WIDE R196, R5, 0x4, R186 ;  /* 0x0000000405c47825 */ /* 0x020fc800078e02ba */
[C---:B--2---:R-:W-:Y:S01]  /*1f7e0*/  IMAD.WIDE R148, R5.reuse, 0x4, R148 ;  /* 0x0000000405947825 */ /* 0x044fe200078e0294 */
[----:B------:R-:W2:Y:S03]  /*1f7f0*/  LDL.LU.64 R186, [R1+0xaa0] ;  /* 0x000aa00001ba7983 */ /* 0x000ea60000300a00 */
[----:B------:R-:W-:Y:S01]  /*1f800*/  IMAD.WIDE R84, R5, 0x4, R84 ;  /* 0x0000000405547825 */ /* 0x000fe200078e0254 */
[----:B------:R5:W-:Y:S03]  /*1f810*/  STL.64 [R1+0xad8], R196 ;  /* 0x000ad8c401007387 */ /* 0x000be60000100a00 */
[----:B-1----:R-:W-:Y:S01]  /*1f820*/  VIADD R2, R2, 0xffffff5d ;  /* 0xffffff5d02027836 */ /* 0x002fe20000000000 */
[----:B------:R5:W-:Y:S01]  /*1f830*/  LDGSTS.E [R0+-0xfffc], desc[UR4][R196.64], !P4 ;  /* 0xf0004000c4007fae */ /* 0x000be2000e121844 */
[----:B------:R-:W-:Y:S01]  /*1f840*/  ISETP.GE.U32.AND P1, PT, R6, 0x7fffff1f, PT ;  /* 0x7fffff1f0600780c */ /* 0x000fe20003f26070 */
[----:B------:R-:W-:Y:S01]  /*1f850*/  VIADD R7, R7, 0xffffff79 ;  /* 0xffffff7907077836 */ /* 0x000fe20000000000 */
[----:B------:R-:W1:Y:S01]  /*1f860*/  LDC R6, c[0x0][0x230] ;  /* 0x00008c00ff067b82 */ /* 0x000e620000000800 */
[----:B------:R5:W-:Y:S04]  /*1f870*/  STL.64 [R1+0xad0], R148 ;  /* 0x000ad09401007387 */ /* 0x000be80000100a00 */
[----:B------:R-:W-:Y:S01]  /*1f880*/  LDGSTS.E [R0+-0xfff8], desc[UR4][R148.64], !P6 ;  /* 0xf000800094007fae */ /* 0x000fe2000f121844 */
[----:B------:R-:W-:-:S02]  /*1f890*/  VIADD R164, R164, 0xffffff5a ;  /* 0xffffff5aa4a47836 */ /* 0x000fc40000000000 */
[----:B------:R-:W2:Y:S01]  /*1f8a0*/  LDC R44, c[0x0][0x230] ;  /* 0x00008c00ff2c7b82 */ /* 0x000ea20000000800 */
[----:B-----5:R-:W-:-:S05]  /*1f8b0*/  IMAD.WIDE R196, R5, 0x4, R218 ;  /* 0x0000000405c47825 */ /* 0x020fca00078e02da */
[----:B------:R3:W-:Y:S04]  /*1f8c0*/  LDGSTS.E [R0+-0xfff4], desc[UR4][R196.64], !P5 ;  /* 0xf000c000c4007fae */ /* 0x0007e8000e921844 */
[----:B------:R-:W5:Y:S04]  /*1f8d0*/  LDL.LU.64 R148, [R1+0xac0] ;  /* 0x000ac00001947983 */ /* 0x000f680000300a00 */
[----:B------:R-:W5:Y:S04]  /*1f8e0*/  LDL.LU.64 R218, [R1+0xa98] ;  /* 0x000a980001da7983 */ /* 0x000f680000300a00 */
[----:B------:R-:W-:Y:S04]  /*1f8f0*/  STL.64 [R1+0xac8], R196 ;  /* 0x000ac8c401007387 */ /* 0x000fe80000100a00 */
[----:B------:R1:W-:Y:S04]  /*1f900*/  STL.64 [R1+0x128], R84 ;  /* 0x0001285401007387 */ /* 0x0003e80000100a00 */
[----:B------:R-:W-:Y:S04]  /*1f910*/  LDGSTS.E [R0+-0xc000], desc[UR4][R84.64], !P3 ;  /* 0xf400000054007fae */ /* 0x000fe8000d921844 */
[----:B-1----:R-:W5:Y:S01]  /*1f920*/  LDL.LU.64 R84, [R1+0xa90] ;  /* 0x000a900001547983 */ /* 0x002f620000300a00 */
[----:B---3--:R-:W-:-:S03]  /*1f930*/  IMAD.WIDE R196, R5, 0x4, R12 ;  /* 0x0000000405c47825 */ /* 0x008fc600078e020c */
[----:B------:R-:W3:Y:S01]  /*1f940*/  LDL.LU.64 R12, [R1+0xa88] ;  /* 0x000a8800010c7983 */ /* 0x000ee20000300a00 */
[----:B------:R-:W-:Y:S02]  /*1f950*/  ISETP.GE.U32.AND P2, PT, R2, 0x7fffff1e, PT ;  /* 0x7fffff1e0200780c */ /* 0x000fe40003f46070 */
[----:B------:R-:W1:Y:S01]  /*1f960*/  LDC R2, c[0x0][0x230] ;  /* 0x00008c00ff027b82 */ /* 0x000e620000000800 */
[----:B------:R-:W-:Y:S01]  /*1f970*/  ISETP.GE.U32.AND P3, PT, R7, 0x7fffff3a, PT ;  /* 0x7fffff3a0700780c */ /* 0x000fe20003f66070 */
[----:B------:R2:W-:Y:S06]  /*1f980*/  LDGSTS.E [R0+-0xbffc], desc[UR4][R196.64], !P1 ;  /* 0xf4004000c4007fae */ /* 0x0005ec000c921844 */
[----:B------:R-:W2:Y:S01]  /*1f990*/  LDC R7, c[0x0][0x230] ;  /* 0x00008c00ff077b82 */ /* 0x000ea20000000800 */
[----:B-1----:R-:W-:-:S07]  /*1f9a0*/  VIADD R45, R2, 0xffffff5c ;  /* 0xffffff5c022d7836 */ /* 0x002fce0000000000 */
[----:B------:R-:W1:Y:S01]  /*1f9b0*/  LDC R2, c[0x0][0x230] ;  /* 0x00008c00ff027b82 */ /* 0x000e620000000800 */
[----:B------:R-:W-:-:S07]  /*1f9c0*/  ISETP.GE.U32.AND P4, PT, R45, 0x7fffff1d, PT ;  /* 0x7fffff1d2d00780c */ /* 0x000fce0003f86070 */
[----:B------:R-:W2:Y:S01]  /*1f9d0*/  LDC R45, c[0x0][0x230] ;  /* 0x00008c00ff2d7b82 */ /* 0x000ea20000000800 */
[----:B----4-:R-:W-:Y:S01]  /*1f9e0*/  IMAD.WIDE R180, R5, 0x4, R180 ;  /* 0x0000000405b47825 */ /* 0x010fe200078e02b4 */
[----:B------:R4:W-:Y:S03]  /*1f9f0*/  STL.64 [R1+0x138], R196 ;  /* 0x000138c401007387 */ /* 0x0009e60000100a00 */
[----:B--2---:R-:W-:Y:S02]  /*1fa00*/  VIADD R165, R45, 0xffffff7a ;  /* 0xffffff7a2da57836 */ /* 0x004fe40000000000 */
[----:B-1----:R-:W-:Y:S01]  /*1fa10*/  VIADD R2, R2, 0xffffff7b ;  /* 0xffffff7b02027836 */ /* 0x002fe20000000000 */
[----:B------:R1:W-:Y:S01]  /*1fa20*/  STL.64 [R1+0x150], R180 ;  /* 0x000150b401007387 */ /* 0x0003e20000100a00 */
[----:B------:R-:W-:Y:S01]  /*1fa30*/  VIADD R7, R7, 0xffffff77 ;  /* 0xffffff7707077836 */ /* 0x000fe20000000000 */
[----:B------:R-:W-:Y:S01]  /*1fa40*/  ISETP.GE.U32.AND P5, PT, R165, 0x7fffff3b, PT ;  /* 0x7fffff3ba500780c */ /* 0x000fe20003fa6070 */
[----:B------:R-:W2:Y:S01]  /*1fa50*/  LDC R45, c[0x0][0x230] ;  /* 0x00008c00ff2d7b82 */ /* 0x000ea20000000800 */
[----:B------:R-:W-:Y:S01]  /*1fa60*/  IADD3 R165, R6, -0x88, RZ ;  /* 0xffffff7806a57810 */ /* 0x000fe20007ffe0ff */
[----:B------:R-:W-:Y:S06]  /*1fa70*/  LDGSTS.E [R0+-0xbff8], desc[UR4][R180.64], !P2 ;  /* 0xf4008000b4007fae */ /* 0x000fec000d121844 */
[----:B------:R-:W5:Y:S01]  /*1fa80*/  LDC R6, c[0x0][0x230] ;  /* 0x00008c00ff067b82 */ /* 0x000f620000000800 */
[----:B------:R-:W-:Y:S01]  /*1fa90*/  ISETP.GE.U32.AND P6, PT, R2, 0x7fffff3c, PT ;  /* 0x7fffff3c0200780c */ /* 0x000fe20003fc6070 */
[----:B----4-:R-:W-:Y:S01]  /*1faa0*/  IMAD.WIDE R196, R5, 0x4, R186 ;  /* 0x0000000405c47825 */ /* 0x010fe200078e02ba */
[----:B------:R-:W-:Y:S01]  /*1fab0*/  ISETP.GE.U32.AND P1, PT, R165, 0x7fffff39, PT ;  /* 0x7fffff39a500780c */ /* 0x000fe20003f26070 */
[----:B-1----:R-:W4:Y:S04]  /*1fac0*/  LDL.LU.64 R180, [R1+0xa78] ;  /* 0x000a780001b47983 */ /* 0x002f280000300a00 */
[----:B------:R-:W1:Y:S01]  /*1fad0*/  LDC R2, c[0x0][0x230] ;  /* 0x00008c00ff027b82 */ /* 0x000e620000000800 */
[----:B------:R5:W-:Y:S04]  /*1fae0*/  STL.64 [R1+0x160], R196 ;  /* 0x000160c401007387 */ /* 0x000be80000100a00 */
[----:B------:R5:W-:Y:S01]  /*1faf0*/  LDGSTS.E [R0+-0xbff4], desc[UR4][R196.64], !P4 ;  /* 0xf400c000c4007fae */ /* 0x000be2000e121844 */
[----:B------:R-:W-:-:S03]  /*1fb00*/  ISETP.GE.U32.AND P4, PT, R164, 0x7fffff1b, PT ;  /* 0x7fffff1ba400780c */ /* 0x000fc60003f86070 */
[----:B------:R-:W4:Y:S01]  /*1fb10*/  LDL.LU.64 R186, [R1+0xa70] ;  /* 0x000a700001ba7983 */ /* 0x000f220000300a00 */
[----:B-----5:R-:W-:Y:S01]  /*1fb20*/  IADD3 R6, R6, -0x8a, RZ ;  /* 0xffffff7606067810 */ /* 0x020fe20007ffe0ff */
[C---:B------:R-:W-:Y:S02]  /*1fb30*/  IMAD.WIDE R196, R5.reuse, 0x4, R148 ;  /* 0x0000000405c47825 */ /* 0x040fe400078e0294 */
[----:B------:R-:W5:Y:S02]  /*1fb40*/  LDC R148, c[0x0][0x230] ;  /* 0x00008c00ff947b82 */ /* 0x000f640000000800 */
[C---:B------:R-:W-:Y:S01]  /*1fb50*/  IMAD.WIDE R164, R5.reuse, 0x4, R218 ;  /* 0x0000000405a47825 */ /* 0x040fe200078e02da */
[----:B------:R2:W-:Y:S04]  /*1fb60*/  STL.64 [R1+0xaa0], R196 ;  /* 0x000aa0c401007387 */ /* 0x0005e80000100a00 */
[----:B------:R2:W-:Y:S04]  /*1fb70*/  LDGSTS.E [R3+-0x10000], desc[UR4][R196.64], !P6 ;  /* 0xf0000000c4037fae */ /* 0x0005e8000f121844 */
[----:B------:R-:W5:Y:S04]  /*1fb80*/  LDL.LU.64 R218, [R1+0xa68] ;  /* 0x000a680001da7983 */ /* 0x000f680000300a00 */
[----:B------:R3:W-:Y:S04]  /*1fb90*/  STL.64 [R1+0xa98], R164 ;  /* 0x000a98a401007387 */ /* 0x0007e80000100a00 */
[----:B------:R3:W-:Y:S04]  /*1fba0*/  LDGSTS.E [R3+-0xfffc], desc[UR4][R164.64], !P5 ;  /* 0xf0004000a4037fae */ /* 0x0007e8000e921844 */
[----:B------:R-:W5:Y:S01]  /*1fbb0*/  LDL.LU.64 R220, [R1+0xa60] ;  /* 0x000a600001dc7983 */ /* 0x000f620000300a00 */
[----:B--2---:R-:W-:-:S02]  /*1fbc0*/  IMAD.WIDE R196, R5, 0x4, R84 ;  /* 0x0000000405c47825 */ /* 0x004fc400078e0254 */
[----:B------:R-:W2:Y:S03]  /*1fbd0*/  LDC R84, c[0x0][0x230] ;  /* 0x00008c00ff547b82 */ /* 0x000ea60000000800 */
[----:B------:R1:W-:Y:S04]  /*1fbe0*/  STL.64 [R1+0xa90], R196 ;  /* 0x000a90c401007387 */ /* 0x0003e80000100a00 */
[----:B------:R-:W-:Y:S01]  /*1fbf0*/  LDGSTS.E [R3+-0xfff8], desc[UR4][R196.64], !P3 ;  /* 0xf0008000c4037fae */ /* 0x000fe2000d921844 */
[----:B------:R-:W-:Y:S01]  /*1fc00*/  ISETP.GE.U32.AND P3, PT, R7, 0x7fffff38, PT ;  /* 0x7fffff380700780c */ /* 0x000fe20003f66070 */
[----:B------:R-:W-:Y:S01]  /*1fc10*/  VIADD R44, R44, 0xffffff5b ;  /* 0xffffff5b2c2c7836 */ /* 0x000fe20000000000 */
[----:B------:R-:W2:Y:S01]  /*1fc20*/  LDC R85, c[0x0][0x230] ;  /* 0x00008c00ff557b82 */ /* 0x000ea20000000800 */
[----:B---3--:R-:W-:-:S02]  /*1fc30*/  IMAD.WIDE R164, R5, 0x4, R12 ;  /* 0x0000000405a47825 */ /* 0x008fc400078e020c */
[----:B------:R-:W3:Y:S04]  /*1fc40*/  LDL.LU.64 R12, [R1+0xa80] ;  /* 0x000a8000010c7983 */ /* 0x000ee80000300a00 */
[----:B------:R2:W-:Y:S01]  /*1fc50*/  LDGSTS.E [R3+-0xfff4], desc[UR4][R164.64], !P1 ;  /* 0xf000c000a4037fae */ /* 0x0005e2000c921844 */
[----:B------:R-:W-:-:S03]  /*1fc60*/  ISETP.GE.U32.AND P1, PT, R6, 0x7fffff37, PT ;  /* 0x7fffff370600780c */ /* 0x000fc60003f26070 */
[----:B------:R2:W-:Y:S04]  /*1fc70*/  STL.64 [R1+0xa88], R164 ;  /* 0x000a88a401007387 */ /* 0x0005e80000100a00 */
[----:B------:R-:W3:Y:S01]  /*1fc80*/  LDL.LU.64 R6, [R1+0xa58] ;  /* 0x000a580001067983 */ /* 0x000ee20000300a00 */
[----:B------:R-:W-:Y:S01]  /*1fc90*/  ISETP.GE.U32.AND P2, PT, R44, 0x7fffff1c, PT ;  /* 0x7fffff1c2c00780c */ /* 0x000fe20003f46070 */
[----:B-1----:R-:W-:Y:S01]  /*1fca0*/  VIADD R2, R2, 0xffffff59 ;  /* 0xffffff5902027836 */ /* 0x002fe20000000000 */
[----:B------:R-:W1:Y:S01]  /*1fcb0*/  LDC R44, c[0x0][0x230] ;  /* 0x00008c00ff2c7b82 */ /* 0x000e620000000800 */
[----:B------:R-:W-:Y:S01]  /*1fcc0*/  VIADD R45, R45, 0xffffff58 ;  /* 0xffffff582d2d7836 */ /* 0x000fe20000000000 */
[----:B------:R-:W3:Y:S02]  /*1fcd0*/  LDL.LU.64 R196, [R1+0xa50] ;  /* 0x000a500001c47983 */ /* 0x000ee40000300a00 */
[----:B------:R-:W-:-:S02]  /*1fce0*/  ISETP.GE.U32.AND P6, PT, R2, 0x7fffff1a, PT ;  /* 0x7fffff1a0200780c */ /* 0x000fc40003fc6070 */
[----:B------:R-:W-:Y:S02]  /*1fcf0*/  ISETP.GE.U32.AND P5, PT, R45, 0x7fffff19, PT ;  /* 0x7fffff192d00780c */ /* 0x000fe40003fa6070 */
[----:B------:R-:W1:Y:S08]  /*1fd00*/  LDC R2, c[0x0][0x230] ;  /* 0x00008c00ff027b82 */ /* 0x000e700000000800 */
[----:B------:R-:W1:Y:S01]  /*1fd10*/  LDC R45, c[0x0][0x230] ;  /* 0x00008c00ff2d7b82 */ /* 0x000e620000000800 */
[----:B----4-:R-:W-:-:S05]  /*1fd20*/  IMAD.WIDE R180, R5, 0x4, R180 ;  /* 0x0000000405b47825 */ /* 0x010fca00078e02b4 */
[----:B------:R4:W-:Y:S04]  /*1fd30*/  STL.64 [R1+0x1b0], R180 ;  /* 0x0001b0b401007387 */ /* 0x0009e80000100a00 */
[----:B------:R-:W-:Y:S01]  /*1fd40*/  LDGSTS.E [R3+-0xc000], desc[UR4][R180.64], !P2 ;  /* 0xf4000000b4037fae */ /* 0x000fe2000d121844 */
[----:B--2---:R-:W-:-:S05]  /*1fd50*/  IMAD.WIDE R164, R5, 0x4, R186 ;  /* 0x0000000405a47825 */ /* 0x004fca00078e02ba */
[----:B------:R2:W-:Y:S04]  /*1fd60*/  STL.64 [R1+0x1c0], R164 ;  /* 0x0001c0a401007387 */ /* 0x0005e80000100a00 */
[----:B------:R2:W-:Y:S04]  /*1fd70*/  LDGSTS.E [R3+-0xbffc], desc[UR4][R164.64], !P4 ;  /* 0xf4004000a4037fae */ /* 0x0005e8000e121844 */
[----:B----4-:R-:W4:Y:S01]  /*1fd80*/  LDL.LU.64 R180, [R1+0xa48] ;  /* 0x000a480001b47983 */ /* 0x010f220000300a00 */
[----:B-----5:R-:W-:-:S03]  /*1fd90*/  IMAD.WIDE R186, R5, 0x4, R218 ;  /* 0x0000000405ba7825 */ /* 0x020fc600078e02da */
[----:B------:R-:W5:Y:S04]  /*1fda0*/  LDL.LU.64 R218, [R1+0xa38] ;  /* 0x000a380001da7983 */ /* 0x000f680000300a00 */
[----:B------:R1:W-:Y:S04]  /*1fdb0*/  STL.64 [R1+0x1d0], R186 ;  /* 0x0001d0ba01007387 */ /* 0x0003e80000100a00 */
[----:B------:R-:W-:Y:S01]  /*1fdc0*/  LDGSTS.E [R3+-0xbff8], desc[UR4][R186.64], !P6 ;  /* 0xf4008000ba037fae */ /* 0x000fe2000f121844 */
[----:B--2---:R-:W-:-:S05]  /*1fdd0*/  IMAD.WIDE R164, R5, 0x4, R220 ;  /* 0x0000000405a47825 */ /* 0x004fca00078e02dc */
[----:B------:R3:W-:Y:S04]  /*1fde0*/  STL.64 [R1+0x1e0], R164 ;  /* 0x0001e0a401007387 */ /* 0x0007e80000100a00 */
[----:B------:R3:W-:Y:S04]  /*1fdf0*/  LDGSTS.E [R3+-0xbff4], desc[UR4][R164.64], !P5 ;  /* 0xf400c000a4037fae */ /* 0x0007e8000e921844 */
[----:B-1----:R-:W2:Y:S01]  /*1fe00*/  LDL.LU.64 R186, [R1+0xa30] ;  /* 0x000a300001ba7983 */ /* 0x002ea20000300a00 */
[----:B---3--:R-:W-:-:S03]  /*1fe10*/  IMAD.WIDE R164, R5, 0x4, R12 ;  /* 0x0000000405a47825 */ /* 0x008fc600078e020c */
[----:B------:R-:W3:Y:S04]  /*1fe20*/  LDL.LU.64 R12, [R1+0xa28] ;  /* 0x000a2800010c7983 */ /* 0x000ee80000300a00 */
[----:B------:R-:W-:Y:S04]  /*1fe30*/  STL.64 [R1+0xa60], R164 ;  /* 0x000a60a401007387 */ /* 0x000fe80000100a00 */
[----:B------:R1:W-:Y:S01]  /*1fe40*/  LDGSTS.E [R4+-0x10000], desc[UR4][R164.64], !P3 ;  /* 0xf0000000a4047fae */ /* 0x0003e2000d921844 */
[----:B------:R-:W-:-:S05]  /*1fe50*/  IMAD.WIDE R6, R5, 0x4, R6 ;  /* 0x0000000405067825 */ /* 0x000fca00078e0206 */
[----:B------:R1:W-:Y:S04]  /*1fe60*/  STL.64 [R1+0xa58], R6 ;  /* 0x000a580601007387 */ /* 0x0003e80000100a00 */
[----:B------:R-:W-:Y:S04]  /*1fe70*/  LDGSTS.E [R4+-0xfffc], desc[UR4][R6.64], !P1 ;  /* 0xf000400006047fae */ /* 0x000fe8000c921844 */
[----:B-1----:R-:W3:Y:S01]  /*1fe80*/  LDL.LU.64 R6, [R1+0xa20] ;  /* 0x000a200001067983 */ /* 0x002ee20000300a00 */
[----:B------:R-:W-:Y:S02]  /*1fe90*/  VIADD R149, R44, 0xffffff75 ;  /* 0xffffff752c957836 */ /* 0x000fe40000000000 */
[----:B------:R-:W-:-:S02]  /*1fea0*/  VIADD R148, R148, 0xffffff74 ;  /* 0xffffff7494947836 */ /* 0x000fc40000000000 */
[----:B------:R-:W-:Y:S01]  /*1feb0*/  VIADD R84, R84, 0xffffff56 ;  /* 0xffffff5654547836 */ /* 0x000fe20000000000 */
[----:B------:R-:W-:Y:S01]  /*1fec0*/  ISETP.GE.U32.AND P2, PT, R149, 0x7fffff36, PT ;  /* 0x7fffff369500780c */ /* 0x000fe20003f46070 */
[----:B------:R-:W-:Y:S01]  /*1fed0*/  VIADD R149, R2, 0xffffff57 ;  /* 0xffffff5702957836 */ /* 0x000fe20000000000 */
[----:B------:R-:W-:Y:S01]  /*1fee0*/  ISETP.GE.U32.AND P4, PT, R148, 0x7fffff35, PT ;  /* 0x7fffff359400780c */ /* 0x000fe20003f86070 */
[----:B------:R-:W-:Y:S01]  /*1fef0*/  IMAD.WIDE R164, R5, 0x4, R196 ;  /* 0x0000000405a47825 */ /* 0x000fe200078e02c4 */
[----:B------:R-:W-:Y:S01]  /*1ff00*/  IADD3 R45, R45, -0xac, RZ ;  /* 0xffffff542d2d7810 */ /* 0x000fe20007ffe0ff */
[----:B------:R-:W1:Y:S01]  /*1ff10*/  LDC R44, c[0x0][0x230] ;  /* 0x00008c00ff2c7b82 */ /* 0x000e620000000800 */
[----:B------:R-:W-:Y:S01]  /*1ff20*/  ISETP.GE.U32.AND P6, PT, R149, 0x7fffff18, PT ;  /* 0x7fffff189500780c */ /* 0x000fe20003fc6070 */
[----:B------:R-:W-:Y:S01]  /*1ff30*/  VIADD R149, R85, 0xffffff55 ;  /* 0xffffff5555957836 */ /* 0x000fe20000000000 */
[----:B------:R-:W-:Y:S01]  /*1ff40*/  ISETP.GE.U32.AND P5, PT, R84, 0x7fffff17, PT ;  /* 0x7fffff175400780c */ /* 0x000fe20003fa6070 */
[----:B------:R5:W-:Y:S01]  /*1ff50*/  STL.64 [R1+0xa50], R164 ;  /* 0x000a50a401007387 */ /* 0x000be20000100a00 */
[----:B------:R-:W-:-:S02]  /*1ff60*/  ISETP.GE.U32.AND P1, PT, R45, 0x7fffff15, PT ;  /* 0x7fffff152d00780c */ /* 0x000fc40003f26070 */
[----:B------:R-:W-:Y:S01]  /*1ff70*/  ISETP.GE.U32.AND P3, PT, R149, 0x7fffff16, PT ;  /* 0x7fffff169500780c */ /* 0x000fe20003f66070 */
[----:B------:R5:W-:Y:S01]  /*1ff80*/  LDGSTS.E [R4+-0xfff8], desc[UR4][R164.64], !P2 ;  /* 0xf0008000a4047fae */ /* 0x000be2000d121844 */
[----:B------:R-:W1:Y:S03]  /*1ff90*/  LDC R148, c[0x0][0x230] ;  /* 0x00008c00ff947b82 */ /* 0x000e660000000800 */
[----:B------:R-:W3:Y:S05]  /*1ffa0*/  LDL.LU.64 R196, [R1+0xa40] ;  /* 0x000a400001c47983 */ /* 0x000eea0000300a00 */
[----:B------:R-:W1:Y:S01]  /*1ffb0*/  LDC R2, c[0x0][0x230] ;  /* 0x00008c00ff027b82 */ /* 0x000e620000000800 */
[----:B----4-:R-:W-:-:S07]  /*1ffc0*/  IMAD.WIDE R180, R5, 0x4, R180 ;  /* 0x0000000405b47825 */ /* 0x010fce00078e02b4 */
[----:B------:R-:W4:Y:S01]  /*1ffd0*/  LDC R45, c[0x0][0x230] ;  /* 0x00008c00ff2d7b82 */ /* 0x000f220000000800 */
[----:B------:R1:W-:Y:S04]  /*1ffe0*/  STL.64 [R1+0xa48], R180 ;  /* 0x000a48b401007387 */ /* 0x0003e80000100a00 */
[----:B------:R-:W-:Y:S01]  /*1fff0*/  LDGSTS.E [R4+-0xfff4], desc[UR4][R180.64], !P4 ;  /* 0xf000c000b4047fae */ /* 0x000fe2000e121844 */
[C---:B--2---:R-:W-:Y:S02]  /*20000*/  IMAD.WIDE R186, R5.reuse, 0x4, R186 ;  /* 0x0000000405ba7825 */ /* 0x044fe400078e02ba */
[----:B------:R-:W2:Y:S02]  /*20010*/  LDC R84, c[0x0][0x230] ;  /* 0x00008c00ff547b82 */ /* 0x000ea40000000800 */
[----:B-----5:R-:W-:-:S02]  /*20020*/  IMAD.WIDE R164, R5, 0x4, R218 ;  /* 0x0000000405a47825 */ /* 0x020fc400078e02da */
[----:B------:R-:W5:Y:S02]  /*20030*/  LDL.LU.64 R218, [R1+0xa18] ;  /* 0x000a180001da7983 */ /* 0x000f640000300a00 */
[C---:B---3--:R-:W-:Y:S02]  /*20040*/  IMAD.WIDE R6, R5.reuse, 0x4, R6 ;  /* 0x0000000405067825 */ /* 0x048fe400078e0206 */
[----:B------:R3:W-:Y:S01]  /*20050*/  STL.64 [R1+0x238], R164 ;  /* 0x000238a401007387 */ /* 0x0007e20000100a00 */
[----:B------:R-:W5:Y:S03]  /*20060*/  LDC R85, c[0x0][0x230] ;  /* 0x00008c00ff557b82 */ /* 0x000f660000000800 */
[----:B------:R3:W-:Y:S04]  /*20070*/  LDGSTS.E [R4+-0xc000], desc[UR4][R164.64], !P6 ;  /* 0xf4000000a4047fae */ /* 0x0007e8000f121844 */
[----:B-1----:R-:W5:Y:S01]  /*20080*/  LDL.LU.64 R180, [R1+0xa10] ;  /* 0x000a100001b47983 */ /* 0x002f620000300a00 */
[----:B------:R-:W-:Y:S01]  /*20090*/  VIADD R44, R44, 0xffffff73 ;  /* 0xffffff732c2c7836 */ /* 0x000fe20000000000 */
[----:B------:R-:W1:Y:S02]  /*200a0*/  LDC R149, c[0x0][0x230] ;  /* 0x00008c00ff957b82 */ /* 0x000e640000000800 */
[----:B------:R4:W-:Y:S01]  /*200b0*/  STL.64 [R1+0x250], R186 ;  /* 0x000250ba01007387 */ /* 0x0009e20000100a00 */
[----:B---3--:R-:W-:-:S03]  /*200c0*/  IMAD.WIDE R164, R5, 0x4, R12 ;  /* 0x0000000405a47825 */ /* 0x008fc600078e020c */
[----:B------:R-:W-:Y:S04]  /*200d0*/  LDGSTS.E [R4+-0xbffc], desc[UR4][R186.64], !P5 ;  /* 0xf4004000ba047fae */ /* 0x000fe8000e921844 */
[----:B------:R-:W3:Y:S04]  /*200e0*/  LDL.LU.64 R12, [R1+0xa08] ;  /* 0x000a0800010c7983 */ /* 0x000ee80000300a00 */
[----:B------:R2:W-:Y:S04]  /*200f0*/  STL.64 [R1+0x260], R164 ;  /* 0x000260a401007387 */ /* 0x0005e80000100a00 */
[----:B----4-:R-:W4:Y:S04]  /*20100*/  LDL.LU.64 R186, [R1+0xa00] ;  /* 0x000a000001ba7983 */ /* 0x010f280000300a00 */
[----:B------:R2:W-:Y:S04]  /*20110*/  LDGSTS.E [R4+-0xbff8], desc[UR4][R164.64], !P3 ;  /* 0xf4008000a4047fae */ /* 0x0005e8000d921844 */
[----:B------:R-:W4:Y:S04]  /*20120*/  LDL.LU.64 R220, [R1+0x9f8] ;  /* 0x0009f80001dc7983 */ /* 0x000f280000300a00 */
[----:B------:R2:W-:Y:S04]  /*20130*/  STL.64 [R1+0x270], R6 ;  /* 0x0002700601007387 */ /* 0x0005e80000100a00 */
[----:B------:R-:W-:Y:S01]  /*20140*/  LDGSTS.E [R4+-0xbff4], desc[UR4][R6.64], !P1 ;  /* 0xf400c00006047fae */ /* 0x000fe2000c921844 */
[----:B------:R-:W-:Y:S01]  /*20150*/  ISETP.GE.U32.AND P2, PT, R44, 0x7fffff34, PT ;  /* 0x7fffff342c00780c */ /* 0x000fe20003f46070 */
[----:B------:R-:W-:Y:S01]  /*20160*/  VIADD R148, R148, 0xffffff72 ;  /* 0xffffff7294947836 */ /* 0x000fe20000000000 */
[----:B------:R-:W1:Y:S01]  /*20170*/  LDC R44, c[0x0][0x230] ;  /* 0x00008c00ff2c7b82 */ /* 0x000e620000000800 */
[----:B------:R-:W-:Y:S01]  /*20180*/  VIADD R2, R2, 0xffffff71 ;  /* 0xffffff7102027836 */ /* 0x000fe20000000000 */
[----:B------:R-:W-:Y:S01]  /*20190*/  IADD3 R45, R45, -0xae, RZ ;  /* 0xffffff522d2d7810 */ /* 0x000fe20007ffe0ff */
[----:B------:R-:W-:-:S04]  /*201a0*/  IMAD.WIDE R196, R5, 0x4, R196 ;  /* 0x0000000405c47825 */ /* 0x000fc800078e02c4 */
[----:B--2---:R-:W-:Y:S01]  /*201b0*/  VIADD R84, R84, 0xffffff70 ;  /* 0xffffff7054547836 */ /* 0x004fe20000000000 */
[----:B------:R-:W2:Y:S01]  /*201c0*/  LDC R164, c[0x0][0x230] ;  /* 0x00008c00ffa47b82 */ /* 0x000ea20000000800 */
[----:B------:R-:W2:Y:S01]  /*201d0*/  LDL.LU.64 R6, [R1+0x1fb8] ;  /* 0x001fb80001067983 */ /* 0x000ea20000300a00 */
[----:B------:R-:W-:Y:S02]  /*201e0*/  ISETP.GE.U32.AND P4, PT, R148, 0x7fffff33, PT ;  /* 0x7fffff339400780c */ /* 0x000fe40003f86070 */
[----:B------:R-:W-:Y:S01]  /*201f0*/  ISETP.GE.U32.AND P6, PT, R2, 0x7fffff32, PT ;  /* 0x7fffff320200780c */ /* 0x000fe20003fc6070 */
[----:B------:R4:W-:Y:S01]  /*20200*/  STL.64 [R1+0xa20], R196 ;  /* 0x000a20c401007387 */ /* 0x0009e20000100a00 */
[----:B------:R-:W-:Y:S01]  /*20210*/  ISETP.GE.U32.AND P1, PT, R45, 0x7fffff13, PT ;  /* 0x7fffff132d00780c */ /* 0x000fe20003f26070 */
[----:B-1----:R-:W-:Y:S02]  /*20220*/  VIADD R44, R44, 0xffffff51 ;  /* 0xffffff512c2c7836 */ /* 0x002fe40000000000 */
[----:B-----5:R-:W-:-:S04]  /*20230*/  IMAD.WIDE R218, R5, 0x4, R218 ;  /* 0x0000000405da7825 */ /* 0x020fc800078e02da */
[----:B------:R-:W-:-:S04]  /*20240*/  IMAD.WIDE R180, R5, 0x4, R180 ;  /* 0x0000000405b47825 */ /* 0x000fc800078e02b4 */
[----:B---3--:R-:W-:Y:S01]  /*20250*/  IMAD.WIDE R12, R5, 0x4, R12 ;  /* 0x00000004050c7825 */ /* 0x008fe200078e020c */
[----:B------:R-:W-:Y:S01]  /*20260*/  ISETP.GE.U32.AND P5, PT, R84, 0x7fffff31, PT ;  /* 0x7fffff315400780c */ /* 0x000fe20003fa6070 */
[----:B------:R-:W1:Y:S08]  /*20270*/  LDC R2, c[0x0][0x230] ;  /* 0x00008c00ff027b82 */ /* 0x000e700000000800 */
[----:B------:R-:W3:Y:S01]  /*20280*/  LDC R84, c[0x0][0x230] ;  /* 0x00008c00ff547b82 */ /* 0x000ee20000000800 */
[----:B------:R-:W-:Y:S01]  /*20290*/  VIADD R85, R85, 0xffffff53 ;  /* 0xffffff5355557836 */ /* 0x000fe20000000000 */
[----:B--2---:R2:W-:Y:S01]  /*202a0*/  LDGSTS.E [R7+-0x10000], desc[UR4][R196.64], !P2 ;  /* 0xf0000000c4077fae */ /* 0x0045e2000d121844 */
[----:B------:R-:W-:Y:S01]  /*202b0*/  ISETP.GE.U32.AND P2, PT, R44, 0x7fffff12, PT ;  /* 0x7fffff122c00780c */ /* 0x000fe20003f46070 */
[----:B------:R-:W-:-:S02]  /*202c0*/  VIADD R165, R149, 0xffffff50 ;  /* 0xffffff5095a57836 */ /* 0x000fc40000000000 */
[----:B----4-:R-:W-:Y:S01]  /*202d0*/  IMAD.WIDE R186, R5, 0x4, R186 ;  /* 0x0000000405ba7825 */ /* 0x010fe200078e02ba */
[----:B------:R-:W-:Y:S01]  /*202e0*/  LDGSTS.E [R7+-0xfffc], desc[UR4][R218.64], !P4 ;  /* 0xf0004000da077fae */ /* 0x000fe2000e121844 */
[----:B------:R-:W-:Y:S01]  /*202f0*/  ISETP.GE.U32.AND P3, PT, R85, 0x7fffff14, PT ;  /* 0x7fffff145500780c */ /* 0x000fe20003f66070 */
[----:B------:R-:W4:Y:S02]  /*20300*/  LDC R148, c[0x0][0x230] ;  /* 0x00008c00ff947b82 */ /* 0x000f240000000800 */
[----:B------:R-:W-:Y:S04]  /*20310*/  LDGSTS.E [R7+-0xfff8], desc[UR4][R180.64], !P6 ;  /* 0xf0008000b4077fae */ /* 0x000fe8000f121844 */
[----:B------:R-:W2:Y:S01]  /*20320*/  LDL.LU.64 R196, [R1+0x9f0] ;  /* 0x0009f00001c47983 */ /* 0x000ea20000300a00 */
[----:B------:R-:W-:Y:S01]  /*20330*/  ISETP.GE.U32.AND P4, PT, R165, 0x7fffff11, PT ;  /* 0x7fffff11a500780c */ /* 0x000fe20003f86070 */
[----:B------:R-:W-:Y:S01]  /*20340*/  IMAD.WIDE R220, R5, 0x4, R220 ;  /* 0x0000000405dc7825 */ /* 0x000fe200078e02dc */
[----:B------:R-:W-:Y:S01]  /*20350*/  IADD3 R164, R164, -0x94, RZ ;  /* 0xffffff6ca4a47810 */ /* 0x000fe20007ffe0ff */
[----:B------:R-:W5:Y:S01]  /*20360*/  LDL.LU.64 R44, [R1+0x9e8] ;  /* 0x0009e800012c7983 */ /* 0x000f620000300a00 */
[----:B------:R-:W5:Y:S03]  /*20370*/  LDC R85, c[0x0][0x230] ;  /* 0x00008c00ff557b82 */ /* 0x000f660000000800 */
[----:B------:R-:W-:Y:S04]  /*20380*/  STL.64 [R1+0xa18], R218 ;  /* 0x000a18da01007387 */ /* 0x000fe80000100a00 */
[----:B------:R1:W-:Y:S01]  /*20390*/  STL.64 [R1+0xa10], R180 ;  /* 0x000a10b401007387 */ /* 0x0003e20000100a00 */
[----:B------:R-:W5:Y:S03]  /*203a0*/  LDC R149, c[0x0][0x230] ;  /* 0x00008c00ff957b82 */ /* 0x000f660000000800 */
[----:B------:R-:W-:Y:S01]  /*203b0*/  LDGSTS.E [R7+-0xfff4], desc[UR4][R12.64], !P5 ;  /* 0xf000c0000c077fae */ /* 0x000fe2000e921844 */
[----:B---3--:R-:W-:-:S03]  /*203c0*/  VIADD R165, R84, 0xffffff6e ;  /* 0xffffff6e54a57836 */ /* 0x008fc60000000000 */
[----:B------:R-:W-:Y:S01]  /*203d0*/  LDGSTS.E [R7+-0xc000], desc[UR4][R186.64], !P3 ;  /* 0xf4000000ba077fae */ /* 0x000fe2000d921844 */
[----:B-1----:R-:W-:-:S03]  /*203e0*/  VIADD R2, R2, 0xffffff6f ;  /* 0xffffff6f02027836 */ /* 0x002fc60000000000 */
[----:B------:R-:W3:Y:S01]  /*203f0*/  LDL.LU.64 R180, [R1+0x9e0] ;  /* 0x0009e00001b47983 */ /* 0x000ee20000300a00 */
[----:B----4-:R-:W-:Y:S01]  /*20400*/  VIADD R148, R148, 0xffffff4f ;  /* 0xffffff4f94947836 */ /* 0x010fe20000000000 */
[----:B------:R-:W1:Y:S02]  /*20410*/  LDC R84, c[0x0][0x230] ;  /* 0x00008c00ff547b82 */ /* 0x000e640000000800 */
[----:B------:R4:W-:Y:S04]  /*20420*/  STL.64 [R1+0xa08], R12 ;  /* 0x000a080c01007387 */ /* 0x0009e80000100a00 */
[----:B------:R-:W3:Y:S01]  /*20430*/  LDL.LU.64 R218, [R1+0x9d8] ;  /* 0x0009d80001da7983 */ /* 0x000ee20000300a00 */
[----:B------:R-:W-:-:S03]  /*20440*/  ISETP.GE.U32.AND P5, PT, R165, 0x7fffff2f, PT ;  /* 0x7fffff2fa500780c */ /* 0x000fc60003fa6070 */
[----:B------:R3:W-:Y:S01]  /*20450*/  LDGSTS.E [R7+-0xbffc], desc[UR4][R220.64], !P1 ;  /* 0xf4004000dc077fae */ /* 0x0007e2000c921844 */
[----:B------:R-:W-:-:S03]  /*20460*/  ISETP.GE.U32.AND P1, PT, R164, 0x7fffff2d, PT ;  /* 0x7fffff2da400780c */ /* 0x000fc60003f26070 */
[----:B----4-:R-:W4:Y:S04]  /*20470*/  LDL.LU.64 R12, [R1+0x1fb0] ;  /* 0x001fb000010c7983 */ /* 0x010f280000300a00 */
[----:B------:R1:W-:Y:S04]  /*20480*/  STL.64 [R1+0xa00], R186 ;  /* 0x000a00ba01007387 */ /* 0x0003e80000100a00 */
[----:B------:R-:W-:Y:S04]  /*20490*/  STL.64 [R1+0x9f8], R220 ;  /* 0x0009f8dc01007387 */ /* 0x000fe80000100a00 */
[----:B-1----:R-:W4:Y:S04]  /*204a0*/  LDL.LU.64 R186, [R1+0x9d0] ;  /* 0x0009d00001ba7983 */ /* 0x002f280000300a00 */
[----:B------:R-:W4:Y:S01]  /*204b0*/  LDL.LU.64 R164, [R1+0x9c8] ;  /* 0x0009c80001a47983 */ /* 0x000f220000300a00 */
[----:B--2---:R-:W-:-:S04]  /*204c0*/  IMAD.WIDE R196, R5, 0x4, R196 ;  /* 0x0000000405c47825 */ /* 0x004fc800078e02c4 */
[C---:B-----5:R-:W-:Y:S01]  /*204d0*/  IMAD.WIDE R44, R5.reuse, 0x4, R44 ;  /* 0x00000004052c7825 */ /* 0x060fe200078e022c */
[----:B------:R1:W-:Y:S04]  /*204e0*/  STL.64 [R1+0x9f0], R196 ;  /* 0x0009f0c401007387 */ /* 0x0003e80000100a00 */
[----:B------:R-:W-:Y:S04]  /*204f0*/  LDGSTS.E [R7+-0xbff8], desc[UR4][R196.64], !P2 ;  /* 0xf4008000c4077fae */ /* 0x000fe8000d121844 */
[----:B------:R2:W-:Y:S04]  /*20500*/  STL.64 [R1+0x9e8], R44 ;  /* 0x0009e82c01007387 */ /* 0x0005e80000100a00 */
[----:B------:R5:W-:Y:S04]  /*20510*/  LDGSTS.E [R7+-0xbff4], desc[UR4][R44.64], !P4 ;  /* 0xf400c0002c077fae */ /* 0x000be8000e121844 */
[----:B-1----:R-:W5:Y:S01]  /*20520*/  LDL.LU.64 R196, [R1+0x9c0] ;  /* 0x0009c00001c47983 */ /* 0x002f620000300a00 */
[----:B---3--:R-:W-:-:S03]  /*20530*/  IMAD.WIDE R220, R5, 0x4, R180 ;  /* 0x0000000405dc7825 */ /* 0x008fc600078e02b4 */
[----:B--2---:R-:W2:Y:S01]  /*20540*/  LDL.LU.64 R44, [R1+0x9b8] ;  /* 0x0009b800012c7983 */ /* 0x004ea20000300a00 */
[----:B------:R-:W-:-:S03]  /*20550*/  IMAD.WIDE R180, R5, 0x4, R218 ;  /* 0x0000000405b47825 */ /* 0x000fc600078e02da */
[----:B------:R5:W-:Y:S04]  /*20560*/  STL.64 [R1+0x1c68], R6 ;  /* 0x001c680601007387 */ /* 0x000be80000100a00 */
[----:B------:R-:W-:Y:S04]  /*20570*/  STL.64 [R1+0x9e0], R220 ;  /* 0x0009e0dc01007387 */ /* 0x000fe80000100a00 */
[----:B------:R-:W3:Y:S01]  /*20580*/  LDL.LU.64 R218, [R1+0x9b0] ;  /* 0x0009b00001da7983 */ /* 0x000ee20000300a00 */
[----:B------:R-:W-:Y:S01]  /*20590*/  ISETP.GE.U32.AND P6, PT, R2, 0x7fffff30, PT ;  /* 0x7fffff300200780c */ /* 0x000fe20003fc6070 */
[----:B------:R-:W-:-:S02]  /*205a0*/  VIADD R85, R85, 0xffffff6d ;  /* 0xffffff6d55557836 */ /* 0x000fc40000000000 */
[----:B------:R-:W-:Y:S01]  /*205b0*/  VIADD R149, R149, 0xffffff4e ;  /* 0xffffff4e95957836 */ /* 0x000fe20000000000 */
[----:B------:R1:W-:Y:S01]  /*205c0*/  STL.64 [R1+0x9d8], R180 ;  /* 0x0009d8b401007387 */ /* 0x0003e20000100a00 */
[----:B------:R-:W-:Y:S01]  /*205d0*/  ISETP.GE.U32.AND P2, PT, R148, 0x7fffff10, PT ;  /* 0x7fffff109400780c */ /* 0x000fe20003f46070 */
[----:B------:R-:W3:Y:S01]  /*205e0*/  LDC R2, c[0x0][0x230] ;  /* 0x00008c00ff027b82 */ /* 0x000ee20000000800 */
[----:B------:R-:W-:Y:S02]  /*205f0*/  ISETP.GE.U32.AND P3, PT, R85, 0x7fffff2e, PT ;  /* 0x7fffff2e5500780c */ /* 0x000fe40003f66070 */
[----:B------:R-:W-:-:S04]  /*20600*/  ISETP.GE.U32.AND P4, PT, R149, 0x7fffff0f, PT ;  /* 0x7fffff0f9500780c */ /* 0x000fc80003f86070 */
[----:B----4-:R-:W-:Y:S01]  /*20610*/  LDGSTS.E [R13+-0x10000], desc[UR4][R220.64], !P6 ;  /* 0xf0000000dc0d7fae */ /* 0x010fe2000f121844 */
[C---:B------:R-:W-:Y:S01]  /*20620*/  IMAD.WIDE R186, R5.reuse, 0x4, R186 ;  /* 0x0000000405ba7825 */ /* 0x040fe200078e02ba */
[----:B------:R-:W4:Y:S02]  /*20630*/  LDC R85, c[0x0][0x230] ;  /* 0x00008c00ff557b82 */ /* 0x000f240000000800 */
[----:B------:R-:W-:Y:S01]  /*20640*/  LDGSTS.E [R13+-0xfffc], desc[UR4][R180.64], !P5 ;  /* 0xf0004000b40d7fae */ /* 0x000fe2000e921844 */
[----:B------:R-:W-:-:S03]  /*20650*/  IMAD.WIDE R164, R5, 0x4, R164 ;  /* 0x0000000405a47825 */ /* 0x000fc600078e02a4 */
[----:B------:R-:W-:Y:S01]  /*20660*/  LDGSTS.E [R13+-0xfff8], desc[UR4][R186.64], !P3 ;  /* 0xf0008000ba0d7fae */ /* 0x000fe2000d921844 */
[----:B-----5:R-:W-:Y:S01]  /*20670*/  VIADD R7, R84, 0xffffff4c ;  /* 0xffffff4c54077836 */ /* 0x020fe20000000000 */
[----:B------:R-:W5:Y:S02]  /*20680*/  LDC R148, c[0x0][0x230] ;  /* 0x00008c00ff947b82 */ /* 0x000f640000000800 */
[----:B------:R4:W-:Y:S04]  /*20690*/  LDGSTS.E [R13+-0xfff4], desc[UR4][R164.64], !P1 ;  /* 0xf000c000a40d7fae */ /* 0x0009e8000c921844 */
[----:B-1----:R-:W5:Y:S02]  /*206a0*/  LDL.LU.64 R180, [R1+0x9a8] ;  /* 0x0009a80001b47983 */ /* 0x002f640000300a00 */
[----:B------:R-:W1:Y:S02]  /*206b0*/  LDC R84, c[0x0][0x230] ;  /* 0x00008c00ff547b82 */ /* 0x000e640000000800 */
[----:B------:R-:W5:Y:S04]  /*206c0*/  LDL.LU.64 R220, [R1+0x9a0] ;  /* 0x0009a00001dc7983 */ /* 0x000f680000300a00 */
[----:B------:R4:W-:Y:S02]  /*206d0*/  STL.64 [R1+0x9d0], R186 ;  /* 0x0009d0ba01007387 */ /* 0x0009e40000100a00 */
[----:B------:R-:W1:Y:S02]  /*206e0*/  LDC R6, c[0x0][0x230] ;  /* 0x00008c00ff067b82 */ /* 0x000e640000000800 */
[----:B------:R1:W-:Y:S04]  /*206f0*/  STL.64 [R1+0x9c8], R164 ;  /* 0x0009c8a401007387 */ /* 0x0003e80000100a00 */
[----:B----4-:R-:W4:Y:S01]  /*20700*/  LDL.LU.64 R186, [R1+0x998] ;  /* 0x0009980001ba7983 */ /* 0x010f220000300a00 */
[----:B-1----:R-:W-:-:S03]  /*20710*/  IMAD.WIDE R164, R5, 0x4, R196 ;  /* 0x0000000405a47825 */ /* 0x002fc600078e02c4 */
[----:B------:R-:W4:Y:S01]  /*20720*/  LDL.LU.64 R196, [R1+0x990] ;  /* 0x0009900001c47983 */ /* 0x000f220000300a00 */
[----:B--2---:R-:W-:-:S03]  /*20730*/  IMAD.WIDE R44, R5, 0x4, R44 ;  /* 0x00000004052c7825 */ /* 0x004fc600078e022c */
[----:B------:R3:W-:Y:S04]  /*20740*/  STL.64 [R1+0x9c0], R164 ;  /* 0x0009c0a401007387 */ /* 0x0007e80000100a00 */
[----:B------:R3:W-:Y:S04]  /*20750*/  LDGSTS.E [R13+-0xc000], desc[UR4][R164.64], !P2 ;  /* 0xf4000000a40d7fae */ /* 0x0007e8000d121844 */
[----:B------:R1:W-:Y:S04]  /*20760*/  STL.64 [R1+0x9b8], R44 ;  /* 0x0009b82c01007387 */ /* 0x0003e80000100a00 */
[----:B------:R-:W-:Y:S01]  /*20770*/  LDGSTS.E [R13+-0xbffc], desc[UR4][R44.64], !P4 ;  /* 0xf40040002c0d7fae */ /* 0x000fe2000e121844 */
[----:B---3--:R-:W-:-:S03]  /*20780*/  IMAD.WIDE R164, R5, 0x4, R218 ;  /* 0x0000000405a47825 */ /* 0x008fc600078e02da */
[----:B-1----:R-:W2:Y:S04]  /*20790*/  LDL.LU.64 R44, [R1+0x988] ;  /* 0x00098800012c7983 */ /* 0x002ea80000300a00 */
[----:B------:R1:W-:Y:S04]  /*207a0*/  STL.64 [R1+0x9b0], R164 ;  /* 0x0009b0a401007387 */ /* 0x0003e80000100a00 */
[----:B------:R-:W3:Y:S01]  /*207b0*/  LDL.LU.64 R218, [R1+0x980] ;  /* 0x0009800001da7983 */ /* 0x000ee20000300a00 */
[----:B------:R-:W-:Y:S02]  /*207c0*/  ISETP.GE.U32.AND P5, PT, R7, 0x7fffff0d, PT ;  /* 0x7fffff0d0700780c */ /* 0x000fe40003fa6070 */
[----:B------:R-:W1:Y:S01]  /*207d0*/  LDC R7, c[0x0][0x230] ;  /* 0x00008c00ff077b82 */ /* 0x000e620000000800 */
[----:B------:R-:W-:-:S02]  /*207e0*/  VIADD R149, R85, 0xffffff6b ;  /* 0xffffff6b55957836 */ /* 0x000fc40000000000 */
[----:B------:R-:W-:-:S05]  /*207f0*/  VIADD R2, R2, 0xffffff4d ;  /* 0xffffff4d02027836 */ /* 0x000fca0000000000 */
[----:B------:R-:W4:Y:S01]  /*20800*/  LDC R85, c[0x0][0x230] ;  /* 0x00008c00ff557b82 */ /* 0x000f220000000800 */
[----:B------:R-:W-:Y:S02]  /*20810*/  ISETP.GE.U32.AND P6, PT, R2, 0x7fffff0e, PT ;  /* 0x7fffff0e0200780c */ /* 0x000fe40003fc6070 */
[----:B------:R-:W-:Y:S01]  /*20820*/  ISETP.GE.U32.AND P3, PT, R149, 0x7fffff2c, PT ;  /* 0x7fffff2c9500780c */ /* 0x000fe20003f66070 */
[----:B-----5:R-:W-:-:S04]  /*20830*/  VIADD R148, R148, 0xffffff69 ;  /* 0xffffff6994947836 */ /* 0x020fc80000000000 */
[----:B------:R-:W5:Y:S01]  /*20840*/  LDC R2, c[0x0][0x230] ;  /* 0x00008c00ff027b82 */ /* 0x000f620000000800 */
[----:B------:R-:W-:Y:S01]  /*20850*/  IMAD.WIDE R180, R5, 0x4, R180 ;  /* 0x0000000405b47825 */ /* 0x000fe200078e02b4 */
[----:B------:R-:W-:-:S03]  /*20860*/  ISETP.GE.U32.AND P2, PT, R148, 0x7fffff2a, PT ;  /* 0x7fffff2a9400780c */ /* 0x000fc60003f46070 */
[----:B------:R-:W-:Y:S01]  /*20870*/  IMAD.WIDE R220, R5, 0x4, R220 ;  /* 0x0000000405dc7825 */ /* 0x000fe200078e02dc */
[----:B------:R4:W-:Y:S01]  /*20880*/  LDGSTS.E [R13+-0xbff8], desc[UR4][R164.64], !P6 ;  /* 0xf4008000a40d7fae */ /* 0x0009e2000f121844 */
[----:B-1----:R-:W-:Y:S02]  /*20890*/  IADD3 R7, R7, -0x96, RZ ;  /* 0xffffff6a07077810 */ /* 0x002fe40007ffe0ff */
[----:B------:R-:W-:Y:S01]  /*208a0*/  VIADD R84, R84, 0xffffff4a ;  /* 0xffffff4a54547836 */ /* 0x000fe20000000000 */
[----:B------:R1:W-:Y:S01]  /*208b0*/  STL.64 [R1+0x9a8], R180 ;  /* 0x0009a8b401007387 */ /* 0x0003e20000100a00 */
[----:B----4-:R-:W-:Y:S01]  /*208c0*/  IMAD.WIDE R186, R5, 0x4, R186 ;  /* 0x0000000405ba7825 */ /* 0x010fe200078e02ba */
[----:B------:R-:W-:Y:S01]  /*208d0*/  ISETP.GE.U32.AND P1, PT, R7, 0x7fffff2b, PT ;  /* 0x7fffff2b0700780c */ /* 0x000fe20003f26070 */
[----:B------:R-:W4:Y:S01]  /*208e0*/  LDC R149, c[0x0][0x230] ;  /* 0x00008c00ff957b82 */ /* 0x000f220000000800 */
[----:B------:R4:W-:Y:S01]  /*208f0*/  LDGSTS.E [R13+-0xbff4], desc[UR4][R180.64], !P5 ;  /* 0xf400c000b40d7fae */ /* 0x0009e2000e921844 */
[----:B------:R-:W-:-:S03]  /*20900*/  VIADD R164, R85, 0xffffff49 ;  /* 0xffffff4955a47836 */ /* 0x000fc60000000000 */
[----:B------:R-:W-:Y:S01]  /*20910*/  LDGSTS.E [R246+-0x10000], desc[UR4][R220.64], !P3 ;  /* 0xf0000000dcf67fae */ /* 0x000fe2000d921844 */
[----:B------:R-:W-:Y:S01]  /*20920*/  ISETP.GE.U32.AND P5, PT, R84, 0x7fffff0b, PT ;  /* 0x7fffff0b5400780c */ /* 0x000fe20003fa6070 */
[----:B------:R-:W-:Y:S01]  /*20930*/  VIADD R6, R6, 0xffffff68 ;  /* 0xffffff6806067836 */ /* 0x000fe20000000000 */
[----:B------:R-:W4:Y:S01]  /*20940*/  LDC R7, c[0x0][0x230] ;  /* 0x00008c00ff077b82 */ /* 0x000f220000000800 */
[----:B------:R-:W-:-:S03]  /*20950*/  ISETP.GE.U32.AND P3, PT, R164, 0x7fffff0a, PT ;  /* 0x7fffff0aa400780c */ /* 0x000fc60003f66070 */
[----:B------:R-:W-:Y:S04]  /*20960*/  LDGSTS.E [R246+-0xfffc], desc[UR4][R186.64], !P1 ;  /* 0xf0004000baf67fae */ /* 0x000fe8000c921844 */
[----:B-1----:R-:W3:Y:S04]  /*20970*/  LDL.LU.64 R180, [R1+0x978] ;  /* 0x0009780001b47983 */ /* 0x002ee80000300a00 */
[----:B------:R-:W-:Y:S04]  /*20980*/  STL.64 [R1+0x9a0], R220 ;  /* 0x0009a0dc01007387 */ /* 0x000fe80000100a00 */
[----:B------:R-:W-:Y:S04]  /*20990*/  STL.64 [R1+0x1c70], R12 ;  /* 0x001c700c01007387 */ /* 0x000fe80000100a00 */
[----:B------:R-:W3:Y:S04]  /*209a0*/  LDL.LU.64 R84, [R1+0x970] ;  /* 0x0009700001547983 */ /* 0x000ee80000300a00 */
[----:B------:R1:W-:Y:S01]  /*209b0*/  STL.64 [R1+0x998], R186 ;  /* 0x000998ba01007387 */ /* 0x0003e20000100a00 */
[----:B-----5:R-:W-:Y:S01]  /*209c0*/  VIADD R148, R2, 0xffffff4b ;  /* 0xffffff4b02947836 */ /* 0x020fe20000000000 */
[----:B------:R-:W-:Y:S01]  /*209d0*/  ISETP.GE.U32.AND P4, PT, R6, 0x7fffff29, PT ;  /* 0x7fffff290600780c */ /* 0x000fe20003f86070 */
[----:B------:R-:W5:Y:S03]  /*209e0*/  LDC R2, c[0x0][0x230] ;  /* 0x00008c00ff027b82 */ /* 0x000f660000000800 */
[----:B------:R-:W-:-:S05]  /*209f0*/  ISETP.GE.U32.AND P6, PT, R148, 0x7fffff0c, PT ;  /* 0x7fffff0c9400780c */ /* 0x000fca0003fc6070 */
[----:B------:R-:W5:Y:S01]  /*20a00*/  LDC R148, c[0x0][0x230] ;  /* 0x00008c00ff947b82 */ /* 0x000f620000000800 */
[----:B------:R-:W-:-:S07]  /*20a10*/  IMAD.WIDE R164, R5, 0x4, R196 ;  /* 0x0000000405a47825 */ /* 0x000fce00078e02c4 */
[----:B------:R-:W5:Y:S01]  /*20a20*/  LDC R6, c[0x0][0x230] ;  /* 0x00008c00ff067b82 */ /* 0x000f620000000800 */
[----:B------:R2:W-:Y:S04]  /*20a30*/  STL.64 [R1+0x990], R164 ;  /* 0x000990a401007387 */ /* 0x0005e80000100a00 */
[----:B-1----:R-:W5:Y:S01]  /*20a40*/  LDL.LU.64 R186, [R1+0x968] ;  /* 0x0009680001ba7983 */ /* 0x002f620000300a00 */
[----:B----4-:R-:W-:Y:S01]  /*20a50*/  IADD3 R12, R149, -0xb8, RZ ;  /* 0xffffff48950c7810 */ /* 0x010fe20007ffe0ff */
[----:B------:R-:W-:Y:S01]  /*20a60*/  VIADD R7, R7, 0xffffff67 ;  /* 0xffffff6707077836 */ /* 0x000fe20000000000 */
[----:B------:R-:W1:Y:S01]  /*20a70*/  LDC R13, c[0x0][0x230] ;  /* 0x00008c00ff0d7b82 */ /* 0x000e620000000800 */
[----:B------:R-:W4:Y:S04]  /*20a80*/  LDL.LU.64 R196, [R1+0x960] ;  /* 0x0009600001c47983 */ /* 0x000f280000300a00 */
[----:B------:R2:W-:Y:S02]  /*20a90*/  LDGSTS.E [R246+-0xfff8], desc[UR4][R164.64], !P2 ;  /* 0xf0008000a4f67fae */ /* 0x0005e4000d121844 */
[----:B--2---:R-:W-:-:S05]  /*20aa0*/  IMAD.WIDE R164, R5, 0x4, R44 ;  /* 0x0000000405a47825 */ /* 0x004fca00078e022c */
[----:B------:R-:W-:Y:S01]  /*20ab0*/  STL.64 [R1+0x988], R164 ;  /* 0x000988a401007387 */ /* 0x000fe20000100a00 */
[----:B---3--:R-:W-:-:S03]  /*20ac0*/  IMAD.WIDE R44, R5, 0x4, R218 ;  /* 0x00000004052c7825 */ /* 0x008fc600078e02da */
[----:B------:R2:W-:Y:S04]  /*20ad0*/  LDGSTS.E [R246+-0xfff4], desc[UR4][R164.64], !P4 ;  /* 0xf000c000a4f67fae */ /* 0x0005e8000e121844 */
[----:B------:R-:W3:Y:S04]  /*20ae0*/  LDL.LU.64 R218, [R1+0x958] ;  /* 0x0009580001da7983 */ /* 0x000ee80000300a00 */
[----:B------:R2:W-:Y:S04]  /*20af0*/  STL.64 [R1+0x980], R44 ;  /* 0x0009802c01007387 */ /* 0x0005e80000100a00 */
[----:B------:R1:W-:Y:S01]  /*20b00*/  LDGSTS.E [R246+-0xc000], desc[UR4][R44.64], !P6 ;  /* 0xf40000002cf67fae */ /* 0x0003e2000f121844 */
[----:B------:R-:W-:Y:S01]  /*20b10*/  ISETP.GE.U32.AND P1, PT, R12, 0x7fffff09, PT ;  /* 0x7fffff090c00780c */ /* 0x000fe20003f26070 */
[----:B-----5:R-:W-:Y:S01]  /*20b20*/  VIADD R148, R148, 0xffffff64 ;  /* 0xffffff6494947836 */ /* 0x020fe20000000000 */
[----:B------:R-:W-:Y:S01]  /*20b30*/  ISETP.GE.U32.AND P2, PT, R7, 0x7fffff28, PT ;  /* 0x7fffff280700780c */ /* 0x000fe20003f46070 */
[----:B------:R-:W-:Y:S01]  /*20b40*/  VIADD R6, R6, 0xffffff66 ;  /* 0xffffff6606067836 */ /* 0x000fe20000000000 */
[----:B------:R-:W5:Y:S01]  /*20b50*/  LDC R12, c[0x0][0x230] ;  /* 0x00008c00ff0c7b82 */ /* 0x000f620000000800 */
[----:B--2---:R-:W2:Y:S01]  /*20b60*/  LDL.LU.64 R44, [R1+0x950] ;  /* 0x00095000012c7983 */ /* 0x004ea20000300a00 */
[----:B------:R-:W-:-:S02]  /*20b70*/  VIADD R2, R2, 0xffffff65 ;  /* 0xffffff6502027836 */ /* 0x000fc40000000000 */
[----:B------:R-:W-:-:S04]  /*20b80*/  ISETP.GE.U32.AND P4, PT, R6, 0x7fffff27, PT ;  /* 0x7fffff270600780c */ /* 0x000fc80003f86070 */
[----:B------:R-:W5:Y:S01]  /*20b90*/  LDC R7, c[0x0][0x230] ;  /* 0x00008c00ff077b82 */ /* 0x000f620000000800 */
[----:B------:R-:W-:-:S04]  /*20ba0*/  IMAD.WIDE R220, R5, 0x4, R180 ;  /* 0x0000000405dc7825 */ /* 0x000fc800078e02b4 */
[C---:B------:R-:W-:Y:S01]  /*20bb0*/  IMAD.WIDE R84, R5.reuse, 0x4, R84 ;  /* 0x0000000405547825 */ /* 0x040fe200078e0254 */
[----:B------:R-:W3:Y:S01]  /*20bc0*/  LDL.LU.64 R180, [R1+0x948] ;  /* 0x0009480001b47983 */ /* 0x000ee20000300a00 */
[----:B------:R-:W-:Y:S01]  /*20bd0*/  ISETP.GE.U32.AND P6, PT, R2, 0x7fffff26, PT ;  /* 0x7fffff260200780c */ /* 0x000fe20003fc6070 */
[----:B------:R-:W3:Y:S02]  /*20be0*/  LDC R6, c[0x0][0x230] ;  /* 0x00008c00ff067b82 */ /* 0x000ee40000000800 */
[----:B------:R-:W-:Y:S04]  /*20bf0*/  STL.64 [R1+0x978], R220 ;  /* 0x000978dc01007387 */ /* 0x000fe80000100a00 */
[----:B------:R-:W-:Y:S01]  /*20c00*/  LDGSTS.E [R246+-0xbffc], desc[UR4][R220.64], !P5 ;  /* 0xf4004000dcf67fae */ /* 0x000fe2000e921844 */
[----:B------:R-:W-:Y:S01]  /*20c10*/  ISETP.GE.U32.AND P5, PT, R148, 0x7fffff25, PT ;  /* 0x7fffff259400780c */ /* 0x000fe20003fa6070 */
[----:B------:R-:W-:-:S02]  /*20c20*/  IMAD.WIDE R186, R5, 0x4, R186 ;  /* 0x0000000405ba7825 */ /* 0x000fc400078e02ba */
[----:B------:R5:W-:Y:S02]  /*20c30*/  STL.64 [R1+0x970], R84 ;  /* 0x0009705401007387 */ /* 0x000be40000100a00 */
[----:B----4-:R-:W-:Y:S02]  /*20c40*/  IMAD.WIDE R196, R5, 0x4, R196 ;  /* 0x0000000405c47825 */ /* 0x010fe400078e02c4 */
[----:B------:R-:W4:Y:S02]  /*20c50*/  LDL.LU.64 R148, [R1+0x940] ;  /* 0x0009400001947983 */ /* 0x000f240000300a00 */
[----:B-1----:R-:W-:Y:S02]  /*20c60*/  VIADD R13, R13, 0xffffff47 ;  /* 0xffffff470d0d7836 */ /* 0x002fe40000000000 */
[----:B------:R-:W-:Y:S01]  /*20c70*/  LDGSTS.E [R246+-0xbff8], desc[UR4][R84.64], !P3 ;  /* 0xf400800054f67fae */ /* 0x000fe2000d921844 */
[----:B------:R-:W1:Y:S03]  /*20c80*/  LDC R164, c[0x0][0x230] ;  /* 0x00008c00ffa47b82 */ /* 0x000e660000000800 */
[----:B------:R-:W-:Y:S04]  /*20c90*/  LDGSTS.E [R246+-0xbff4], desc[UR4][R186.64], !P1 ;  /* 0xf400c000baf67fae */ /* 0x000fe8000c921844 */
[----:B------:R3:W-:Y:S01]  /*20ca0*/  LDGSTS.E [R247+-0x10000], desc[UR4][R196.64], !P2 ;  /* 0xf0000000c4f77fae */ /* 0x0007e2000d121844 */
[----:B--2---:R-:W-:-:S03]  /*20cb0*/  IMAD.WIDE R44, R5, 0x4, R44 ;  /* 0x00000004052c7825 */ /* 0x004fc600078e022c */
[----:B-----5:R-:W2:Y:S01]  /*20cc0*/  LDL.LU.64 R84, [R1+0x938] ;  /* 0x0009380001547983 */ /* 0x020ea20000300a00 */
[----:B------:R-:W-:Y:S01]  /*20cd0*/  IADD3 R165, R12, -0xba, RZ ;  /* 0xffffff460ca57810 */ /* 0x000fe20007ffe0ff */
[----:B------:R-:W5:Y:S02]  /*20ce0*/  LDC R2, c[0x0][0x230] ;  /* 0x00008c00ff027b82 */ /* 0x000f640000000800 */
[----:B------:R1:W-:Y:S04]  /*20cf0*/  STL.64 [R1+0x968], R186 ;  /* 0x000968ba01007387 */ /* 0x0003e80000100a00 */
[----:B------:R3:W-:Y:S01]  /*20d00*/  STL.64 [R1+0x960], R196 ;  /* 0x000960c401007387 */ /* 0x0007e20000100a00 */
[----:B------:R-:W-:Y:S01]  /*20d10*/  ISETP.GE.U32.AND P3, PT, R13, 0x7fffff08, PT ;  /* 0x7fffff080d00780c */ /* 0x000fe20003f66070 */
[----:B------:R-:W-:Y:S01]  /*20d20*/  VIADD R7, R7, 0xffffff45 ;  /* 0xffffff4507077836 */ /* 0x000fe20000000000 */
[----:B------:R-:W-:Y:S01]  /*20d30*/  ISETP.GE.U32.AND P1, PT, R165, 0x7fffff07, PT ;  /* 0x7fffff07a500780c */ /* 0x000fe20003f26070 */
[----:B-1----:R-:W-:Y:S01]  /*20d40*/  VIADD R164, R164, 0xffffff62 ;  /* 0xffffff62a4a47836 */ /* 0x002fe20000000000 */
[----:B------:R-:W1:Y:S01]  /*20d50*/  LDC R13, c[0x0][0x230] ;  /* 0x00008c00ff0d7b82 */ /* 0x000e620000000800 */
[----:B------:R-:W5:Y:S01]  /*20d60*/  LDL.LU.64 R186, [R1+0x930] ;  /* 0x0009300001ba7983 */ /* 0x000f620000300a00 */
[----:B---3--:R-:W-:-:S06]  /*20d70*/  IMAD.WIDE R196, R5, 0x4, R218 ;  /* 0x0000000405c47825 */ /* 0x008fcc00078e02da */
[----:B------:R-:W3:Y:S01]  /*20d80*/  LDC R12, c[0x0][0x230] ;  /* 0x00008c00ff0c7b82 */ /* 0x000ee20000000800 */
[----:B------:R-:W3:Y:S04]  /*20d90*/  LDL.LU.64 R218, [R1+0x928] ;  /* 0x0009280001da7983 */ /* 0x000ee80000300a00 */
[----:B------:R-:W-:Y:S04]  /*20da0*/  STL.64 [R1+0x958], R196 ;  /* 0x000958c401007387 */ /* 0x000fe80000100a00 */
[----:B------:R2:W-:Y:S04]  /*20db0*/  LDGSTS.E [R247+-0xfffc], desc[UR4][R196.64], !P4 ;  /* 0xf0004000c4f77fae */ /* 0x0005e8000e121844 */
[----:B------:R1:W-:Y:S04]  /*20dc0*/  STL.64 [R1+0x950], R44 ;  /* 0x0009502c01007387 */ /* 0x0003e80000100a00 */
[----:B------:R-:W-:Y:S01]  /*20dd0*/  LDGSTS.E [R247+-0xfff8], desc[UR4][R44.64], !P6 ;  /* 0xf00080002cf77fae */ /* 0x000fe2000f121844 */
[----:B------:R-:W-:Y:S01]  /*20de0*/  VIADD R165, R6, 0xffffff44 ;  /* 0xffffff4406a57836 */ /* 0x000fe20000000000 */
[----:B------:R-:W-:Y:S01]  /*20df0*/  ISETP.GE.U32.AND P2, PT, R7, 0x7fffff06, PT ;  /* 0x7fffff060700780c */ /* 0x000fe20003f46070 */
[----:B------:R-:W-:Y:S01]  /*20e00*/  IMAD.WIDE R180, R5, 0x4, R180 ;  /* 0x0000000405b47825 */ /* 0x000fe200078e02b4 */
[----:B------:R-:W3:Y:S01]  /*20e10*/  LDC R7, c[0x0][0x230] ;  /* 0x00008c00ff077b82 */ /* 0x000ee20000000800 */
[----:B-1----:R-:W3:Y:S01]  /*20e20*/  LDL.LU.64 R44, [R1+0x920] ;  /* 0x00092000012c7983 */ /* 0x002ee20000300a00 */
[----:B------:R-:W-:Y:S01]  /*20e30*/  ISETP.GE.U32.AND P4, PT, R165, 0x7fffff05, PT ;  /* 0x7fffff05a500780c */ /* 0x000fe20003f86070 */
[----:B----4-:R-:W-:-:S02]  /*20e40*/  IMAD.WIDE R148, R5, 0x4, R148 ;  /* 0x0000000405947825 */ /* 0x010fc400078e0294 */
[----:B------:R-:W-:Y:S03]  /*20e50*/  STL.64 [R1+0x948], R180 ;  /* 0x000948b401007387 */ /* 0x000fe60000100a00 */
[----:B------:R-:W1:Y:S01]  /*20e60*/  LDC R6, c[0x0][0x230] ;  /* 0x00008c00ff067b82 */ /* 0x000e620000000800 */
[----:B------:R-:W-:Y:S04]  /*20e70*/  LDGSTS.E [R247+-0xfff4], desc[UR4][R180.64], !P5 ;  /* 0xf000c000b4f77fae */ /* 0x000fe8000e921844 */
[----:B------:R5:W-:Y:S01]  /*20e80*/  STL.64 [R1+0x940], R148 ;  /* 0x0009409401007387 */ /* 0x000be20000100a00 */
[----:B--2---:R-:W-:-:S03]  /*20e90*/  IMAD.WIDE R84, R5, 0x4, R84 ;  /* 0x0000000405547825 */ /* 0x004fc600078e0254 */
[----:B------:R5:W-:Y:S01]  /*20ea0*/  LDGSTS.E [R247+-0xc000], desc[UR4][R148.64], !P3 ;  /* 0xf400000094f77fae */ /* 0x000be2000d921844 */
[----:B------:R-:W2:Y:S03]  /*20eb0*/  LDC R197, c[0x0][0x230] ;  /* 0x00008c00ffc57b82 */ /* 0x000ea60000000800 */
[----:B------:R-:W4:Y:S04]  /*20ec0*/  LDL.LU.64 R220, [R1+0x910] ;  /* 0x0009100001dc7983 */ /* 0x000f280000300a00 */
[----:B------:R3:W-:Y:S04]  /*20ed0*/  STL.64 [R1+0x938], R84 ;  /* 0x0009385401007387 */ /* 0x0007e80000100a00 */
[----:B------:R3:W-:Y:S01]  /*20ee0*/  LDGSTS.E [R247+-0xbffc], desc[UR4][R84.64], !P1 ;  /* 0xf400400054f77fae */ /* 0x0007e2000c921844 */
[----:B-----5:R-:W-:-:S03]  /*20ef0*/  IMAD.WIDE R148, R5, 0x4, R186 ;  /* 0x0000000405947825 */ /* 0x020fc600078e02ba */
[----:B------:R-:W5:Y:S04]  /*20f00*/  LDL.LU.64 R186, [R1+0x908] ;  /* 0x0009080001ba7983 */ /* 0x000f680000300a00 */
[----:B------:R-:W-:Y:S01]  /*20f10*/  STL.64 [R1+0x930], R148 ;  /* 0x0009309401007387 */ /* 0x000fe20000100a00 */
[----:B---3--:R-:W-:-:S03]  /*20f20*/  IMAD.WIDE R84, R5, 0x4, R218 ;  /* 0x0000000405547825 */ /* 0x008fc600078e02da */
[----:B------:R-:W3:Y:S04]  /*20f30*/  LDL.LU.64 R180, [R1+0x900] ;  /* 0x0009000001b47983 */ /* 0x000ee80000300a00 */
[----:B------:R-:W-:Y:S04]  /*20f40*/  LDGSTS.E [R247+-0xbff8], desc[UR4][R148.64], !P2 ;  /* 0xf400800094f77fae */ /* 0x000fe8000d121844 */
[----:B------:R-:W-:Y:S04]  /*20f50*/  STL.64 [R1+0x928], R84 ;  /* 0x0009285401007387 */ /* 0x000fe80000100a00 */
[----:B------:R3:W-:Y:S04]  /*20f60*/  LDGSTS.E [R247+-0xbff4], desc[UR4][R84.64], !P4 ;  /* 0xf400c00054f77fae */ /* 0x0007e8000e121844 */
[----:B------:R1:W-:Y:S04]  /*20f70*/  STL.64 [R1+0x1c78], R246 ;  /* 0x001c78f601007387 */ /* 0x0003e80000100a00 */
[----:B-1----:R-:W3:Y:S01]  /*20f80*/  LDL.LU.64 R246, [R1+0x918] ;  /* 0x0009180001f67983 */ /* 0x002ee20000300a00 */
[----:B------:R-:W-:Y:S01]  /*20f90*/  ISETP.GE.U32.AND P5, PT, R164, 0x7fffff23, PT ;  /* 0x7fffff23a400780c */ /* 0x000fe20003fa6070 */
[----:B------:R-:W-:-:S02]  /*20fa0*/  IMAD.WIDE R164, R5, 0x4, R44 ;  /* 0x0000000405a47825 */ /* 0x000fc400078e022c */
[----:B------:R-:W3:Y:S01]  /*20fb0*/  LDL.LU.64 R218, [R1+0x8f8] ;  /* 0x0008f80001da7983 */ /* 0x000ee20000300a00 */
[----:B------:R-:W1:Y:S03]  /*20fc0*/  LDC R45, c[0x0][0x230] ;  /* 0x00008c00ff2d7b82 */ /* 0x000e660000000800 */
[----:B------:R-:W3:Y:S04]  /*20fd0*/  LDL.LU.64 R148, [R1+0x8f0] ;  /* 0x0008f00001947983 */ /* 0x000ee80000300a00 */
[----:B------:R2:W-:Y:S01]  /*20fe0*/  STL.64 [R1+0x920], R164 ;  /* 0x000920a401007387 */ /* 0x0005e20000100a00 */
[----:B------:R-:W-:Y:S01]  /*20ff0*/  VIADD R2, R2, 0xffffff63 ;  /* 0xffffff6302027836 */ /* 0x000fe20000000000 */
[----:B------:R-:W-:Y:S01]  /*21000*/  IADD3 R12, R12, -0xa0, RZ ;  /* 0xffffff600c0c7810 */ /* 0x000fe20007ffe0ff */
[----:B------:R-:W-:Y:S01]  /*21010*/  VIADD R13, R13, 0xffffff61 ;  /* 0xffffff610d0d7836 */ /* 0x000fe20000000000 */
[----:B------:R-:W3:Y:S01]  /*21020*/  LDL.LU.64 R84, [R1+0x8e8] ;  /* 0x0008e80001547983 */ /* 0x000ee20000300a00 */
[----:B------:R-:W-:Y:S01]  /*21030*/  VIADD R7, R7, 0xffffff43 ;  /* 0xffffff4307077836 */ /* 0x000fe20000000000 */
[----:B------:R-:W-:Y:S01]  /*21040*/  ISETP.GE.U32.AND P6, PT, R2, 0x7fffff24, PT ;  /* 0x7fffff240200780c */ /* 0x000fe20003fc6070 */
[----:B------:R-:W-:Y:S01]  /*21050*/  VIADD R6, R6, 0xffffff42 ;  /* 0xffffff4206067836 */ /* 0x000fe20000000000 */
[----:B------:R-:W2:Y:S01]  /*21060*/  LDC R2, c[0x0][0x230] ;  /* 0x00008c00ff027b82 */ /* 0x000ea20000000800 */
[----:B------:R-:W-:-:S02]  /*21070*/  ISETP.GE.U32.AND P3, PT, R13, 0x7fffff22, PT ;  /* 0x7fffff220d00780c */ /* 0x000fc40003f66070 */
[----:B------:R-:W-:Y:S02]  /*21080*/  ISETP.GE.U32.AND P1, PT, R12, 0x7fffff21, PT ;  /* 0x7fffff210c00780c */ /* 0x000fe40003f26070 */
[----:B------:R-:W-:Y:S02]  /*21090*/  ISETP.GE.U32.AND P2, PT, R7, 0x7fffff04, PT ;  /* 0x7fffff040700780c */ /* 0x000fe40003f46070 */
[----:B------:R-:W-:Y:S01]  /*210a0*/  ISETP.GE.U32.AND P4, PT, R6, 0x7fffff03, PT ;  /* 0x7fffff030600780c */ /* 0x000fe20003f86070 */
[----:B------:R-:W2:Y:S01]  /*210b0*/  LDC R13, c[0x0][0x230] ;  /* 0x00008c00ff0d7b82 */ /* 0x000ea20000000800 */
[----:B-1----:R-:W-:Y:S02]  /*210c0*/  VIADD R45, R45, 0x3f ;  /* 0x0000003f2d2d7836 */ /* 0x002fe40000000000 */
[----:B------:R-:W-:Y:S05]  /*210d0*/  LDGSTS.E [R248+-0x10000], desc[UR4][R164.64], !P6 ;  /* 0xf0000000a4f87fae */ /* 0x000fea000f121844 */
[----:B------:R-:W1:Y:S01]  /*210e0*/  LDC R12, c[0x0][0x230] ;  /* 0x00008c00ff0c7b82 */ /* 0x000e620000000800 */
[----:B--2---:R-:W-:Y:S01]  /*210f0*/  VIADD R197, R197, 0xffffff41 ;  /* 0xffffff41c5c57836 */ /* 0x004fe20000000000 */
[----:B------:R-:W2:Y:S01]  /*21100*/  LDL.LU.64 R164, [R1+0x1fa8] ;  /* 0x001fa80001a47983 */ /* 0x000ea20000300a00 */
[----:B------:R-:W-:-:S05]  /*21110*/  VIADD R196, R2, 0xffffff40 ;  /* 0xffffff4002c47836 */ /* 0x000fca0000000000 */
[----:B------:R-:W3:Y:S01]  /*21120*/  LDC R7, c[0x0][0x230] ;  /* 0x00008c00ff077b82 */ /* 0x000ee20000000800 */
[----:B------:R-:W1:Y:S07]  /*21130*/  S2R R2, SR_TID.X ;  /* 0x0000000000027919 */ /* 0x000e6e0000002100 */
[----:B------:R-:W3:Y:S01]  /*21140*/  LDC R6, c[0x0][0x230] ;  /* 0x00008c00ff067b82 */ /* 0x000ee20000000800 */
[----:B------:R-:W-:Y:S01]  /*21150*/  IADD3 R13, R13, -0xc1, RZ ;  /* 0xffffff3f0d0d7810 */ /* 0x000fe20007ffe0ff */
[----:B-1----:R-:W-:-:S06]  /*21160*/  VIADD R12, R12, 0xffffff3e ;  /* 0xffffff3e0c0c7836 */ /* 0x002fcc0000000000 */
[----:B------:R-:W1:Y:S01]  /*21170*/  LDC R44, c[0x0][0x230] ;  /* 0x00008c00ff2c7b82 */ /* 0x000e620000000800 */
[----:B------:R-:W-:-:S04]  /*21180*/  LOP3.LUT R2, R2, 0x3f, RZ, 0xc0, !PT ;  /* 0x0000003f02027812 */ /* 0x000fc800078ec0ff */
[----:B------:R-:W-:Y:S02]  /*21190*/  ISETP.GE.AND P6, PT, R2, R196, PT ;  /* 0x000000c40200720c */ /* 0x000fe40003fc6270 */
[----:B------:R-:W2:Y:S01]  /*211a0*/  LDL.LU R2, [R1+0x1fa0] ;  /* 0x001fa00001027983 */ /* 0x000ea20000300800 */
[----:B----4-:R-:W-:-:S04]  /*211b0*/  IMAD.WIDE R220, R5, 0x4, R220 ;  /* 0x0000000405dc7825 */ /* 0x010fc800078e02dc */
[----:B-----5:R-:W-:-:S04]  /*211c0*/  IMAD.WIDE R186, R5, 0x4, R186 ;  /* 0x0000000405ba7825 */ /* 0x020fc800078e02ba */
[----:B---3--:R-:W-:-:S04]  /*211d0*/  IMAD.WIDE R180, R5, 0x4, R180 ;  /* 0x0000000405b47825 */ /* 0x008fc800078e02b4 */
[----:B------:R-:W-:-:S05]  /*211e0*/  IMAD.WIDE R246, R5, 0x4, R246 ;  /* 0x0000000405f67825 */ /* 0x000fca00078e02f6 */
[----:B------:R-:W-:Y:S01]  /*211f0*/  LDGSTS.E [R248+-0xfffc], desc[UR4][R246.64], !P5 ;  /* 0xf0004000f6f87fae */ /* 0x000fe2000e921844 */
[----:B------:R-:W-:Y:S02]  /*21200*/  ISETP.GT.AND P5, PT, R45, 0xff, PT ;  /* 0x000000ff2d00780c */ /* 0x000fe40003fa4270 */
[----:B------:R-:W-:Y:S01]  /*21210*/  SEL R45, RZ, 0x4, P6 ;  /* 0x00000004ff2d7807 */ /* 0x000fe20003000000 */
[----:B------:R-:W-:Y:S01]  /*21220*/  LDGSTS.E [R248+-0xfff8], desc[UR4][R220.64], !P3 ;  /* 0xf0008000dcf87fae */ /* 0x000fe2000d921844 */
[----:B------:R-:W-:Y:S02]  /*21230*/  ISETP.GE.U32.AND P3, PT, R197, 0x7fffff02, PT ;  /* 0x7fffff02c500780c */ /* 0x000fe40003f66070 */
[----:B------:R-:W-:Y:S01]  /*21240*/  SEL R45, R45, RZ, P5 ;  /* 0x000000ff2d2d7207 */ /* 0x000fe20002800000 */
[----:B------:R-:W-:Y:S01]  /*21250*/  STL.64 [R1+0x918], R246 ;  /* 0x000918f601007387 */ /* 0x000fe20000100a00 */
[----:B------:R-:W-:Y:S01]  /*21260*/  ISETP.GE.U32.AND P6, PT, R196, 0x7fffff01, PT ;  /* 0x7fffff01c400780c */ /* 0x000fe20003fc6070 */
[----:B------:R-:W-:-:S02]  /*21270*/  IMAD.WIDE R196, R5, 0x4, R218 ;  /* 0x0000000405c47825 */ /* 0x000fc400078e02da */
[----:B------:R-:W-:Y:S01]  /*21280*/  STL.64 [R1+0x910], R220 ;  /* 0x000910dc01007387 */ /* 0x000fe20000100a00 */
[----:B------:R-:W-:Y:S01]  /*21290*/  ISETP.NE.U32.AND P5, PT, R45, RZ, PT ;  /* 0x000000ff2d00720c */ /* 0x000fe20003fa5070 */
[----:B------:R-:W-:Y:S02]  /*212a0*/  VIADD R45, R6, 0xffffff3c ;  /* 0xffffff3c062d7836 */ /* 0x000fe40000000000 */
[----:B------:R3:W-:Y:S04]  /*212b0*/  STL.64 [R1+0x908], R186 ;  /* 0x000908ba01007387 */ /* 0x0007e80000100a00 */
[----:B------:R-:W-:Y:S04]  /*212c0*/  LDGSTS.E [R248+-0xfff4], desc[UR4][R186.64], !P1 ;  /* 0xf000c000baf87fae */ /* 0x000fe8000c921844 */
[----:B------:R4:W-:Y:S04]  /*212d0*/  STL.64 [R1+0x900], R180 ;  /* 0x000900b401007387 */ /* 0x0009e80000100a00 */
[----:B------:R4:W-:Y:S04]  /*212e0*/  LDGSTS.E [R248+-0xc000], desc[UR4][R180.64], !P2 ;  /* 0xf4000000b4f87fae */ /* 0x0009e8000d121844 */
[----:B---3--:R-:W3:Y:S01]  /*212f0*/  LDL.LU.64 R186, [R1+0x8d8] ;  /* 0x0008d80001ba7983 */ /* 0x008ee20000300a00 */
[----:B------:R-:W-:-:S03]  /*21300*/  ISETP.GE.U32.AND P1, PT, R13, 0x7fffff00, PT ;  /* 0x7fffff000d00780c */ /* 0x000fc60003f26070 */
[----:B------:R-:W5:Y:S01]  /*21310*/  LDL.LU.64 R246, [R1+0x8c8] ;  /* 0x0008c80001f67983 */ /* 0x000f620000300a00 */
[----:B----4-:R-:W-:-:S03]  /*21320*/  VIADD R180, R7, 0xffffff3d ;  /* 0xffffff3d07b47836 */ /* 0x010fc60000000000 */
[----:B------:R-:W-:Y:S01]  /*21330*/  STL.64 [R1+0x8f8], R196 ;  /* 0x0008f8c401007387 */ /* 0x000fe20000100a00 */
[C---:B------:R-:W-:Y:S01]  /*21340*/  IMAD.WIDE R6, R5.reuse, 0x4, R148 ;  /* 0x0000000405067825 */ /* 0x040fe200078e0294 */
[----:B------:R-:W-:Y:S02]  /*21350*/  ISETP.GE.U32.AND P2, PT, R12, 0x7ffffeff, PT ;  /* 0x7ffffeff0c00780c */ /* 0x000fe40003f46070 */
[----:B------:R-:W4:Y:S01]  /*21360*/  LDL.LU.64 R218, [R1+0x8c0] ;  /* 0x0008c00001da7983 */ /* 0x000f220000300a00 */
[----:B------:R-:W-:-:S03]  /*21370*/  IMAD.WIDE R148, R5, 0x4, R84 ;  /* 0x0000000405947825 */ /* 0x000fc600078e0254 */
[----:B------:R-:W4:Y:S04]  /*21380*/  LDL.LU.64 R84, [R1+0x8b8] ;  /* 0x0008b80001547983 */ /* 0x000f280000300a00 */
[----:B------:R-:W4:Y:S04]  /*21390*/  LDL.LU.64 R12, [R1+0x8b0] ;  /* 0x0008b000010c7983 */ /* 0x000f280000300a00 */
[----:B------:R-:W-:Y:S04]  /*213a0*/  STL.64 [R1+0x8f0], R6 ;  /* 0x0008f00601007387 */ /* 0x000fe80000100a00 */
[----:B------:R1:W-:Y:S04]  /*213b0*/  STL.64 [R1+0x1c80], R4 ;  /* 0x001c800401007387 */ /* 0x0003e80000100a00 */
[----:B------:R1:W-:Y:S04]  /*213c0*/  STL.64 [R1+0x8e8], R148 ;  /* 0x0008e89401007387 */ /* 0x0003e80000100a00 */
[----:B------:R-:W-:Y:S04]  /*213d0*/  LDGSTS.E [R248+-0xbffc], desc[UR4][R196.64], !P4 ;  /* 0xf4004000c4f87fae */ /* 0x000fe8000e121844 */
[----:B-1----:R-:W3:Y:S04]  /*213e0*/  LDL.LU.64 R4, [R1+0x8e0] ;  /* 0x0008e00001047983 */ /* 0x002ee80000300a00 */
[----:B------:R-:W4:Y:S04]  /*213f0*/  LDL.LU.64 R220, [R1+0x8a0] ;  /* 0x0008a00001dc7983 */ /* 0x000f280000300a00 */
[----:B------:R1:W-:Y:S01]  /*21400*/  LDGSTS.E [R248+-0xbff8], desc[UR4][R6.64], !P3 ;  /* 0xf400800006f87fae */ /* 0x0003e2000d921844 */
[----:B------:R-:W-:Y:S01]  /*21410*/  VIADD R44, R44, 0xffffff1f ;  /* 0xffffff1f2c2c7836 */ /* 0x000fe20000000000 */
[----:B------:R-:W-:-:S02]  /*21420*/  ISETP.GE.U32.AND P4, PT, R180, 0x7ffffefe, PT ;  /* 0x7ffffefeb400780c */ /* 0x000fc40003f86070 */
[----:B------:R1:W-:Y:S04]  /*21430*/  LDGSTS.E [R248+-0xbff4], desc[UR4][R148.64], !P6 ;  /* 0xf400c00094f87fae */ /* 0x0003e8000f121844 */
[----:B------:R-:W1:Y:S04]  /*21440*/  LDL.LU.64 R6, [R1+0x898] ;  /* 0x0008980001067983 */ /* 0x000e680000300a00 */
[----:B------:R-:W4:Y:S01]  /*21450*/  LDL.LU.64 R196, [R1+0x880] ;  /* 0x0008800001c47983 */ /* 0x000f220000300a00 */
[----:B------:R-:W-:-:S03]  /*21460*/  ISETP.GE.U32.AND P3, PT, R45, 0x7ffffefd, PT ;  /* 0x7ffffefd2d00780c */ /* 0x000fc60003f66070 */
[----:B------:R-:W4:Y:S01]  /*21470*/  LDL.LU.64 R148, [R1+0x878] ;  /* 0x0008780001947983 */ /* 0x000f220000300a00 */
[----:B------:R-:W-:-:S03]  /*21480*/  ISETP.GE.U32.AND P6, PT, R44, 0x7ffffee0, PT ;  /* 0x7ffffee02c00780c */ /* 0x000fc60003fc6070 */
[----:B------:R-:W4:Y:S04]  /*21490*/  LDL.LU.64 R180, [R1+0x860] ;  /* 0x0008600001b47983 */ /* 0x000f280000300a00 */
[----:B------:R-:W4:Y:S01]  /*214a0*/  LDL.LU.64 R44, [R1+0x858] ;  /* 0x00085800012c7983 */ /* 0x000f220000300a00 */
[----:B--2---:R-:W-:-:S03]  /*214b0*/  IMAD.WIDE R60, R2, 0x4, R60 ;  /* 0x00000004023c7825 */ /* 0x004fc600078e023c */
[----:B------:R-:W0:Y:S01]  /*214c0*/  LDGDEPBAR ;  /* 0x00000000000079af */ /* 0x000e220000000000 */
[----:B---3--:R-:W-:-:S05]  /*214d0*/  IMAD.WIDE R4, R2, 0x4, R4 ;  /* 0x0000000402047825 */ /* 0x008fca00078e0204 */
[----:B------:R2:W-:Y:S02]  /*214e0*/  STL.64 [R1+0x8e0], R4 ;  /* 0x0008e00401007387 */ /* 0x0005e40000100a00 */
[C---:B--2---:R-:W-:Y:S02]  /*214f0*/  IMAD.WIDE R4, R2.reuse, 0x4, R186 ;  /* 0x0000000402047825 */ /* 0x044fe400078e02ba */
[----:B------:R-:W2:Y:S04]  /*21500*/  LDL.LU.64 R186, [R1+0x840] ;  /* 0x0008400001ba7983 */ /* 0x000ea80000300a00 */
[----:B------:R3:W-:Y:S02]  /*21510*/  STL.64 [R1+0x8d8], R4 ;  /* 0x0008d80401007387 */ /* 0x0007e40000100a00 */
[----:B---3--:R-:W-:-:S02]  /*21520*/  IMAD.WIDE R4, R2, 0x4, R164 ;  /* 0x0000000402047825 */ /* 0x008fc400078e02a4 */
[----:B------:R-:W3:Y:S04]  /*21530*/  LDL.LU.64 R164, [R1+0x838] ;  /* 0x0008380001a47983 */ /* 0x000ee80000300a00 */
[----:B------:R5:W-:Y:S02]  /*21540*/  STL.64 [R1+0x8d0], R4 ;  /* 0x0008d00401007387 */ /* 0x000be40000100a00 */
[----:B-----5:R-:W-:-:S05]  /*21550*/  IMAD.WIDE R4, R2, 0x4, R246 ;  /* 0x0000000402047825 */ /* 0x020fca00078e02f6 */
[----:B------:R5:W-:Y:S01]  /*21560*/  STL.64 [R1+0x8c8], R4 ;  /* 0x0008c80401007387 */ /* 0x000be20000100a00 */
[----:B----4-:R-:W-:-:S03]  /*21570*/  IMAD.WIDE R246, R2, 0x4, R218 ;  /* 0x0000000402f67825 */ /* 0x010fc600078e02da */
[----:B-----5:R-:W4:Y:S04]  /*21580*/  LDL.LU.64 R4, [R1+0x828] ;  /* 0x0008280001047983 */ /* 0x020f280000300a00 */
[----:B------:R-:W5:Y:S01]  /*21590*/  LDL.LU.64 R218, [R1+0x820] ;  /* 0x0008200001da7983 */ /* 0x000f620000300a00 */
[----:B------:R-:W-:-:S03]  /*215a0*/  IMAD.WIDE R12, R2, 0x4, R12 ;  /* 0x00000004020c7825 */ /* 0x000fc600078e020c */
[----:B------:R1:W-:Y:S01]  /*215b0*/  STL.64 [R1+0x8c0], R246 ;  /* 0x0008c0f601007387 */ /* 0x0003e20000100a00 */
[----:B------:R-:W-:-:S04]  /*215c0*/  IMAD.WIDE R220, R2, 0x4, R220 ;  /* 0x0000000402dc7825 */ /* 0x000fc800078e02dc */
[C---:B-1----:R-:W-:Y:S02]  /*215d0*/  IMAD.WIDE R246, R2.reuse, 0x4, R84 ;  /* 0x0000000402f67825 */ /* 0x042fe400078e0254 */
[----:B------:R-:W5:Y:S04]  /*215e0*/  LDL.LU.64 R84, [R1+0x818] ;  /* 0x0008180001547983 */ /* 0x000f680000300a00 */
[----:B------:R1:W-:Y:S01]  /*215f0*/  STL.64 [R1+0x8b8], R246 ;  /* 0x0008b8f601007387 */ /* 0x0003e20000100a00 */
[----:B------:R-:W-:-:S04]  /*21600*/  IMAD.WIDE R6, R2, 0x4, R6 ;  /* 0x0000000402067825 */ /* 0x000fc800078e0206 */
[C---:B------:R-:W-:Y:S01]  /*21610*/  IMAD.WIDE R212, R2.reuse, 0x4, R212 ;  /* 0x0000000402d47825 */ /* 0x040fe200078e02d4 */
[----:B-1----:R-:W5:Y:S04]  /*21620*/  LDL.LU.64 R246, [R1+0x810] ;  /* 0x0008100001f67983 */ /* 0x002f680000300a00 */
[----:B------:R1:W-:Y:S01]  /*21630*/  STL.64 [R1+0x8b0], R12 ;  /* 0x0008b00c01007387 */ /* 0x0003e20000100a00 */
[----:B------:R-:W-:-:S04]  /*21640*/  IMAD.WIDE R204, R2, 0x4, R204 ;  /* 0x0000000402cc7825 */ /* 0x000fc800078e02cc */
[C---:B------:R-:W-:Y:S01]  /*21650*/  IMAD.WIDE R196, R2.reuse, 0x4, R196 ;  /* 0x0000000402c47825 */ /* 0x040fe200078e02c4 */
[----:B-1----:R-:W5:Y:S04]  /*21660*/  LDL.LU.64 R12, [R1+0x808] ;  /* 0x00080800010c7983 */ /* 0x002f680000300a00 */
[----:B------:R1:W-:Y:S01]  /*21670*/  STL.64 [R1+0x8a8], R60 ;  /* 0x0008a83c01007387 */ /* 0x0003e20000100a00 */
[----:B------:R-:W-:-:S03]  /*21680*/  IMAD.WIDE R148, R2, 0x4, R148 ;  /* 0x0000000402947825 */ /* 0x000fc600078e0294 */
        /* <DEDUP_REMOVED lines=22> */
[----:B------:R1:W-:Y:S04]  /*217f0*/  STL.64 [R1+0x868], R188 ;  /* 0x000868bc01007387 */ /* 0x0003e80000100a00 */
[----:B-1----:R-:W5:Y:S04]  /*21800*/  LDL.LU.64 R188, [R1+0x1f78] ;  /* 0x001f780001bc7983 */ /* 0x002f680000300a00 */
[----:B------:R1:W-:Y:S04]  /*21810*/  STL.64 [R1+0x860], R180 ;  /* 0x000860b401007387 */ /* 0x0003e80000100a00 */
[----:B-1----:R-:W5:Y:S04]  /*21820*/  LDL.LU.64 R180, [R1+0x1f70] ;  /* 0x001f700001b47983 */ /* 0x002f680000300a00 */
[----:B------:R1:W-:Y:S04]  /*21830*/  STL.64 [R1+0x858], R44 ;  /* 0x0008582c01007387 */ /* 0x0003e80000100a00 */
[----:B-1----:R-:W5:Y:S04]  /*21840*/  LDL.LU.64 R44, [R1+0x7c0] ;  /* 0x0007c000012c7983 */ /* 0x002f680000300a00 */
[----:B------:R1:W-:Y:S04]  /*21850*/  STL.64 [R1+0x850], R124 ;  /* 0x0008507c01007387 */ /* 0x0003e80000100a00 */
[----:B-1----:R-:W5:Y:S01]  /*21860*/  LDL.LU.64 R124, [R1+0x7b8] ;  /* 0x0007b800017c7983 */ /* 0x002f620000300a00 */
[----:B--2---:R-:W-:-:S03]  /*21870*/  IMAD.WIDE R186, R2, 0x4, R186 ;  /* 0x0000000402ba7825 */ /* 0x004fc600078e02ba */
[----:B------:R1:W-:Y:S04]  /*21880*/  STL.64 [R1+0x848], R172 ;  /* 0x000848ac01007387 */ /* 0x0003e80000100a00 */
[----:B-1----:R-:W2:Y:S01]  /*21890*/  LDL.LU.64 R172, [R1+0x1f68] ;  /* 0x001f680001ac7983 */ /* 0x002ea20000300a00 */
[----:B---3--:R-:W-:-:S03]  /*218a0*/  IMAD.WIDE R164, R2, 0x4, R164 ;  /* 0x0000000402a47825 */ /* 0x008fc600078e02a4 */
[----:B------:R1:W-:Y:S04]  /*218b0*/  STL.64 [R1+0x840], R186 ;  /* 0x000840ba01007387 */ /* 0x0003e80000100a00 */
[----:B-1----:R-:W3:Y:S04]  /*218c0*/  LDL.LU.64 R186, [R1+0x7a0] ;  /* 0x0007a00001ba7983 */ /* 0x002ee80000300a00 */
[----:B------:R1:W-:Y:S04]  /*218d0*/  STL.64 [R1+0x838], R164 ;  /* 0x000838a401007387 */ /* 0x0003e80000100a00 */
[----:B-1----:R-:W2:Y:S04]  /*218e0*/  LDL.LU.64 R164, [R1+0x1f60] ;  /* 0x001f600001a47983 */ /* 0x002ea80000300a00 */
[----:B------:R1:W-:Y:S01]  /*218f0*/  STL.64 [R1+0x830], R108 ;  /* 0x0008306c01007387 */ /* 0x0003e20000100a00 */
[----:B----4-:R-:W-:-:S03]  /*21900*/  IMAD.WIDE R4, R2, 0x4, R4 ;  /* 0x0000000402047825 */ /* 0x010fc600078e0204 */
[----:B-1----:R-:W4:Y:S04]  /*21910*/  LDL.LU.64 R108, [R1+0x798] ;  /* 0x00079800016c7983 */ /* 0x002f280000300a00 */
[----:B------:R5:W-:Y:S02]  /*21920*/  STL.64 [R1+0x828], R4 ;  /* 0x0008280401007387 */ /* 0x000be40000100a00 */
[C---:B-----5:R-:W-:Y:S02]  /*21930*/  IMAD.WIDE R4, R2.reuse, 0x4, R218 ;  /* 0x0000000402047825 */ /* 0x060fe400078e02da */
[----:B------:R-:W5:Y:S04]  /*21940*/  LDL.LU.64 R218, [R1+0x780] ;  /* 0x0007800001da7983 */ /* 0x000f680000300a00 */
[----:B------:R1:W-:Y:S02]  /*21950*/  STL.64 [R1+0x820], R4 ;  /* 0x0008200401007387 */ /* 0x0003e40000100a00 */
[----:B-1----:R-:W-:-:S02]  /*21960*/  IMAD.WIDE R4, R2, 0x4, R84 ;  /* 0x0000000402047825 */ /* 0x002fc400078e0254 */
[----:B------:R-:W2:Y:S04]  /*21970*/  LDL.LU.64 R84, [R1+0x778] ;  /* 0x0007780001547983 */ /* 0x000ea80000300a00 */
[----:B------:R1:W-:Y:S01]  /*21980*/  STL.64 [R1+0x818], R4 ;  /* 0x0008180401007387 */ /* 0x0003e20000100a00 */
[----:B------:R-:W-:-:S04]  /*21990*/  IMAD.WIDE R156, R2, 0x4, R156 ;  /* 0x00000004029c7825 */ /* 0x000fc800078e029c */
[----:B-1----:R-:W-:-:S04]  /*219a0*/  IMAD.WIDE R4, R2, 0x4, R246 ;  /* 0x0000000402047825 */ /* 0x002fc800078e02f6 */
[C---:B------:R-:W-:Y:S01]  /*219b0*/  IMAD.WIDE R246, R2.reuse, 0x4, R12 ;  /* 0x0000000402f67825 */ /* 0x040fe200078e020c */
[----:B------:R1:W-:Y:S03]  /*219c0*/  STL.64 [R1+0x810], R4 ;  /* 0x0008100401007387 */ /* 0x0003e60000100a00 */
[----:B------:R-:W-:-:S04]  /*219d0*/  IMAD.WIDE R12, R2, 0x4, R60 ;  /* 0x00000004020c7825 */ /* 0x000fc800078e023c */
[C---:B------:R-:W-:Y:S01]  /*219e0*/  IMAD.WIDE R52, R2.reuse, 0x4, R52 ;  /* 0x0000000402347825 */ /* 0x040fe200078e0234 */
[----:B-1----:R-:W2:Y:S04]  /*219f0*/  LDL.LU.64 R4, [R1+0x760] ;  /* 0x0007600001047983 */ /* 0x002ea80000300a00 */
[----:B------:R1:W-:Y:S04]  /*21a00*/  STL.64 [R1+0x808], R246 ;  /* 0x000808f601007387 */ /* 0x0003e80000100a00 */
[----:B------:R-:W2:Y:S04]  /*21a10*/  LDL.LU.64 R60, [R1+0x758] ;  /* 0x00075800013c7983 */ /* 0x000ea80000300a00 */
[----:B-1----:R-:W2:Y:S01]  /*21a20*/  LDL.LU.64 R246, [R1+0x750] ;  /* 0x0007500001f67983 */ /* 0x002ea20000300a00 */
[----:B------:R-:W-:-:S03]  /*21a30*/  IMAD.WIDE R6, R2, 0x4, R6 ;  /* 0x0000000402067825 */ /* 0x000fc600078e0206 */
[----:B------:R1:W-:Y:S01]  /*21a40*/  STL.64 [R1+0x800], R12 ;  /* 0x0008000c01007387 */ /* 0x0003e20000100a00 */
[----:B------:R-:W-:-:S03]  /*21a50*/  IMAD.WIDE R26, R2, 0x4, R26 ;  /* 0x00000004021a7825 */ /* 0x000fc600078e021a */
[----:B-1----:R-:W2:Y:S04]  /*21a60*/  LDL.LU.64 R12, [R1+0x748] ;  /* 0x00074800010c7983 */ /* 0x002ea80000300a00 */
        /* <DEDUP_REMOVED lines=8> */
[----:B-1----:R-:W2:Y:S01]  /*21af0*/  LDL.LU.64 R52, [R1+0x738] ;  /* 0x0007380001347983 */ /* 0x002ea20000300a00 */
[----:B------:R-:W-:-:S05]  /*21b00*/  IMAD.WIDE R148, R2, 0x4, R148 ;  /* 0x0000000402947825 */ /* 0x000fca00078e0294 */
[----:B------:R1:W-:Y:S01]  /*21b10*/  STL.64 [R1+0x7e0], R148 ;  /* 0x0007e09401007387 */ /* 0x0003e20000100a00 */
[----:B------:R-:W-:-:S03]  /*21b20*/  IMAD.WIDE R140, R2, 0x4, R140 ;  /* 0x00000004028c7825 */ /* 0x000fc600078e028c */
[----:B-1----:R-:W2:Y:S04]  /*21b30*/  LDL.LU.64 R148, [R1+0x1f50] ;  /* 0x001f500001947983 */ /* 0x002ea80000300a00 */
[----:B------:R1:W-:Y:S04]  /*21b40*/  STL.64 [R1+0x7d8], R140 ;  /* 0x0007d88c01007387 */ /* 0x0003e80000100a00 */
        /* <DEDUP_REMOVED lines=13> */
[----:B------:R1:W-:Y:S04]  /*21c20*/  STL.64 [R1+0x7b0], R116 ;  /* 0x0007b07401007387 */ /* 0x0003e80000100a00 */
[----:B-1----:R-:W2:Y:S01]  /*21c30*/  LDL.LU.64 R116, [R1+0x1f30] ;  /* 0x001f300001747983 */ /* 0x002ea20000300a00 */
[----:B---3--:R-:W-:-:S03]  /*21c40*/  IMAD.WIDE R186, R2, 0x4, R186 ;  /* 0x0000000402ba7825 */ /* 0x008fc600078e02ba */
[----:B------:R1:W-:Y:S04]  /*21c50*/  STL.64 [R1+0x7a8], R36 ;  /* 0x0007a82401007387 */ /* 0x0003e80000100a00 */
[----:B-1----:R-:W3:Y:S04]  /*21c60*/  LDL.LU.64 R36, [R1+0x700] ;  /* 0x0007000001247983 */ /* 0x002ee80000300a00 */
[----:B------:R1:W-:Y:S04]  /*21c70*/  STL.64 [R1+0x7a0], R186 ;  /* 0x0007a0ba01007387 */ /* 0x0003e80000100a00 */
[----:B-1----:R-:W3:Y:S01]  /*21c80*/  LDL.LU.64 R186, [R1+0x6f8] ;  /* 0x0006f80001ba7983 */ /* 0x002ee20000300a00 */
[----:B----4-:R-:W-:-:S05]  /*21c90*/  IMAD.WIDE R108, R2, 0x4, R108 ;  /* 0x00000004026c7825 */ /* 0x010fca00078e026c */
[----:B------:R1:W-:Y:S04]  /*21ca0*/  STL.64 [R1+0x798], R108 ;  /* 0x0007986c01007387 */ /* 0x0003e80000100a00 */
[----:B-1----:R-:W4:Y:S01]  /*21cb0*/  LDL.LU.64 R108, [R1+0x1f28] ;  /* 0x001f2800016c7983 */ /* 0x002f220000300a00 */
[----:B-----5:R-:W-:-:S03]  /*21cc0*/  IMAD.WIDE R218, R2, 0x4, R218 ;  /* 0x0000000402da7825 */ /* 0x020fc600078e02da */
[----:B------:R1:W-:Y:S04]  /*21cd0*/  STL.64 [R1+0x790], R100 ;  /* 0x0007906401007387 */ /* 0x0003e80000100a00 */
[----:B-1----:R-:W5:Y:S04]  /*21ce0*/  LDL.LU.64 R100, [R1+0x1f20] ;  /* 0x001f200001647983 */ /* 0x002f680000300a00 */
[----:B------:R1:W-:Y:S04]  /*21cf0*/  STL.64 [R1+0x788], R92 ;  /* 0x0007885c01007387 */ /* 0x0003e80000100a00 */
[----:B-1----:R-:W4:Y:S04]  /*21d00*/  LDL.LU.64 R92, [R1+0x1f18] ;  /* 0x001f1800015c7983 */ /* 0x002f280000300a00 */
[----:B------:R1:W-:Y:S04]  /*21d10*/  STL.64 [R1+0x780], R218 ;  /* 0x000780da01007387 */ /* 0x0003e80000100a00 */
[----:B-1----:R-:W5:Y:S01]  /*21d20*/  LDL.LU.64 R218, [R1+0x6e0] ;  /* 0x0006e00001da7983 */ /* 0x002f620000300a00 */
[----:B--2---:R-:W-:-:S04]  /*21d30*/  IMAD.WIDE R84, R2, 0x4, R84 ;  /* 0x0000000402547825 */ /* 0x004fc800078e0254 */
[C---:B------:R-:W-:Y:S01]  /*21d40*/  IMAD.WIDE R76, R2.reuse, 0x4, R76 ;  /* 0x00000004024c7825 */ /* 0x040fe200078e024c */
[----:B------:R1:W-:Y:S03]  /*21d50*/  STL.64 [R1+0x778], R84 ;  /* 0x0007785401007387 */ /* 0x0003e60000100a00 */
[----:B------:R-:W-:-:S04]  /*21d60*/  IMAD.WIDE R68, R2, 0x4, R68 ;  /* 0x0000000402447825 */ /* 0x000fc800078e0244 */
[C---:B------:R-:W-:Y:S01]  /*21d70*/  IMAD.WIDE R4, R2.reuse, 0x4, R4 ;  /* 0x0000000402047825 */ /* 0x040fe200078e0204 */
[----:B-1----:R-:W2:Y:S03]  /*21d80*/  LDL.LU.64 R84, [R1+0x1f10] ;  /* 0x001f100001547983 */ /* 0x002ea60000300a00 */
[C---:B------:R-:W-:Y:S01]  /*21d90*/  IMAD.WIDE R60, R2.reuse, 0x4, R60 ;  /* 0x00000004023c7825 */ /* 0x040fe200078e023c */
[----:B------:R1:W-:Y:S03]  /*21da0*/  STL.64 [R1+0x770], R76 ;  /* 0x0007704c01007387 */ /* 0x0003e60000100a00 */
[C---:B------:R-:W-:Y:S01]  /*21db0*/  IMAD.WIDE R246, R2.reuse, 0x4, R246 ;  /* 0x0000000402f67825 */ /* 0x040fe200078e02f6 */
[----:B-1----:R-:W4:Y:S04]  /*21dc0*/  LDL.LU.64 R76, [R1+0x1f08] ;  /* 0x001f0800014c7983 */ /* 0x002f280000300a00 */
[----:B------:R1:W-:Y:S01]  /*21dd0*/  STL.64 [R1+0x768], R68 ;  /* 0x0007684401007387 */ /* 0x0003e20000100a00 */
[----:B------:R-:W-:-:S03]  /*21de0*/  IMAD.WIDE R12, R2, 0x4, R12 ;  /* 0x00000004020c7825 */ /* 0x000fc600078e020c */
[----:B-1----:R-:W2:Y:S04]  /*21df0*/  LDL.LU.64 R68, [R1+0x1f00] ;  /* 0x001f000001447983 */ /* 0x002ea80000300a00 */
[----:B------:R1:W-:Y:S01]  /*21e00*/  STL.64 [R1+0x760], R4 ;  /* 0x0007600401007387 */ /* 0x0003e20000100a00 */
[----:B------:R-:W-:-:S04]  /*21e10*/  IMAD.WIDE R6, R2, 0x4, R6 ;  /* 0x0000000402067825 */ /* 0x000fc800078e0206 */
[C---:B------:R-:W-:Y:S01]  /*21e20*/  IMAD.WIDE R10, R2.reuse, 0x4, R10 ;  /* 0x00000004020a7825 */ /* 0x040fe200078e020a */
[----:B-1----:R-:W4:Y:S04]  /*21e30*/  LDL.LU.64 R4, [R1+0x6c0] ;  /* 0x0006c00001047983 */ /* 0x002f280000300a00 */
        /* <DEDUP_REMOVED lines=25> */
[----:B-1----:R-:W2:Y:S04]  /*21fd0*/  LDL.LU.64 R44, [R1+0x1ee8] ;  /* 0x001ee800012c7983 */ /* 0x002ea80000300a00 */
[----:B------:R1:W-:Y:S01]  /*21fe0*/  STL.64 [R1+0x680], R194 ;  /* 0x000680c201007387 */ /* 0x0003e20000100a00 */
[----:B---3--:R-:W-:-:S03]  /*21ff0*/  IMAD.WIDE R36, R2, 0x4, R36 ;  /* 0x0000000402247825 */ /* 0x008fc600078e0224 */
[----:B-1----:R-:W3:Y:S04]  /*22000*/  LDL.LU.64 R194, [R1+0x5f8] ;  /* 0x0005f80001c27983 */ /* 0x002ee80000300a00 */
[----:B------:R1:W-:Y:S01]  /*22010*/  STL.64 [R1+0x670], R122 ;  /* 0x0006707a01007387 */ /* 0x0003e20000100a00 */
[----:B------:R-:W-:-:S03]  /*22020*/  IMAD.WIDE R186, R2, 0x4, R186 ;  /* 0x0000000402ba7825 */ /* 0x000fc600078e02ba */
[----:B-1----:R-:W3:Y:S04]  /*22030*/  LDL.LU.64 R122, [R1+0x5e0] ;  /* 0x0005e000017a7983 */ /* 0x002ee80000300a00 */
[----:B------:R1:W-:Y:S04]  /*22040*/  STL.64 [R1+0x668], R36 ;  /* 0x0006682401007387 */ /* 0x0003e80000100a00 */
[----:B-1----:R-:W3:Y:S04]  /*22050*/  LDL.LU.64 R36, [R1+0x1ee0] ;  /* 0x001ee00001247983 */ /* 0x002ee80000300a00 */
[----:B------:R1:W-:Y:S04]  /*22060*/  STL.64 [R1+0x660], R186 ;  /* 0x000660ba01007387 */ /* 0x0003e80000100a00 */
[----:B-1----:R-:W3:Y:S04]  /*22070*/  LDL.LU.64 R186, [R1+0x1f0] ;  /* 0x0001f00001ba7983 */ /* 0x002ee80000300a00 */
[----:B------:R1:W-:Y:S04]  /*22080*/  STL.64 [R1+0x658], R98 ;  /* 0x0006586201007387 */ /* 0x0003e80000100a00 */
[----:B-1----:R-:W3:Y:S04]  /*22090*/  LDL.LU.64 R98, [R1+0x1e8] ;  /* 0x0001e80001627983 */ /* 0x002ee80000300a00 */
[----:B------:R1:W-:Y:S01]  /*220a0*/  STL.64 [R1+0x648], R28 ;  /* 0x0006481c01007387 */ /* 0x0003e20000100a00 */
[----:B-----5:R-:W-:-:S03]  /*220b0*/  IMAD.WIDE R218, R2, 0x4, R218 ;  /* 0x0000000402da7825 */ /* 0x020fc600078e02da */
[----:B-1----:R-:W5:Y:S04]  /*220c0*/  LDL.LU.64 R28, [R1+0x1ed8] ;  /* 0x001ed800011c7983 */ /* 0x002f680000300a00 */
[----:B------:R1:W-:Y:S04]  /*220d0*/  STL.64 [R1+0x640], R218 ;  /* 0x000640da01007387 */ /* 0x0003e80000100a00 */
[----:B-1----:R-:W4:Y:S01]  /*220e0*/  LDL.LU.64 R218, [R1+0x1ed0] ;  /* 0x001ed00001da7983 */ /* 0x002f220000300a00 */
[----:B------:R-:W-:-:S04]  /*220f0*/  IMAD.WIDE R20, R2, 0x4, R20 ;  /* 0x0000000402147825 */ /* 0x000fc800078e0214 */
[----:B------:R-:W-:-:S04]  /*22100*/  IMAD.WIDE R66, R2, 0x4, R66 ;  /* 0x0000000402427825 */ /* 0x000fc800078e0242 */
[----:B----4-:R-:W-:-:S05]  /*22110*/  IMAD.WIDE R218, R2, 0x4, R218 ;  /* 0x0000000402da7825 */ /* 0x010fca00078e02da */
[----:B------:R1:W-:Y:S04]  /*22120*/  STL.64 [R1+0x638], R218 ;  /* 0x000638da01007387 */ /* 0x0003e80000100a00 */
[----:B-1----:R-:W4:Y:S04]  /*22130*/  LDL.LU.64 R218, [R1+0x1b8] ;  /* 0x0001b80001da7983 */ /* 0x002f280000300a00 */
[----:B------:R1:W-:Y:S04]  /*22140*/  STL.64 [R1+0x628], R20 ;  /* 0x0006281401007387 */ /* 0x0003e80000100a00 */
[----:B-1----:R-:W5:Y:S04]  /*22150*/  LDL.LU.64 R20, [R1+0x1ec8] ;  /* 0x001ec80001147983 */ /* 0x002f680000300a00 */
[----:B------:R1:W-:Y:S04]  /*22160*/  STL.64 [R1+0x620], R66 ;  /* 0x0006204201007387 */ /* 0x0003e80000100a00 */
[----:B-1----:R-:W4:Y:S01]  /*22170*/  LDL.LU.64 R66, [R1+0x1ec0] ;  /* 0x001ec00001427983 */ /* 0x002f220000300a00 */
[----:B------:R-:W-:-:S05]  /*22180*/  IMAD.WIDE R4, R2, 0x4, R4 ;  /* 0x0000000402047825 */ /* 0x000fca00078e0204 */
[----:B------:R4:W-:Y:S01]  /*22190*/  STL.64 [R1+0x610], R4 ;  /* 0x0006100401007387 */ /* 0x0009e20000100a00 */
[----:B--2---:R-:W-:-:S04]  /*221a0*/  IMAD.WIDE R246, R2, 0x4, R246 ;  /* 0x0000000402f67825 */ /* 0x004fc800078e02f6 */
        /* <DEDUP_REMOVED lines=9> */
[----:B---3--:R-:W-:-:S04]  /*22240*/  IMAD.WIDE R194, R2, 0x4, R194 ;  /* 0x0000000402c27825 */ /* 0x008fc800078e02c2 */
[----:B------:R-:W-:-:S04]  /*22250*/  IMAD.WIDE R122, R2, 0x4, R122 ;  /* 0x00000004027a7825 */ /* 0x000fc800078e027a */
[----:B------:R-:W-:-:S04]  /*22260*/  IMAD.WIDE R154, R2, 0x4, R154 ;  /* 0x00000004029a7825 */ /* 0x000fc800078e029a */
[----:B------:R-:W-:-:S04]  /*22270*/  IMAD.WIDE R162, R2, 0x4, R162 ;  /* 0x0000000402a27825 */ /* 0x000fc800078e02a2 */
[----:B------:R-:W-:-:S04]  /*22280*/  IMAD.WIDE R186, R2, 0x4, R186 ;  /* 0x0000000402ba7825 */ /* 0x000fc800078e02ba */
[----:B------:R-:W-:-:S04]  /*22290*/  IMAD.WIDE R98, R2, 0x4, R98 ;  /* 0x0000000402627825 */ /* 0x000fc800078e0262 */
[C---:B----4-:R-:W-:Y:S02]  /*222a0*/  IMAD.WIDE R4, R2.reuse, 0x4, R66 ;  /* 0x0000000402047825 */ /* 0x050fe400078e0242 */
[----:B------:R-:W2:Y:S04]  /*222b0*/  LDL.LU.64 R66, [R1+0x190] ;  /* 0x0001900001427983 */ /* 0x000ea80000300a00 */
[----:B------:R1:W-:Y:S04]  /*222c0*/  STL.64 [R1+0x608], R4 ;  /* 0x0006080401007387 */ /* 0x0003e80000100a00 */
[----:B-1----:R-:W3:Y:S04]  /*222d0*/  LDL.LU.64 R4, [R1+0x188] ;  /* 0x0001880001047983 */ /* 0x002ee80000300a00 */
[----:B------:R1:W-:Y:S04]  /*222e0*/  STL.64 [R1+0x600], R246 ;  /* 0x000600f601007387 */ /* 0x0003e80000100a00 */
[----:B-1----:R-:W4:Y:S04]  /*222f0*/  LDL.LU.64 R246, [R1+0x180] ;  /* 0x0001800001f67983 */ /* 0x002f280000300a00 */
[----:B------:R1:W-:Y:S04]  /*22300*/  STL.64 [R1+0x5f0], R12 ;  /* 0x0005f00c01007387 */ /* 0x0003e80000100a00 */
        /* <DEDUP_REMOVED lines=29> */
[----:B------:R-:W-:-:S04]  /*224e0*/  IMAD.WIDE R130, R2, 0x4, R130 ;  /* 0x0000000402827825 */ /* 0x000fc800078e0282 */
[C---:B------:R-:W-:Y:S01]  /*224f0*/  IMAD.WIDE R226, R2.reuse, 0x4, R226 ;  /* 0x0000000402e27825 */ /* 0x040fe200078e02e2 */
[----:B------:R1:W-:Y:S03]  /*22500*/  STL.64 [R1+0x570], R130 ;  /* 0x0005708201007387 */ /* 0x0003e60000100a00 */
[C---:B------:R-:W-:Y:S01]  /*22510*/  IMAD.WIDE R218, R2.reuse, 0x4, R218 ;  /* 0x0000000402da7825 */ /* 0x040fe200078e02da */
[----:B-1----:R-:W5:Y:S03]  /*22520*/  LDL.LU.64 R130, [R1+0xf0] ;  /* 0x0000f00001827983 */ /* 0x002f660000300a00 */
[C---:B------:R-:W-:Y:S01]  /*22530*/  IMAD.WIDE R210, R2.reuse, 0x4, R210 ;  /* 0x0000000402d27825 */ /* 0x040fe200078e02d2 */
[----:B------:R1:W-:Y:S03]  /*22540*/  STL.64 [R1+0x568], R226 ;  /* 0x000568e201007387 */ /* 0x0003e60000100a00 */
[----:B------:R-:W-:-:S04]  /*22550*/  IMAD.WIDE R202, R2, 0x4, R202 ;  /* 0x0000000402ca7825 */ /* 0x000fc800078e02ca */
[C---:B--2---:R-:W-:Y:S01]  /*22560*/  IMAD.WIDE R66, R2.reuse, 0x4, R66 ;  /* 0x0000000402427825 */ /* 0x044fe200078e0242 */
[----:B-1----:R-:W2:Y:S04]  /*22570*/  LDL.LU.64 R226, [R1+0x1e60] ;  /* 0x001e600001e27983 */ /* 0x002ea80000300a00 */
[----:B------:R1:W-:Y:S04]  /*22580*/  STL.64 [R1+0x560], R218 ;  /* 0x000560da01007387 */ /* 0x0003e80000100a00 */
[----:B-1----:R-:W2:Y:S01]  /*22590*/  LDL.LU.64 R218, [R1+0x1e58] ;  /* 0x001e580001da7983 */ /* 0x002ea20000300a00 */
[----:B---3--:R-:W-:-:S04]  /*225a0*/  IMAD.WIDE R4, R2, 0x4, R4 ;  /* 0x0000000402047825 */ /* 0x008fc800078e0204 */
[----:B----4-:R-:W-:-:S04]  /*225b0*/  IMAD.WIDE R246, R2, 0x4, R246 ;  /* 0x0000000402f67825 */ /* 0x010fc800078e02f6 */
[----:B-----5:R-:W-:-:S04]  /*225c0*/  IMAD.WIDE R12, R2, 0x4, R12 ;  /* 0x00000004020c7825 */ /* 0x020fc800078e020c */
[----:B------:R-:W-:-:S05]  /*225d0*/  IMAD.WIDE R98, R2, 0x4, R98 ;  /* 0x0000000402627825 */ /* 0x000fca00078e0262 */
[----:B------:R1:W-:Y:S04]  /*225e0*/  STL.64 [R1+0x558], R98 ;  /* 0x0005586201007387 */ /* 0x0003e80000100a00 */
[----:B-1----:R-:W3:Y:S04]  /*225f0*/  LDL.LU.64 R98, [R1+0xb8] ;  /* 0x0000b80001627983 */ /* 0x002ee80000300a00 */
[----:B------:R1:W-:Y:S04]  /*22600*/  STL.64 [R1+0x550], R210 ;  /* 0x000550d201007387 */ /* 0x0003e80000100a00 */
[----:B-1----:R-:W4:Y:S04]  /*22610*/  LDL.LU.64 R210, [R1+0x1e50] ;  /* 0x001e500001d27983 */ /* 0x002f280000300a00 */
[----:B------:R1:W-:Y:S04]  /*22620*/  STL.64 [R1+0x548], R202 ;  /* 0x000548ca01007387 */ /* 0x0003e80000100a00 */
[----:B-1----:R-:W5:Y:S04]  /*22630*/  LDL.LU.64 R202, [R1+0x1e48] ;  /* 0x001e480001ca7983 */ /* 0x002f680000300a00 */
[----:B------:R1:W-:Y:S04]  /*22640*/  STL.64 [R1+0x540], R66 ;  /* 0x0005404201007387 */ /* 0x0003e80000100a00 */
[----:B-1----:R-:W2:Y:S04]  /*22650*/  LDL.LU.64 R66, [R1+0x80] ;  /* 0x0000800001427983 */ /* 0x002ea80000300a00 */
[----:B------:R1:W-:Y:S02]  /*22660*/  STL.64 [R1+0x538], R4 ;  /* 0x0005380401007387 */ /* 0x0003e40000100a00 */
[----:B-1----:R-:W-:-:S02]  /*22670*/  IMAD.WIDE R4, R2, 0x4, R34 ;  /* 0x0000000402047825 */ /* 0x002fc400078e0222 */
[----:B------:R-:W4:Y:S04]  /*22680*/  LDL.LU.64 R34, [R1+0x50] ;  /* 0x0000500001227983 */ /* 0x000f280000300a00 */
[----:B------:R-:W-:Y:S04]  /*22690*/  STL.64 [R1+0x530], R246 ;  /* 0x000530f601007387 */ /* 0x000fe80000100a00 */
[----:B------:R1:W-:Y:S04]  /*226a0*/  STL.64 [R1+0x528], R4 ;  /* 0x0005280401007387 */ /* 0x0003e80000100a00 */
[----:B------:R-:W-:Y:S01]  /*226b0*/  STL.64 [R1+0x520], R12 ;  /* 0x0005200c01007387 */ /* 0x000fe20000100a00 */
[----:B-1----:R-:W-:-:S03]  /*226c0*/  IMAD.WIDE R4, R2, 0x4, R234 ;  /* 0x0000000402047825 */ /* 0x002fc600078e02ea */
[----:B------:R-:W5:Y:S01]  /*226d0*/  LDL.LU.64 R234, [R1+0x30] ;  /* 0x0000300001ea7983 */ /* 0x000f620000300a00 */
[----:B------:R-:W-:-:S05]  /*226e0*/  IMAD.WIDE R6, R2, 0x4, R6 ;  /* 0x0000000402067825 */ /* 0x000fca00078e0206 */
[----:B------:R1:W-:Y:S01]  /*226f0*/  STL.64 [R1+0x518], R6 ;  /* 0x0005180601007387 */ /* 0x0003e20000100a00 */
[----:B------:R-:W-:-:S03]  /*22700*/  IMAD.WIDE R194, R2, 0x4, R194 ;  /* 0x0000000402c27825 */ /* 0x000fc600078e02c2 */
[----:B------:R1:W-:Y:S01]  /*22710*/  STL.64 [R1+0x510], R4 ;  /* 0x0005100401007387 */ /* 0x0003e20000100a00 */
[----:B------:R-:W-:-:S04]  /*22720*/  IMAD.WIDE R186, R2, 0x4, R186 ;  /* 0x0000000402ba7825 */ /* 0x000fc800078e02ba */
[C---:B-1----:R-:W-:Y:S01]  /*22730*/  IMAD.WIDE R6, R2.reuse, 0x4, R250 ;  /* 0x0000000402067825 */ /* 0x042fe200078e02fa */
[----:B------:R-:W5:Y:S04]  /*22740*/  LDL.LU.64 R4, [R1+0x20] ;  /* 0x0000200001047983 */ /* 0x000f680000300a00 */
[----:B------:R-:W5:Y:S01]  /*22750*/  LDL.LU.64 R246, [R1+0x18] ;  /* 0x0000180001f67983 */ /* 0x000f620000300a00 */
[----:B------:R-:W-:-:S03]  /*22760*/  IMAD.WIDE R178, R2, 0x4, R178 ;  /* 0x0000000402b27825 */ /* 0x000fc600078e02b2 */
[----:B------:R1:W-:Y:S04]  /*22770*/  STL.64 [R1+0x508], R6 ;  /* 0x0005080601007387 */ /* 0x0003e80000100a00 */
[----:B------:R-:W5:Y:S01]  /*22780*/  LDL.LU.64 R12, [R1+0x10] ;  /* 0x00001000010c7983 */ /* 0x000f620000300a00 */
[----:B------:R-:W-:-:S03]  /*22790*/  IMAD.WIDE R170, R2, 0x4, R170 ;  /* 0x0000000402aa7825 */ /* 0x000fc600078e02aa */
[----:B-1----:R-:W5:Y:S04]  /*227a0*/  LDL.LU.64 R6, [R1+0x8] ;  /* 0x0000080001067983 */ /* 0x002f680000300a00 */
[----:B------:R-:W5:Y:S01]  /*227b0*/  LDL.LU.64 R250, [R1] ;  /* 0x0000000001fa7983 */ /* 0x000f620000300a00 */
[----:B------:R-:W-:-:S03]  /*227c0*/  IMAD.WIDE R162, R2, 0x4, R162 ;  /* 0x0000000402a27825 */ /* 0x000fc600078e02a2 */
        /* <DEDUP_REMOVED lines=32> */
[----:B---3--:R-:W-:-:S03]  /*229d0*/  IMAD.WIDE R98, R2, 0x4, R98 ;  /* 0x0000000402627825 */ /* 0x008fc600078e0262 */
[----:B-1----:R-:W3:Y:S04]  /*229e0*/  LDL.LU.64 R114, [R1+0x1df0] ;  /* 0x001df00001727983 */ /* 0x002ee80000300a00 */
[----:B------:R1:W-:Y:S01]  /*229f0*/  STL.64 [R1+0x4a8], R106 ;  /* 0x0004a86a01007387 */ /* 0x0003e20000100a00 */
[----:B------:R-:W-:-:S03]  /*22a00*/  IMAD.WIDE R50, R2, 0x4, R50 ;  /* 0x0000000402327825 */ /* 0x000fc600078e0232 */
[----:B-1----:R-:W3:Y:S04]  /*22a10*/  LDL.LU.64 R106, [R1+0x1de8] ;  /* 0x001de800016a7983 */ /* 0x002ee80000300a00 */
[----:B------:R1:W-:Y:S01]  /*22a20*/  STL.64 [R1+0x4a0], R98 ;  /* 0x0004a06201007387 */ /* 0x0003e20000100a00 */
[----:B------:R-:W-:-:S03]  /*22a30*/  IMAD.WIDE R42, R2, 0x4, R42 ;  /* 0x00000004022a7825 */ /* 0x000fc600078e022a */
[----:B-1----:R-:W3:Y:S04]  /*22a40*/  LDL.LU.64 R98, [R1+0x1de0] ;  /* 0x001de00001627983 */ /* 0x002ee80000300a00 */
[----:B------:R1:W-:Y:S01]  /*22a50*/  STL.64 [R1+0x498], R90 ;  /* 0x0004985a01007387 */ /* 0x0003e20000100a00 */
[----:B--2---:R-:W-:-:S03]  /*22a60*/  IMAD.WIDE R66, R2, 0x4, R66 ;  /* 0x0000000402427825 */ /* 0x004fc600078e0242 */
[----:B-1----:R-:W2:Y:S04]  /*22a70*/  LDL.LU.64 R90, [R1+0x1dd8] ;  /* 0x001dd800015a7983 */ /* 0x002ea80000300a00 */
[----:B------:R1:W-:Y:S01]  /*22a80*/  STL.64 [R1+0x490], R82 ;  /* 0x0004905201007387 */ /* 0x0003e20000100a00 */
[----:B------:R-:W-:-:S04]  /*22a90*/  IMAD.WIDE R26, R2, 0x4, R26 ;  /* 0x00000004021a7825 */ /* 0x000fc800078e021a */
[C---:B----4-:R-:W-:Y:S01]  /*22aa0*/  IMAD.WIDE R34, R2.reuse, 0x4, R34 ;  /* 0x0000000402227825 */ /* 0x050fe200078e0222 */
[----:B-1----:R-:W4:Y:S04]  /*22ab0*/  LDL.LU.64 R82, [R1+0x1dd0] ;  /* 0x001dd00001527983 */ /* 0x002f280000300a00 */
[----:B------:R1:W-:Y:S01]  /*22ac0*/  STL.64 [R1+0x488], R74 ;  /* 0x0004884a01007387 */ /* 0x0003e20000100a00 */
[----:B------:R-:W-:-:S03]  /*22ad0*/  IMAD.WIDE R18, R2, 0x4, R18 ;  /* 0x0000000402127825 */ /* 0x000fc600078e0212 */
[----:B-1----:R-:W4:Y:S04]  /*22ae0*/  LDL.LU.64 R74, [R1+0x1dc8] ;  /* 0x001dc800014a7983 */ /* 0x002f280000300a00 */
[----:B------:R1:W-:Y:S01]  /*22af0*/  STL.64 [R1+0x480], R66 ;  /* 0x0004804201007387 */ /* 0x0003e20000100a00 */
[----:B------:R-:W-:-:S03]  /*22b00*/  IMAD.WIDE R8, R2, 0x4, R8 ;  /* 0x0000000402087825 */ /* 0x000fc600078e0208 */
[----:B-1----:R-:W3:Y:S04]  /*22b10*/  LDL.LU.64 R66, [R1+0x1dc0] ;  /* 0x001dc00001427983 */ /* 0x002ee80000300a00 */
[----:B------:R1:W-:Y:S01]  /*22b20*/  STL.64 [R1+0x478], R58 ;  /* 0x0004783a01007387 */ /* 0x0003e20000100a00 */
[----:B-----5:R-:W-:-:S03]  /*22b30*/  IMAD.WIDE R234, R2, 0x4, R234 ;  /* 0x0000000402ea7825 */ /* 0x020fc600078e02ea */
[----:B-1----:R-:W5:Y:S04]  /*22b40*/  LDL.LU.64 R58, [R1+0x1db8] ;  /* 0x001db800013a7983 */ /* 0x002f680000300a00 */
[----:B------:R1:W-:Y:S01]  /*22b50*/  STL.64 [R1+0x470], R50 ;  /* 0x0004703201007387 */ /* 0x0003e20000100a00 */
[----:B------:R-:W-:-:S03]  /*22b60*/  IMAD.WIDE R242, R2, 0x4, R242 ;  /* 0x0000000402f27825 */ /* 0x000fc600078e02f2 */
[----:B-1----:R-:W2:Y:S04]  /*22b70*/  LDL.LU.64 R50, [R1+0x1db0] ;  /* 0x001db00001327983 */ /* 0x002ea80000300a00 */
[----:B------:R1:W-:Y:S04]  /*22b80*/  STL.64 [R1+0x468], R42 ;  /* 0x0004682a01007387 */ /* 0x0003e80000100a00 */
[----:B-1----:R-:W4:Y:S04]  /*22b90*/  LDL.LU.64 R42, [R1+0x1da8] ;  /* 0x001da800012a7983 */ /* 0x002f280000300a00 */
[----:B------:R1:W-:Y:S04]  /*22ba0*/  STL.64 [R1+0x460], R34 ;  /* 0x0004602201007387 */ /* 0x0003e80000100a00 */
[----:B-1----:R-:W3:Y:S04]  /*22bb0*/  LDL.LU.64 R34, [R1+0x1da0] ;  /* 0x001da00001227983 */ /* 0x002ee80000300a00 */
        /* <DEDUP_REMOVED lines=9> */
[----:B-1----:R-:W4:Y:S01]  /*22c50*/  LDL.LU.64 R242, [R1+0x1d78] ;  /* 0x001d780001f27983 */ /* 0x002f220000300a00 */
[----:B------:R-:W-:-:S05]  /*22c60*/  IMAD.WIDE R4, R2, 0x4, R4 ;  /* 0x0000000402047825 */ /* 0x000fca00078e0204 */
[----:B------:R1:W-:Y:S02]  /*22c70*/  STL.64 [R1+0x430], R4 ;  /* 0x0004300401007387 */ /* 0x0003e40000100a00 */
[----:B-1----:R-:W-:-:S04]  /*22c80*/  IMAD.WIDE R4, R2, 0x4, R246 ;  /* 0x0000000402047825 */ /* 0x002fc800078e02f6 */
[C---:B------:R-:W-:Y:S01]  /*22c90*/  IMAD.WIDE R246, R2.reuse, 0x4, R12 ;  /* 0x0000000402f67825 */ /* 0x040fe200078e020c */
[----:B------:R1:W-:Y:S03]  /*22ca0*/  STL.64 [R1+0x428], R4 ;  /* 0x0004280401007387 */ /* 0x0003e60000100a00 */
[C---:B------:R-:W-:Y:S01]  /*22cb0*/  IMAD.WIDE R12, R2.reuse, 0x4, R250 ;  /* 0x00000004020c7825 */ /* 0x040fe200078e02fa */
[----:B------:R-:W-:Y:S03]  /*22cc0*/  STL.64 [R1+0x420], R246 ;  /* 0x000420f601007387 */ /* 0x000fe60000100a00 */
[----:B-1----:R-:W-:-:S04]  /*22cd0*/  IMAD.WIDE R4, R2, 0x4, R6 ;  /* 0x0000000402047825 */ /* 0x002fc800078e0206 */
[C---:B------:R-:W-:Y:S01]  /*22ce0*/  IMAD.WIDE R6, R2.reuse, 0x4, R244 ;  /* 0x0000000402067825 */ /* 0x040fe200078e02f4 */
[----:B------:R-:W-:Y:S04]  /*22cf0*/  STL.64 [R1+0x418], R4 ;  /* 0x0004180401007387 */ /* 0x000fe80000100a00 */
[----:B------:R1:W-:Y:S04]  /*22d00*/  STL.64 [R1+0x410], R12 ;  /* 0x0004100c01007387 */ /* 0x0003e80000100a00 */
[----:B------:R1:W-:Y:S02]  /*22d10*/  STL.64 [R1+0x408], R6 ;  /* 0x0004080601007387 */ /* 0x0003e40000100a00 */
[----:B-1----:R-:W-:-:S04]  /*22d20*/  IMAD.WIDE R12, R2, 0x4, R240 ;  /* 0x00000004020c7825 */ /* 0x002fc800078e02f0 */
[----:B------:R-:W-:-:S04]  /*22d30*/  IMAD.WIDE R6, R2, 0x4, R238 ;  /* 0x0000000402067825 */ /* 0x000fc800078e02ee */
[----:B------:R-:W-:-:S04]  /*22d40*/  IMAD.WIDE R246, R2, 0x4, R32 ;  /* 0x0000000402f67825 */ /* 0x000fc800078e0220 */
[----:B------:R-:W-:-:S04]  /*22d50*/  IMAD.WIDE R238, R2, 0x4, R48 ;  /* 0x0000000402ee7825 */ /* 0x000fc800078e0230 */
[----:B--2---:R-:W-:-:S04]  /*22d60*/  IMAD.WIDE R250, R2, 0x4, R50 ;  /* 0x0000000402fa7825 */ /* 0x004fc800078e0232 */
[----:B-----5:R-:W-:-:S04]  /*22d70*/  IMAD.WIDE R50, R2, 0x4, R58 ;  /* 0x0000000402327825 */ /* 0x020fc800078e023a */
[----:B------:R-:W-:-:S04]  /*22d80*/  IMAD.WIDE R58, R2, 0x4, R80 ;  /* 0x00000004023a7825 */ /* 0x000fc800078e0250 */
[----:B----4-:R-:W-:-:S05]  /*22d90*/  IMAD.WIDE R4, R2, 0x4, R242 ;  /* 0x0000000402047825 */ /* 0x010fca00078e02f2 */
[----:B------:R1:W-:Y:S04]  /*22da0*/  STL.64 [R1+0x400], R4 ;  /* 0x0004000401007387 */ /* 0x0003e80000100a00 */
[----:B------:R3:W-:Y:S04]  /*22db0*/  STL.64 [R1+0x3f8], R12 ;  /* 0x0003f80c01007387 */ /* 0x0007e80000100a00 */
[----:B------:R2:W-:Y:S01]  /*22dc0*/  STL.64 [R1+0x3f0], R6 ;  /* 0x0003f00601007387 */ /* 0x0005e20000100a00 */
[----:B-1----:R-:W-:-:S04]  /*22dd0*/  IMAD.WIDE R4, R2, 0x4, R236 ;  /* 0x0000000402047825 */ /* 0x002fc800078e02ec */
[C---:B---3--:R-:W-:Y:S01]  /*22de0*/  IMAD.WIDE R12, R2.reuse, 0x4, R234 ;  /* 0x00000004020c7825 */ /* 0x048fe200078e02ea */
[----:B------:R1:W-:Y:S03]  /*22df0*/  STL.64 [R1+0x3e8], R4 ;  /* 0x0003e80401007387 */ /* 0x0003e60000100a00 */
[C---:B--2---:R-:W-:Y:S01]  /*22e00*/  IMAD.WIDE R6, R2.reuse, 0x4, R232 ;  /* 0x0000000402067825 */ /* 0x044fe200078e02e8 */
[----:B------:R2:W-:Y:S04]  /*22e10*/  STL.64 [R1+0x3e0], R12 ;  /* 0x0003e00c01007387 */ /* 0x0005e80000100a00 */
[----:B------:R3:W-:Y:S01]  /*22e20*/  STL.64 [R1+0x3d8], R6 ;  /* 0x0003d80601007387 */ /* 0x0007e20000100a00 */
[----:B-1----:R-:W-:-:S04]  /*22e30*/  IMAD.WIDE R4, R2, 0x4, R230 ;  /* 0x0000000402047825 */ /* 0x002fc800078e02e6 */
[C---:B--2---:R-:W-:Y:S01]  /*22e40*/  IMAD.WIDE R12, R2.reuse, 0x4, R228 ;  /* 0x00000004020c7825 */ /* 0x044fe200078e02e4 */
[----:B------:R1:W-:Y:S03]  /*22e50*/  STL.64 [R1+0x3d0], R4 ;  /* 0x0003d00401007387 */ /* 0x0003e60000100a00 */
[C---:B---3--:R-:W-:Y:S01]  /*22e60*/  IMAD.WIDE R6, R2.reuse, 0x4, R8 ;  /* 0x0000000402067825 */ /* 0x048fe200078e0208 */
[----:B------:R-:W-:Y:S03]  /*22e70*/  STL.64 [R1+0x3c8], R12 ;  /* 0x0003c80c01007387 */ /* 0x000fe60000100a00 */
[C---:B------:R-:W-:Y:S01]  /*22e80*/  IMAD.WIDE R8, R2.reuse, 0x4, R14 ;  /* 0x0000000402087825 */ /* 0x040fe200078e020e */
[----:B------:R2:W-:Y:S03]  /*22e90*/  STL.64 [R1+0x3c0], R6 ;  /* 0x0003c00601007387 */ /* 0x0005e60000100a00 */
[----:B-1----:R-:W-:-:S05]  /*22ea0*/  IMAD.WIDE R4, R2, 0x4, R10 ;  /* 0x0000000402047825 */ /* 0x002fca00078e020a */
[----:B------:R1:W-:Y:S01]  /*22eb0*/  STL.64 [R1+0x3b8], R4 ;  /* 0x0003b80401007387 */ /* 0x0003e20000100a00 */
[----:B--2---:R-:W-:-:S03]  /*22ec0*/  IMAD.WIDE R6, R2, 0x4, R16 ;  /* 0x0000000402067825 */ /* 0x004fc600078e0210 */
[----:B------:R2:W-:Y:S04]  /*22ed0*/  STL.64 [R1+0x3b0], R8 ;  /* 0x0003b00801007387 */ /* 0x0005e80000100a00 */
[----:B------:R3:W-:Y:S01]  /*22ee0*/  STL.64 [R1+0x3a8], R6 ;  /* 0x0003a80601007387 */ /* 0x0007e20000100a00 */
[----:B-1----:R-:W-:-:S04]  /*22ef0*/  IMAD.WIDE R4, R2, 0x4, R18 ;  /* 0x0000000402047825 */ /* 0x002fc800078e0212 */
[C---:B--2---:R-:W-:Y:S01]  /*22f00*/  IMAD.WIDE R8, R2.reuse, 0x4, R20 ;  /* 0x0000000402087825 */ /* 0x044fe200078e0214 */
[----:B------:R1:W-:Y:S03]  /*22f10*/  STL.64 [R1+0x3a0], R4 ;  /* 0x0003a00401007387 */ /* 0x0003e60000100a00 */
[C---:B---3--:R-:W-:Y:S01]  /*22f20*/  IMAD.WIDE R6, R2.reuse, 0x4, R22 ;  /* 0x0000000402067825 */ /* 0x048fe200078e0216 */
[----:B------:R2:W-:Y:S03]  /*22f30*/  STL.64 [R1+0x398], R8 ;  /* 0x0003980801007387 */ /* 0x0005e60000100a00 */
[C---:B------:R-:W-:Y:S01]  /*22f40*/  IMAD.WIDE R10, R2.reuse, 0x4, R26 ;  /* 0x00000004020a7825 */ /* 0x040fe200078e021a */
[----:B------:R3:W-:Y:S03]  /*22f50*/  STL.64 [R1+0x390], R6 ;  /* 0x0003900601007387 */ /* 0x0007e60000100a00 */
[C---:B-1----:R-:W-:Y:S01]  /*22f60*/  IMAD.WIDE R4, R2.reuse, 0x4, R24 ;  /* 0x0000000402047825 */ /* 0x042fe200078e0218 */
[----:B------:R-:W-:Y:S03]  /*22f70*/  STL.64 [R1+0x380], R10 ;  /* 0x0003800a01007387 */ /* 0x000fe60000100a00 */
[C---:B--2---:R-:W-:Y:S01]  /*22f80*/  IMAD.WIDE R8, R2.reuse, 0x4, R28 ;  /* 0x0000000402087825 */ /* 0x044fe200078e021c */
[----:B------:R-:W-:Y:S03]  /*22f90*/  STL.64 [R1+0x388], R4 ;  /* 0x0003880401007387 */ /* 0x000fe60000100a00 */
[C---:B---3--:R-:W-:Y:S01]  /*22fa0*/  IMAD.WIDE R6, R2.reuse, 0x4, R30 ;  /* 0x0000000402067825 */ /* 0x048fe200078e021e */
[----:B------:R1:W-:Y:S04]  /*22fb0*/  STL.64 [R1+0x378], R8 ;  /* 0x0003780801007387 */ /* 0x0003e80000100a00 */
        /* <DEDUP_REMOVED lines=9> */
[C---:B-1----:R-:W-:Y:S01]  /*23050*/  IMAD.WIDE R8, R2.reuse, 0x4, R42 ;  /* 0x0000000402087825 */ /* 0x042fe200078e022a */
[----:B------:R-:W-:Y:S04]  /*23060*/  STL.64 [R1+0x1c90], R246 ;  /* 0x001c90f601007387 */ /* 0x000fe80000100a00 */
[----:B------:R1:W-:Y:S01]  /*23070*/  STL.64 [R1+0x350], R4 ;  /* 0x0003500401007387 */ /* 0x0003e20000100a00 */
[----:B--2---:R-:W-:-:S03]  /*23080*/  IMAD.WIDE R6, R2, 0x4, R44 ;  /* 0x0000000402067825 */ /* 0x004fc600078e022c */
[----:B------:R-:W-:Y:S04]  /*23090*/  STL.64 [R1+0x340], R8 ;  /* 0x0003400801007387 */ /* 0x000fe80000100a00 */
[----:B------:R-:W-:Y:S01]  /*230a0*/  STL.64 [R1+0x348], R12 ;  /* 0x0003480c01007387 */ /* 0x000fe20000100a00 */
[----:B-1----:R-:W-:-:S03]  /*230b0*/  IMAD.WIDE R4, R2, 0x4, R46 ;  /* 0x0000000402047825 */ /* 0x002fc600078e022e */
[----:B------:R1:W-:Y:S04]  /*230c0*/  STL.64 [R1+0x338], R6 ;  /* 0x0003380601007387 */ /* 0x0003e80000100a00 */
[----:B------:R-:W-:Y:S04]  /*230d0*/  STL.64 [R1+0x1c98], R12 ;  /* 0x001c980c01007387 */ /* 0x000fe80000100a00 */
[----:B------:R2:W-:Y:S01]  /*230e0*/  STL.64 [R1+0x330], R4 ;  /* 0x0003300401007387 */ /* 0x0005e20000100a00 */
[----:B-1----:R-:W-:-:S03]  /*230f0*/  IMAD.WIDE R6, R2, 0x4, R52 ;  /* 0x0000000402067825 */ /* 0x002fc600078e0234 */
[----:B------:R-:W-:Y:S04]  /*23100*/  STL.64 [R1+0x328], R238 ;  /* 0x000328ee01007387 */ /* 0x000fe80000100a00 */
[----:B------:R1:W-:Y:S01]  /*23110*/  STL.64 [R1+0x318], R6 ;  /* 0x0003180601007387 */ /* 0x0003e20000100a00 */
[----:B--2---:R-:W-:-:S03]  /*23120*/  IMAD.WIDE R4, R2, 0x4, R54 ;  /* 0x0000000402047825 */ /* 0x004fc600078e0236 */
[----:B------:R-:W-:Y:S01]  /*23130*/  STL.64 [R1+0x320], R250 ;  /* 0x000320fa01007387 */ /* 0x000fe20000100a00 */
[----:B------:R-:W-:-:S03]  /*23140*/  IMAD.WIDE R8, R2, 0x4, R60 ;  /* 0x0000000402087825 */ /* 0x000fc600078e023c */
[----:B------:R2:W-:Y:S01]  /*23150*/  STL.64 [R1+0x310], R4 ;  /* 0x0003100401007387 */ /* 0x0005e20000100a00 */
[----:B-1----:R-:W-:-:S03]  /*23160*/  IMAD.WIDE R6, R2, 0x4, R56 ;  /* 0x0000000402067825 */ /* 0x002fc600078e0238 */
[----:B------:R-:W-:Y:S04]  /*23170*/  STL.64 [R1+0x1ca0], R238 ;  /* 0x001ca0ee01007387 */ /* 0x000fe80000100a00 */
[----:B------:R-:W-:Y:S01]  /*23180*/  STL.64 [R1+0x308], R6 ;  /* 0x0003080601007387 */ /* 0x000fe20000100a00 */
[----:B--2---:R-:W-:-:S03]  /*23190*/  IMAD.WIDE R4, R2, 0x4, R62 ;  /* 0x0000000402047825 */ /* 0x004fc600078e023e */
[----:B------:R-:W-:Y:S01]  /*231a0*/  STL.64 [R1+0x300], R8 ;  /* 0x0003000801007387 */ /* 0x000fe20000100a00 */
[----:B------:R-:W-:-:S03]  /*231b0*/  IMAD.WIDE R62, R2, 0x4, R64 ;  /* 0x00000004023e7825 */ /* 0x000fc600078e0240 */
[----:B------:R1:W-:Y:S04]  /*231c0*/  STL.64 [R1+0x1ca8], R6 ;  /* 0x001ca80601007387 */ /* 0x0003e80000100a00 */
[----:B------:R2:W-:Y:S01]  /*231d0*/  STL.64 [R1+0x2f8], R4 ;  /* 0x0002f80401007387 */ /* 0x0005e20000100a00 */
[----:B------:R-:W-:-:S03]  /*231e0*/  IMAD.WIDE R60, R2, 0x4, R72 ;  /* 0x00000004023c7825 */ /* 0x000fc600078e0248 */
[----:B------:R-:W-:Y:S01]  /*231f0*/  STL.64 [R1+0x2f0], R62 ;  /* 0x0002f03e01007387 */ /* 0x000fe20000100a00 */
[----:B-1----:R-:W-:-:S04]  /*23200*/  IMAD.WIDE R6, R2, 0x4, R68 ;  /* 0x0000000402067825 */ /* 0x002fc800078e0244 */
[C---:B--2---:R-:W-:Y:S01]  /*23210*/  IMAD.WIDE R4, R2.reuse, 0x4, R70 ;  /* 0x0000000402047825 */ /* 0x044fe200078e0246 */
[----:B------:R1:W-:Y:S04]  /*23220*/  STL.64 [R1+0x2e8], R6 ;  /* 0x0002e80601007387 */ /* 0x0003e80000100a00 */
[----:B------:R-:W-:Y:S04]  /*23230*/  STL.64 [R1+0x1cb0], R62 ;  /* 0x001cb03e01007387 */ /* 0x000fe80000100a00 */
[----:B------:R2:W-:Y:S01]  /*23240*/  STL.64 [R1+0x2e0], R4 ;  /* 0x0002e00401007387 */ /* 0x0005e20000100a00 */
[----:B-1----:R-:W-:-:S03]  /*23250*/  IMAD.WIDE R6, R2, 0x4, R76 ;  /* 0x0000000402067825 */ /* 0x002fc600078e024c */
[----:B------:R-:W-:Y:S04]  /*23260*/  STL.64 [R1+0x2d8], R60 ;  /* 0x0002d83c01007387 */ /* 0x000fe80000100a00 */
[----:B------:R1:W-:Y:S01]  /*23270*/  STL.64 [R1+0x2d0], R6 ;  /* 0x0002d00601007387 */ /* 0x0003e20000100a00 */
[----:B--2---:R-:W-:-:S03]  /*23280*/  IMAD.WIDE R4, R2, 0x4, R78 ;  /* 0x0000000402047825 */ /* 0x004fc600078e024e */
[----:B------:R-:W-:Y:S04]  /*23290*/  STL.64 [R1+0x1cb8], R60 ;  /* 0x001cb83c01007387 */ /* 0x000fe80000100a00 */
[----:B------:R2:W-:Y:S01]  /*232a0*/  STL.64 [R1+0x2c8], R4 ;  /* 0x0002c80401007387 */ /* 0x0005e20000100a00 */
[----:B-1----:R-:W-:-:S03]  /*232b0*/  IMAD.WIDE R6, R2, 0x4, R84 ;  /* 0x0000000402067825 */ /* 0x002fc600078e0254 */
[----:B------:R-:W-:Y:S04]  /*232c0*/  STL.64 [R1+0x2c0], R58 ;  /* 0x0002c03a01007387 */ /* 0x000fe80000100a00 */
[----:B------:R-:W-:Y:S01]  /*232d0*/  STL.64 [R1+0x2b8], R6 ;  /* 0x0002b80601007387 */ /* 0x000fe20000100a00 */
[----:B--2---:R-:W-:-:S03]  /*232e0*/  IMAD.WIDE R4, R2, 0x4, R86 ;  /* 0x0000000402047825 */ /* 0x004fc600078e0256 */
[----:B------:R-:W-:Y:S01]  /*232f0*/  STL.64 [R1+0x1cc0], R58 ;  /* 0x001cc03a01007387 */ /* 0x000fe20000100a00 */
[----:B------:R-:W-:-:S03]  /*23300*/  IMAD.WIDE R56, R2, 0x4, R88 ;  /* 0x0000000402387825 */ /* 0x000fc600078e0258 */
[----:B------:R1:W-:Y:S01]  /*23310*/  STL.64 [R1+0x2b0], R4 ;  /* 0x0002b00401007387 */ /* 0x0003e20000100a00 */
[----:B------:R-:W-:-:S03]  /*23320*/  IMAD.WIDE R60, R2, 0x4, R94 ;  /* 0x00000004023c7825 */ /* 0x000fc600078e025e */
[----:B------:R-:W-:Y:S01]  /*23330*/  STL.64 [R1+0x2a8], R56 ;  /* 0x0002a83801007387 */ /* 0x000fe20000100a00 */
[----:B------:R-:W-:-:S04]  /*23340*/  IMAD.WIDE R54, R2, 0x4, R96 ;  /* 0x0000000402367825 */ /* 0x000fc800078e0260 */
[----:B-1----:R-:W-:-:S05]  /*23350*/  IMAD.WIDE R4, R2, 0x4, R92 ;  /* 0x0000000402047825 */ /* 0x002fca00078e025c */
[----:B------:R1:W-:Y:S01]  /*23360*/  STL.64 [R1+0x2a0], R4 ;  /* 0x0002a00401007387 */ /* 0x0003e20000100a00 */
[----:B------:R-:W-:-:S03]  /*23370*/  IMAD.WIDE R62, R2, 0x4, R102 ;  /* 0x00000004023e7825 */ /* 0x000fc600078e0266 */
[----:B------:R-:W-:Y:S04]  /*23380*/  STL.64 [R1+0x1cc8], R56 ;  /* 0x001cc83801007387 */ /* 0x000fe80000100a00 */
[----:B------:R-:W-:Y:S01]  /*23390*/  STL.64 [R1+0x298], R60 ;  /* 0x0002983c01007387 */ /* 0x000fe20000100a00 */
[----:B-1----:R-:W-:-:S03]  /*233a0*/  IMAD.WIDE R4, R2, 0x4, R100 ;  /* 0x0000000402047825 */ /* 0x002fc600078e0264 */
[----:B------:R-:W-:Y:S04]  /*233b0*/  STL.64 [R1+0x1cd0], R60 ;  /* 0x001cd03c01007387 */ /* 0x000fe80000100a00 */
[----:B------:R-:W-:Y:S04]  /*233c0*/  STL.64 [R1+0x290], R54 ;  /* 0x0002903601007387 */ /* 0x000fe80000100a00 */
[----:B------:R1:W-:Y:S04]  /*233d0*/  STL.64 [R1+0x288], R4 ;  /* 0x0002880401007387 */ /* 0x0003e80000100a00 */
[----:B------:R-:W-:Y:S04]  /*233e0*/  STL.64 [R1+0x1cd8], R54 ;  /* 0x001cd83601007387 */ /* 0x000fe80000100a00 */
[----:B------:R-:W-:Y:S01]  /*233f0*/  STL.64 [R1+0x280], R62 ;  /* 0x0002803e01007387 */ /* 0x000fe20000100a00 */
[----:B-1----:R-:W-:-:S03]  /*23400*/  IMAD.WIDE R4, R2, 0x4, R108 ;  /* 0x0000000402047825 */ /* 0x002fc600078e026c */
[----:B------:R-:W-:Y:S04]  /*23410*/  STL.64 [R1+0x1ce0], R62 ;  /* 0x001ce03e01007387 */ /* 0x000fe80000100a00 */
[----:B------:R-:W2:Y:S01]  /*23420*/  LDL.LU.64 R232, [R1+0x70] ;  /* 0x0000700001e87983 */ /* 0x000ea20000300a00 */
[----:B------:R-:W-:-:S03]  /*23430*/  IMAD.WIDE R48, R2, 0x4, R66 ;  /* 0x0000000402307825 */ /* 0x000fc600078e0242 */
[----:B------:R-:W3:Y:S04]  /*23440*/  LDL.LU.64 R230, [R1+0x78] ;  /* 0x0000780001e67983 */ /* 0x000ee80000300a00 */
[----:B------:R1:W-:Y:S04]  /*23450*/  STL.64 [R1+0x268], R4 ;  /* 0x0002680401007387 */ /* 0x0003e80000100a00 */
[----:B------:R-:W4:Y:S04]  /*23460*/  LDL.LU.64 R228, [R1+0x88] ;  /* 0x0000880001e47983 */ /* 0x000f280000300a00 */
[----:B------:R-:W5:Y:S04]  /*23470*/  LDL.LU.64 R68, [R1+0xa0] ;  /* 0x0000a00001447983 */ /* 0x000f680000300a00 */
[----:B------:R-:W2:Y:S04]  /*23480*/  LDL.LU.64 R66, [R1+0xb0] ;  /* 0x0000b00001427983 */ /* 0x000ea80000300a00 */
[----:B------:R-:W3:Y:S04]  /*23490*/  LDL.LU.64 R64, [R1+0xc8] ;  /* 0x0000c80001407983 */ /* 0x000ee80000300a00 */
[----:B------:R-:W4:Y:S01]  /*234a0*/  LDL.LU.64 R52, [R1+0xd8] ;  /* 0x0000d80001347983 */ /* 0x000f220000300a00 */
        /* <DEDUP_REMOVED lines=8> */
[----:B------:R1:W-:Y:S03]  /*23530*/  STL.64 [R1+0x1cf0], R6 ;  /* 0x001cf00601007387 */ /* 0x0003e60000100a00 */
[C---:B------:R-:W-:Y:S01]  /*23540*/  IMAD.WIDE R242, R2.reuse, 0x4, R120 ;  /* 0x0000000402f27825 */ /* 0x040fe200078e0278 */
[----:B------:R-:W-:Y:S04]  /*23550*/  STL.64 [R1+0x248], R244 ;  /* 0x000248f401007387 */ /* 0x000fe80000100a00 */
[----:B------:R-:W-:Y:S01]  /*23560*/  STL.64 [R1+0x1cf8], R244 ;  /* 0x001cf8f401007387 */ /* 0x000fe20000100a00 */
[----:B------:R-:W-:-:S03]  /*23570*/  IMAD.WIDE R56, R2, 0x4, R124 ;  /* 0x0000000402387825 */ /* 0x000fc600078e027c */
[----:B------:R-:W-:Y:S01]  /*23580*/  STL.64 [R1+0x240], R60 ;  /* 0x0002403c01007387 */ /* 0x000fe20000100a00 */
[----:B------:R-:W-:-:S03]  /*23590*/  IMAD.WIDE R12, R2, 0x4, R126 ;  /* 0x00000004020c7825 */ /* 0x000fc600078e027e */
[----:B------:R-:W-:Y:S01]  /*235a0*/  STL.64 [R1+0x1d00], R60 ;  /* 0x001d003c01007387 */ /* 0x000fe20000100a00 */
[----:B------:R-:W-:-:S03]  /*235b0*/  IMAD.WIDE R240, R2, 0x4, R128 ;  /* 0x0000000402f07825 */ /* 0x000fc600078e0280 */
[----:B------:R-:W-:Y:S04]  /*235c0*/  STL.64 [R1+0x230], R238 ;  /* 0x000230ee01007387 */ /* 0x000fe80000100a00 */
[----:B------:R-:W-:Y:S01]  /*235d0*/  STL.64 [R1+0x1d08], R238 ;  /* 0x001d08ee01007387 */ /* 0x000fe20000100a00 */
[----:B------:R-:W-:-:S03]  /*235e0*/  IMAD.WIDE R58, R2, 0x4, R132 ;  /* 0x00000004023a7825 */ /* 0x000fc600078e0284 */
[----:B------:R-:W-:Y:S04]  /*235f0*/  STL.64 [R1+0x228], R242 ;  /* 0x000228f201007387 */ /* 0x000fe80000100a00 */
[----:B------:R-:W-:Y:S01]  /*23600*/  STL.64 [R1+0x1d10], R242 ;  /* 0x001d10f201007387 */ /* 0x000fe20000100a00 */
[----:B------:R-:W-:-:S03]  /*23610*/  IMAD.WIDE R246, R2, 0x4, R134 ;  /* 0x0000000402f67825 */ /* 0x000fc600078e0286 */
[----:B------:R-:W-:Y:S04]  /*23620*/  STL.64 [R1+0x220], R56 ;  /* 0x0002203801007387 */ /* 0x000fe80000100a00 */
[----:B------:R1:W-:Y:S01]  /*23630*/  STL.64 [R1+0x1d18], R56 ;  /* 0x001d183801007387 */ /* 0x0003e20000100a00 */
[----:B------:R-:W-:-:S03]  /*23640*/  IMAD.WIDE R136, R2, 0x4, R136 ;  /* 0x0000000402887825 */ /* 0x000fc600078e0288 */
[----:B------:R-:W-:Y:S04]  /*23650*/  STL.64 [R1+0x218], R12 ;  /* 0x0002180c01007387 */ /* 0x000fe80000100a00 */
[----:B------:R-:W-:Y:S01]  /*23660*/  STL.64 [R1+0x1d20], R12 ;  /* 0x001d200c01007387 */ /* 0x000fe20000100a00 */
[----:B------:R-:W-:-:S03]  /*23670*/  IMAD.WIDE R140, R2, 0x4, R140 ;  /* 0x00000004028c7825 */ /* 0x000fc600078e028c */
[----:B------:R-:W-:Y:S04]  /*23680*/  STL.64 [R1+0x210], R240 ;  /* 0x000210f001007387 */ /* 0x000fe80000100a00 */
[----:B------:R-:W-:Y:S01]  /*23690*/  STL.64 [R1+0x1d28], R240 ;  /* 0x001d28f001007387 */ /* 0x000fe20000100a00 */
[----:B-1----:R-:W-:-:S03]  /*236a0*/  IMAD.WIDE R4, R2, 0x4, R142 ;  /* 0x0000000402047825 */ /* 0x002fc600078e028e */
[----:B------:R-:W-:Y:S04]  /*236b0*/  STL.64 [R1+0x208], R58 ;  /* 0x0002083a01007387 */ /* 0x000fe80000100a00 */
        /* <DEDUP_REMOVED lines=11> */
[----:B------:R-:W-:Y:S01]  /*23770*/  STL.64 [R1+0x1e8], R4 ;  /* 0x0001e80401007387 */ /* 0x000fe20000100a00 */
[----:B------:R-:W-:-:S03]  /*23780*/  IMAD.WIDE R234, R2, 0x4, R156 ;  /* 0x0000000402ea7825 */ /* 0x000fc600078e029c */
[----:B------:R-:W-:Y:S01]  /*23790*/  STL.64 [R1+0x1d50], R4 ;  /* 0x001d500401007387 */ /* 0x000fe20000100a00 */
[----:B------:R-:W-:-:S03]  /*237a0*/  IMAD.WIDE R158, R2, 0x4, R158 ;  /* 0x00000004029e7825 */ /* 0x000fc600078e029e */
[----:B------:R-:W-:Y:S01]  /*237b0*/  STL.64 [R1+0x1d8], R144 ;  /* 0x0001d89001007387 */ /* 0x000fe20000100a00 */
[----:B------:R-:W-:-:S03]  /*237c0*/  IMAD.WIDE R160, R2, 0x4, R160 ;  /* 0x0000000402a07825 */ /* 0x000fc600078e02a0 */
[----:B------:R1:W-:Y:S01]  /*237d0*/  STL.64 [R1+0x1d58], R144 ;  /* 0x001d589001007387 */ /* 0x0003e20000100a00 */
        /* <DEDUP_REMOVED lines=51> */
[----:B------:R-:W-:Y:S04]  /*23b10*/  STL.64 [R1+0xc0], R212 ;  /* 0x0000c0d401007387 */ /* 0x000fe80000100a00 */
[----:B------:R-:W-:Y:S04]  /*23b20*/  STL.64 [R1+0xb8], R214 ;  /* 0x0000b8d601007387 */ /* 0x000fe80000100a00 */
[----:B------:R-:W-:Y:S04]  /*23b30*/  STL.64 [R1+0xa8], R216 ;  /* 0x0000a8d801007387 */ /* 0x000fe80000100a00 */
[----:B------:R1:W-:Y:S04]  /*23b40*/  STL.64 [R1+0x98], R220 ;  /* 0x000098dc01007387 */ /* 0x0003e80000100a00 */
[----:B------:R-:W-:Y:S01]  /*23b50*/  STL.64 [R1+0x90], R222 ;  /* 0x000090de01007387 */ /* 0x000fe20000100a00 */
[----:B------:R-:W-:-:S03]  /*23b60*/  IMAD.WIDE R32, R2, 0x4, R130 ;  /* 0x0000000402207825 */ /* 0x000fc600078e0282 */
[----:B------:R-:W-:Y:S04]  /*23b70*/  STL.64 [R1+0x80], R236 ;  /* 0x000080ec01007387 */ /* 0x000fe80000100a00 */
[----:B------:R-:W5:Y:S04]  /*23b80*/  LDL.64 R56, [R1+0x3c0] ;  /* 0x0003c00001387983 */ /* 0x000f680000100a00 */
[----:B------:R-:W5:Y:S04]  /*23b90*/  LDL.64 R242, [R1+0x3a0] ;  /* 0x0003a00001f27983 */ /* 0x000f680000100a00 */
[----:B------:R-:W5:Y:S04]  /*23ba0*/  LDL.64 R238, [R1+0x380] ;  /* 0x0003800001ee7983 */ /* 0x000f680000100a00 */
[----:B------:R-:W5:Y:S04]  /*23bb0*/  LDL.64 R60, [R1+0x360] ;  /* 0x00036000013c7983 */ /* 0x000f680000100a00 */
[----:B------:R-:W5:Y:S04]  /*23bc0*/  LDL.64 R244, [R1+0x340] ;  /* 0x0003400001f47983 */ /* 0x000f680000100a00 */
[----:B------:R-:W5:Y:S01]  /*23bd0*/  LDL.LU.64 R132, [R1+0x8e0] ;  /* 0x0008e00001847983 */ /* 0x000f620000300a00 */
[----:B------:R-:W-:-:S04]  /*23be0*/  IMAD.WIDE R34, R2, 0x4, R122 ;  /* 0x0000000402227825 */ /* 0x000fc800078e027a */
[----:B--2---:R-:W-:-:S04]  /*23bf0*/  IMAD.WIDE R178, R2, 0x4, R66 ;  /* 0x0000000402b27825 */ /* 0x004fc800078e0242 */
[C---:B---3--:R-:W-:Y:S01]  /*23c00*/  IMAD.WIDE R148, R2.reuse, 0x4, R64 ;  /* 0x0000000402947825 */ /* 0x048fe200078e0240 */
[----:B------:R2:W-:Y:S03]  /*23c10*/  STL.64 [R1+0x78], R178 ;  /* 0x000078b201007387 */ /* 0x0005e60000100a00 */
[C---:B----4-:R-:W-:Y:S01]  /*23c20*/  IMAD.WIDE R52, R2.reuse, 0x4, R52 ;  /* 0x0000000402347825 */ /* 0x050fe200078e0234 */
[----:B------:R-:W3:Y:S04]  /*23c30*/  LDL.LU.64 R130, [R1+0x8c0] ;  /* 0x0008c00001827983 */ /* 0x000ee80000300a00 */
[----:B------:R4:W-:Y:S04]  /*23c40*/  STL.64 [R1+0x70], R148 ;  /* 0x0000709401007387 */ /* 0x0009e80000100a00 */
[----:B------:R-:W2:Y:S04]  /*23c50*/  LDL.LU.64 R128, [R1+0x8a0] ;  /* 0x0008a00001807983 */ /* 0x000ea80000300a00 */
[----:B------:R4:W-:Y:S04]  /*23c60*/  STL.64 [R1+0x68], R52 ;  /* 0x0000683401007387 */ /* 0x0009e80000100a00 */
[----:B------:R-:W4:Y:S04]  /*23c70*/  LDL.LU.64 R126, [R1+0x880] ;  /* 0x00088000017e7983 */ /* 0x000f280000300a00 */
[----:B------:R-:W4:Y:S01]  /*23c80*/  LDL.LU.64 R124, [R1+0x860] ;  /* 0x00086000017c7983 */ /* 0x000f220000300a00 */
[----:B------:R-:W-:-:S03]  /*23c90*/  IMAD.WIDE R36, R2, 0x4, R114 ;  /* 0x0000000402247825 */ /* 0x000fc600078e0272 */
        /* <DEDUP_REMOVED lines=33> */
[----:B------:R-:W5:Y:S04]  /*23eb0*/  LDL.LU.64 R68, [R1+0x420] ;  /* 0x0004200001447983 */ /* 0x000f680000300a00 */
[----:B------:R-:W5:Y:S04]  /*23ec0*/  LDL.LU.64 R66, [R1+0x400] ;  /* 0x0004000001427983 */ /* 0x000f680000300a00 */
[----:B------:R-:W5:Y:S01]  /*23ed0*/  LDL.LU.64 R64, [R1+0x3e0] ;  /* 0x0003e00001407983 */ /* 0x000f620000300a00 */
[----:B------:R-:W-:-:S04]  /*23ee0*/  IMAD.WIDE R28, R2, 0x4, R146 ;  /* 0x00000004021c7825 */ /* 0x000fc800078e0292 */
[C---:B------:R-:W-:Y:S01]  /*23ef0*/  IMAD.WIDE R30, R2.reuse, 0x4, R138 ;  /* 0x00000004021e7825 */ /* 0x040fe200078e028a */
[----:B------:R-:W-:Y:S04]  /*23f00*/  LDGSTS.E [R249+0x40000], desc[UR4][R132.64], P0 ;  /* 0x4000000084f97fae */ /* 0x000fe80008121844 */
[----:B---3--:R-:W-:Y:S04]  /*23f10*/  LDGSTS.E [R249+0x40400], desc[UR4][R130.64], P0 ;  /* 0x4040000082f97fae */ /* 0x008fe80008121844 */
[----:B--2---:R-:W-:Y:S04]  /*23f20*/  LDGSTS.E [R249+0x40800], desc[UR4][R128.64], P0 ;  /* 0x4080000080f97fae */ /* 0x004fe80008121844 */
        /* <DEDUP_REMOVED lines=41> */
[----:B-1----:R-:W2:Y:S04]  /*241c0*/  LDL.64 R144, [R1+0x8d8] ;  /* 0x0008d80001907983 */ /* 0x002ea80000100a00 */
        /* <DEDUP_REMOVED lines=62> */
[----:B-----5:R-:W-:Y:S04]  /*245b0*/  LDGSTS.E [R250+0x40d00], desc[UR4][R140.64], P0 ;  /* 0x40d000008cfa7fae */ /* 0x020fe80008121844 */
[----:B------:R-:W-:Y:S04]  /*245c0*/  LDGSTS.E [R250+0x41100], desc[UR4][R136.64], P0 ;  /* 0x4110000088fa7fae */ /* 0x000fe80008121844 */
[----:B------:R-:W-:Y:S04]  /*245d0*/  LDGSTS.E [R250+0x41500], desc[UR4][R142.64], P0 ;  /* 0x415000008efa7fae */ /* 0x000fe80008121844 */
[----:B------:R-:W-:Y:S04]  /*245e0*/  LDGSTS.E [R250+0x41900], desc[UR4][R246.64], P0 ;  /* 0x41900000f6fa7fae */ /* 0x000fe80008121844 */
[----:B------:R-:W-:Y:S04]  /*245f0*/  LDGSTS.E [R250+0x41d00], desc[UR4][R138.64], P0 ;  /* 0x41d000008afa7fae */ /* 0x000fe80008121844 */
[----:B------:R-:W2:Y:S04]  /*24600*/  LDL.64 R144, [R1+0x5b8] ;  /* 0x0005b80001907983 */ /* 0x000ea80000100a00 */
[----:B------:R-:W-:Y:S04]  /*24610*/  LDGSTS.E [R250+0x42100], desc[UR4][R58.64], P0 ;  /* 0x421000003afa7fae */ /* 0x000fe80008121844 */
[----:B------:R-:W3:Y:S04]  /*24620*/  LDL.64 R4, [R1+0x598] ;  /* 0x0005980001047983 */ /* 0x000ee80000100a00 */
[----:B------:R-:W-:Y:S04]  /*24630*/  LDGSTS.E [R250+0x42500], desc[UR4][R240.64], P0 ;  /* 0x42500000f0fa7fae */ /* 0x000fe80008121844 */
[----:B------:R-:W4:Y:S04]  /*24640*/  LDL.64 R140, [R1+0x578] ;  /* 0x00057800018c7983 */ /* 0x000f280000100a00 */
[----:B------:R-:W-:Y:S04]  /*24650*/  LDGSTS.E [R250+0x42900], desc[UR4][R134.64], P0 ;  /* 0x4290000086fa7fae */ /* 0x000fe80008121844 */
[----:B------:R-:W5:Y:S04]  /*24660*/  LDL.64 R136, [R1+0x558] ;  /* 0x0005580001887983 */ /* 0x000f680000100a00 */
[----:B------:R-:W5:Y:S04]  /*24670*/  LDL.64 R246, [R1+0x518] ;  /* 0x0005180001f67983 */ /* 0x000f680000100a00 */
[----:B------:R-:W5:Y:S04]  /*24680*/  LDL.64 R134, [R1+0x538] ;  /* 0x0005380001867983 */ /* 0x000f680000100a00 */
[----:B------:R-:W5:Y:S04]  /*24690*/  LDL.64 R58, [R1+0x4f8] ;  /* 0x0004f800013a7983 */ /* 0x000f680000100a00 */
[----:B------:R-:W-:Y:S04]  /*246a0*/  LDGSTS.E [R250+0x42d00], desc[UR4][R12.64], P0 ;  /* 0x42d000000cfa7fae */ /* 0x000fe80008121844 */
        /* <DEDUP_REMOVED lines=16> */
[----:B------:R-:W5:Y:S04]  /*247b0*/  LDL.64 R244, [R1+0x418] ;  /* 0x0004180001f47983 */ /* 0x000f680000100a00 */
[----:B------:R-:W5:Y:S04]  /*247c0*/  LDL.LU.64 R150, [R1+0x1d68] ;  /* 0x001d680001967983 */ /* 0x000f680000300a00 */
[----:B------:R-:W5:Y:S04]  /*247d0*/  LDL.LU.64 R6, [R1+0x1d60] ;  /* 0x001d600001067983 */ /* 0x000f680000300a00 */
[----:B--2---:R-:W-:Y:S04]  /*247e0*/  LDGSTS.E [R250+0x44d00], desc[UR4][R144.64], P0 ;  /* 0x44d0000090fa7fae */ /* 0x004fe80008121844 */
[----:B---3--:R-:W-:Y:S04]  /*247f0*/  LDGSTS.E [R250+0x45100], desc[UR4][R4.64], P0 ;  /* 0x4510000004fa7fae */ /* 0x008fe80008121844 */
[----:B------:R-:W2:Y:S04]  /*24800*/  LDL.LU.64 R144, [R1+0x1d58] ;  /* 0x001d580001907983 */ /* 0x000ea80000300a00 */
[----:B----4-:R-:W-:Y:S04]  /*24810*/  LDGSTS.E [R250+0x45500], desc[UR4][R140.64], P0 ;  /* 0x455000008cfa7fae */ /* 0x010fe80008121844 */
[----:B------:R-:W3:Y:S04]  /*24820*/  LDL.LU.64 R4, [R1+0x1d50] ;  /* 0x001d500001047983 */ /* 0x000ee80000300a00 */
[----:B-----5:R-:W-:Y:S04]  /*24830*/  LDGSTS.E [R250+0x45900], desc[UR4][R136.64], P0 ;  /* 0x4590000088fa7fae */ /* 0x020fe80008121844 */
[----:B------:R-:W4:Y:S04]  /*24840*/  LDL.LU.64 R140, [R1+0x1d48] ;  /* 0x001d4800018c7983 */ /* 0x000f280000300a00 */
[----:B------:R-:W-:Y:S04]  /*24850*/  LDGSTS.E [R250+0x45d00], desc[UR4][R134.64], P0 ;  /* 0x45d0000086fa7fae */ /* 0x000fe80008121844 */
[----:B------:R-:W5:Y:S04]  /*24860*/  LDL.LU.64 R136, [R1+0x1d40] ;  /* 0x001d400001887983 */ /* 0x000f680000300a00 */
[----:B------:R-:W-:Y:S04]  /*24870*/  LDGSTS.E [R250+0x46100], desc[UR4][R246.64], P0 ;  /* 0x46100000f6fa7fae */ /* 0x000fe80008121844 */
[----:B------:R-:W2:Y:S04]  /*24880*/  LDL.64 R134, [R1+0x268] ;  /* 0x0002680001867983 */ /* 0x000ea80000100a00 */
[----:B------:R-:W-:Y:S04]  /*24890*/  LDGSTS.E [R250+0x46500], desc[UR4][R58.64], P0 ;  /* 0x465000003afa7fae */ /* 0x000fe80008121844 */
[----:B------:R-:W3:Y:S04]  /*248a0*/  LDL.LU.64 R246, [R1+0x1d38] ;  /* 0x001d380001f67983 */ /* 0x000ee80000300a00 */
[----:B------:R-:W-:Y:S04]  /*248b0*/  LDGSTS.E [R250+0x46900], desc[UR4][R240.64], P0 ;  /* 0x46900000f0fa7fae */ /* 0x000fe80008121844 */
[----:B------:R-:W4:Y:S04]  /*248c0*/  LDL.LU.64 R58, [R1+0x1d30] ;  /* 0x001d3000013a7983 */ /* 0x000f280000300a00 */
[----:B------:R-:W-:Y:S04]  /*248d0*/  LDGSTS.E [R250+0x46d00], desc[UR4][R12.64], P0 ;  /* 0x46d000000cfa7fae */ /* 0x000fe80008121844 */
[----:B------:R-:W5:Y:S04]  /*248e0*/  LDL.LU.64 R240, [R1+0x1d28] ;  /* 0x001d280001f07983 */ /* 0x000f680000300a00 */
        /* <DEDUP_REMOVED lines=8> */
[----:B------:R-:W4:Y:S04]  /*24970*/  LDL.LU.64 R60, [R1+0x1d00] ;  /* 0x001d0000013c7983 */ /* 0x000f280000300a00 */
        /* <DEDUP_REMOVED lines=11> */
[----:B------:R-:W5:Y:S04]  /*24a30*/  LDL.LU.64 R244, [R1+0x1cf8] ;  /* 0x001cf80001f47983 */ /* 0x000f680000300a00 */
[----:B------:R-:W-:Y:S04]  /*24a40*/  LDGSTS.E [R250+0x52d00], desc[UR4][R154.64], P0 ;  /* 0x52d000009afa7fae */ /* 0x000fe80008121844 */
[----:B------:R-:W-:Y:S04]  /*24a50*/  LDGSTS.E [R250+0x53100], desc[UR4][R146.64], P0 ;  /* 0x5310000092fa7fae */ /* 0x000fe80008121844 */
[----:B------:R-:W3:Y:S04]  /*24a60*/  LDL.64 R172, [R1+0x8d0] ;  /* 0x0008d00001ac7983 */ /* 0x000ee80000100a00 */
        /* <DEDUP_REMOVED lines=11> */
[----:B------:R-:W2:Y:S04]  /*24b20*/  LDL.64 R134, [R1+0x790] ;  /* 0x0007900001867983 */ /* 0x000ea80000100a00 */
[----:B----4-:R-:W-:Y:S04]  /*24b30*/  LDGSTS.E [R250+0x54100], desc[UR4][R60.64], P0 ;  /* 0x541000003cfa7fae */ /* 0x010fe80008121844 */
[----:B------:R-:W-:Y:S04]  /*24b40*/  LDGSTS.E [R250+0x54500], desc[UR4][R56.64], P0 ;  /* 0x5450000038fa7fae */ /* 0x000fe80008121844 */
[----:B------:R-:W-:Y:S04]  /*24b50*/  LDGSTS.E [R250+0x54900], desc[UR4][R58.64], P0 ;  /* 0x549000003afa7fae */ /* 0x000fe80008121844 */
[----:B------:R-:W-:Y:S04]  /*24b60*/  LDGSTS.E [R250+0x54d00], desc[UR4][R140.64], P0 ;  /* 0x54d000008cfa7fae */ /* 0x000fe80008121844 */
[----:B------:R-:W4:Y:S04]  /*24b70*/  LDL.64 R60, [R1+0x770] ;  /* 0x00077000013c7983 */ /* 0x000f280000100a00 */
[----:B------:R-:W4:Y:S04]  /*24b80*/  LDL.64 R56, [R1+0x750] ;  /* 0x0007500001387983 */ /* 0x000f280000100a00 */
[----:B------:R-:W2:Y:S04]  /*24b90*/  LDL.64 R140, [R1+0x7d0] ;  /* 0x0007d000018c7983 */ /* 0x000ea80000100a00 */
[----:B------:R-:W4:Y:S04]  /*24ba0*/  LDL.64 R58, [R1+0x730] ;  /* 0x00073000013a7983 */ /* 0x000f280000100a00 */
[----:B------:R-:W-:Y:S04]  /*24bb0*/  LDGSTS.E [R250+0x55100], desc[UR4][R6.64], P0 ;  /* 0x5510000006fa7fae */ /* 0x000fe80008121844 */
        /* <DEDUP_REMOVED lines=12> */
[----:B---3--:R-:W-:Y:S04]  /*24c80*/  LDGSTS.E [R251+0x40200], desc[UR4][R172.64], P0 ;  /* 0x40200000acfb7fae */ /* 0x008fe80008121844 */
[----:B-----5:R-:W-:Y:S04]  /*24c90*/  LDGSTS.E [R251+0x40600], desc[UR4][R170.64], P0 ;  /* 0x40600000aafb7fae */ /* 0x020fe80008121844 */
[----:B------:R-:W3:Y:S04]  /*24ca0*/  LDL.LU.64 R6, [R1+0x1cf0] ;  /* 0x001cf00001067983 */ /* 0x000ee80000300a00 */
[----:B------:R-:W-:Y:S04]  /*24cb0*/  LDGSTS.E [R251+0x40a00], desc[UR4][R164.64], P0 ;  /* 0x40a00000a4fb7fae */ /* 0x000fe80008121844 */
[----:B------:R-:W-:Y:S04]  /*24cc0*/  LDGSTS.E [R251+0x40e00], desc[UR4][R162.64], P0 ;  /* 0x40e00000a2fb7fae */ /* 0x000fe80008121844 */
[----:B------:R-:W5:Y:S04]  /*24cd0*/  LDL.LU.64 R234, [R1+0x1ce8] ;  /* 0x001ce80001ea7983 */ /* 0x000f680000300a00 */
[----:B------:R-:W-:Y:S04]  /*24ce0*/  LDGSTS.E [R251+0x41200], desc[UR4][R156.64], P0 ;  /* 0x412000009cfb7fae */ /* 0x000fe80008121844 */
[----:B------:R-:W3:Y:S04]  /*24cf0*/  LDL.LU.64 R62, [R1+0x1ce0] ;  /* 0x001ce000013e7983 */ /* 0x000ee80000300a00 */
[----:B------:R-:W-:Y:S04]  /*24d00*/  LDGSTS.E [R251+0x41600], desc[UR4][R154.64], P0 ;  /* 0x416000009afb7fae */ /* 0x000fe80008121844 */
[----:B------:R-:W5:Y:S04]  /*24d10*/  LDL.LU.64 R54, [R1+0x1cd8] ;  /* 0x001cd80001367983 */ /* 0x000f680000300a00 */
[----:B------:R-:W-:Y:S04]  /*24d20*/  LDGSTS.E [R251+0x41a00], desc[UR4][R146.64], P0 ;  /* 0x41a0000092fb7fae */ /* 0x000fe80008121844 */
[----:B------:R-:W3:Y:S04]  /*24d30*/  LDL.64 R170, [R1+0x680] ;  /* 0x0006800001aa7983 */ /* 0x000ee80000100a00 */
        /* <DEDUP_REMOVED lines=21> */
[----:B------:R-:W-:Y:S04]  /*24e90*/  LDGSTS.E [R251+0x42600], desc[UR4][R138.64], P0 ;  /* 0x426000008afb7fae */ /* 0x000fe80008121844 */
[----:B------:R-:W-:Y:S04]  /*24ea0*/  LDGSTS.E [R251+0x42a00], desc[UR4][R134.64], P0 ;  /* 0x42a0000086fb7fae */ /* 0x000fe80008121844 */
[----:B----4-:R-:W-:Y:S04]  /*24eb0*/  LDGSTS.E [R251+0x42e00], desc[UR4][R60.64], P0 ;  /* 0x42e000003cfb7fae */ /* 0x010fe80008121844 */
[----:B------:R-:W-:Y:S04]  /*24ec0*/  LDGSTS.E [R251+0x43200], desc[UR4][R56.64], P0 ;  /* 0x4320000038fb7fae */ /* 0x000fe80008121844 */
[----:B------:R-:W-:Y:S04]  /*24ed0*/  LDGSTS.E [R251+0x43600], desc[UR4][R58.64], P0 ;  /* 0x436000003afb7fae */ /* 0x000fe80008121844 */
[----:B------:R-:W2:Y:S04]  /*24ee0*/  LDL.64 R60, [R1+0x5b0] ;  /* 0x0005b000013c7983 */ /* 0x000ea80000100a00 */
[----:B------:R-:W4:Y:S04]  /*24ef0*/  LDL.64 R56, [R1+0x590] ;  /* 0x0005900001387983 */ /* 0x000f280000100a00 */
[----:B------:R-:W4:Y:S04]  /*24f00*/  LDL.64 R58, [R1+0x570] ;  /* 0x00057000013a7983 */ /* 0x000f280000100a00 */
[----:B------:R-:W4:Y:S04]  /*24f10*/  LDL.64 R140, [R1+0x3b0] ;  /* 0x0003b000018c7983 */ /* 0x000f280000100a00 */
[----:B------:R-:W4:Y:S04]  /*24f20*/  LDL.64 R138, [R1+0x390] ;  /* 0x00039000018a7983 */ /* 0x000f280000100a00 */
[----:B------:R-:W4:Y:S04]  /*24f30*/  LDL.64 R134, [R1+0x370] ;  /* 0x0003700001867983 */ /* 0x000f280000100a00 */
[----:B---3--:R-:W-:Y:S04]  /*24f40*/  LDGSTS.E [R251+0x43a00], desc[UR4][R170.64], P0 ;  /* 0x43a00000aafb7fae */ /* 0x008fe80008121844 */
[----:B-----5:R-:W-:Y:S04]  /*24f50*/  LDGSTS.E [R251+0x43e00], desc[UR4][R164.64], P0 ;  /* 0x43e00000a4fb7fae */ /* 0x020fe80008121844 */
[----:B------:R-:W3:Y:S04]  /*24f60*/  LDL.64 R170, [R1+0x310] ;  /* 0x0003100001aa7983 */ /* 0x000ee80000100a00 */
[----:B------:R-:W-:Y:S04]  /*24f70*/  LDGSTS.E [R251+0x44200], desc[UR4][R162.64], P0 ;  /* 0x44200000a2fb7fae */ /* 0x000fe80008121844 */
[----:B------:R-:W5:Y:S04]  /*24f80*/  LDL.64 R164, [R1+0x2f8] ;  /* 0x0002f80001a47983 */ /* 0x000f680000100a00 */
[----:B------:R-:W-:Y:S04]  /*24f90*/  LDGSTS.E [R251+0x44600], desc[UR4][R156.64], P0 ;  /* 0x446000009cfb7fae */ /* 0x000fe80008121844 */
[----:B------:R-:W5:Y:S04]  /*24fa0*/  LDL.64 R162, [R1+0x2e0] ;  /* 0x0002e00001a27983 */ /* 0x000f680000100a00 */
[----:B------:R-:W-:Y:S04]  /*24fb0*/  LDGSTS.E [R251+0x44a00], desc[UR4][R154.64], P0 ;  /* 0x44a000009afb7fae */ /* 0x000fe80008121844 */
[----:B------:R-:W5:Y:S04]  /*24fc0*/  LDL.64 R156, [R1+0x2c8] ;  /* 0x0002c800019c7983 */ /* 0x000f680000100a00 */
[----:B------:R-:W5:Y:S04]  /*24fd0*/  LDL.64 R154, [R1+0x2b0] ;  /* 0x0002b000019a7983 */ /* 0x000f680000100a00 */
[----:B--2---:R-:W-:Y:S04]  /*24fe0*/  LDGSTS.E [R251+0x44e00], desc[UR4][R60.64], P0 ;  /* 0x44e000003cfb7fae */ /* 0x004fe80008121844 */
[----:B----4-:R-:W-:Y:S04]  /*24ff0*/  LDGSTS.E [R251+0x45200], desc[UR4][R56.64], P0 ;  /* 0x4520000038fb7fae */ /* 0x010fe80008121844 */
[----:B------:R-:W-:Y:S04]  /*25000*/  LDGSTS.E [R251+0x45600], desc[UR4][R58.64], P0 ;  /* 0x456000003afb7fae */ /* 0x000fe80008121844 */
[----:B------:R-:W2:Y:S04]  /*25010*/  LDL.LU.64 R60, [R1+0x1cd0] ;  /* 0x001cd000013c7983 */ /* 0x000ea80000300a00 */
        /* <DEDUP_REMOVED lines=10> */
[----:B------:R-:W4:Y:S04]  /*250c0*/  LDL.LU.64 R56, [R1+0x1cc8] ;  /* 0x001cc80001387983 */ /* 0x000f280000300a00 */
[----:B------:R-:W-:Y:S04]  /*250d0*/  LDGSTS.E [R251+0x50200], desc[UR4][R180.64], P0 ;  /* 0x50200000b4fb7fae */ /* 0x000fe80008121844 */
[----:B------:R-:W4:Y:S04]  /*250e0*/  LDL.LU.64 R58, [R1+0x1cc0] ;  /* 0x001cc000013a7983 */ /* 0x000f280000300a00 */
[----:B------:R-:W-:Y:S04]  /*250f0*/  LDGSTS.E [R251+0x50600], desc[UR4][R146.64], P0 ;  /* 0x5060000092fb7fae */ /* 0x000fe80008121844 */
[----:B------:R-:W-:Y:S04]  /*25100*/  LDGSTS.E [R251+0x50a00], desc[UR4][R142.64], P0 ;  /* 0x50a000008efb7fae */ /* 0x000fe80008121844 */
[----:B------:R-:W-:Y:S04]  /*25110*/  LDGSTS.E [R251+0x50e00], desc[UR4][R140.64], P0 ;  /* 0x50e000008cfb7fae */ /* 0x000fe80008121844 */
        /* <DEDUP_REMOVED lines=9> */
[----:B---3--:R-:W-:Y:S04]  /*251b0*/  LDGSTS.E [R251+0x52200], desc[UR4][R170.64], P0 ;  /* 0x52200000aafb7fae */ /* 0x008fe80008121844 */
[----:B-----5:R-:W-:Y:S04]  /*251c0*/  LDGSTS.E [R251+0x52600], desc[UR4][R164.64], P0 ;  /* 0x52600000a4fb7fae */ /* 0x020fe80008121844 */
[----:B------:R-:W-:Y:S04]  /*251d0*/  LDGSTS.E [R251+0x52a00], desc[UR4][R162.64], P0 ;  /* 0x52a00000a2fb7fae */ /* 0x000fe80008121844 */
[----:B------:R-:W-:Y:S04]  /*251e0*/  LDGSTS.E [R251+0x52e00], desc[UR4][R156.64], P0 ;  /* 0x52e000009cfb7fae */ /* 0x000fe80008121844 */
[----:B------:R-:W-:Y:S01]  /*251f0*/  LDGSTS.E [R251+0x53200], desc[UR4][R154.64], P0 ;  /* 0x532000009afb7fae */ /* 0x000fe20008121844 */
[----:B------:R-:W-:-:S03]  /*25200*/  IMAD.WIDE R230, R2, 0x4, R230 ;  /* 0x0000000402e67825 */ /* 0x000fc600078e02e6 */
        /* <DEDUP_REMOVED lines=13> */
[----:B------:R-:W5:Y:S04]  /*252e0*/  LDL.LU.64 R6, [R1+0x1ca8] ;  /* 0x001ca80001067983 */ /* 0x000f680000300a00 */
        /* <DEDUP_REMOVED lines=9> */
[----:B------:R-:W3:Y:S04]  /*25380*/  LDL.64 R212, [R1+0x808] ;  /* 0x0008080001d47983 */ /* 0x000ee80000100a00 */
[----:B------:R-:W5:Y:S04]  /*25390*/  LDL.64 R210, [R1+0x7e8] ;  /* 0x0007e80001d27983 */ /* 0x000f680000100a00 */
[----:B------:R-:W2:Y:S04]  /*253a0*/  LDL.64 R214, [R1+0x828] ;  /* 0x0008280001d67983 */ /* 0x000ea80000100a00 */
        /* <DEDUP_REMOVED lines=25> */
[----:B----4-:R-:W-:Y:S04]  /*25540*/  LDGSTS.E [R252+0x40300], desc[UR4][R146.64], P0 ;  /* 0x4030000092fc7fae */ /* 0x010fe80008121844 */
        /* <DEDUP_REMOVED lines=9> */
[----:B------:R-:W4:Y:S04]  /*255e0*/  LDL.64 R134, [R1+0x3a8] ;  /* 0x0003a80001867983 */ /* 0x000f280000100a00 */
[----:B--2---:R-:W-:Y:S04]  /*255f0*/  LDGSTS.E [R252+0x41700], desc[UR4][R214.64], P0 ;  /* 0x41700000d6fc7fae */ /* 0x004fe80008121844 */
[----:B---3--:R-:W-:Y:S04]  /*25600*/  LDGSTS.E [R252+0x41b00], desc[UR4][R212.64], P0 ;  /* 0x41b00000d4fc7fae */ /* 0x008fe80008121844 */
        /* <DEDUP_REMOVED lines=34> */
[----:B------:R-:W4:Y:S04]  /*25830*/  LDL.LU.64 R12, [R1+0x1c70] ;  /* 0x001c7000010c7983 */ /* 0x000f280000300a00 */
[----:B------:R-:W-:Y:S04]  /*25840*/  LDGSTS.E [R252+0x51f00], desc[UR4][R238.64], P0 ;  /* 0x51f00000eefc7fae */ /* 0x000fe80008121844 */
[----:B------:R-:W-:Y:S04]  /*25850*/  LDGSTS.E [R252+0x52300], desc[UR4][R6.64], P0 ;  /* 0x5230000006fc7fae */ /* 0x000fe80008121844 */
[----:B------:R-:W-:Y:S04]  /*25860*/  LDGSTS.E [R252+0x52700], desc[UR4][R62.64], P0 ;  /* 0x527000003efc7fae */ /* 0x000fe80008121844 */
[----:B------:R-:W2:Y:S04]  /*25870*/  LDL.LU.64 R238, [R1+0xe8] ;  /* 0x0000e80001ee7983 */ /* 0x000ea80000300a00 */
[----:B------:R-:W-:Y:S04]  /*25880*/  LDGSTS.E [R252+0x52b00], desc[UR4][R60.64], P0 ;  /* 0x52b000003cfc7fae */ /* 0x000fe80008121844 */
[----:B------:R-:W-:Y:S04]  /*25890*/  LDGSTS.E [R252+0x52f00], desc[UR4][R58.64], P0 ;  /* 0x52f000003afc7fae */ /* 0x000fe80008121844 */
[----:B------:R-:W-:Y:S04]  /*258a0*/  LDGSTS.E [R252+0x53300], desc[UR4][R56.64], P0 ;  /* 0x5330000038fc7fae */ /* 0x000fe80008121844 */
[----:B------:R1:W-:Y:S04]  /*258b0*/  LDGSTS.E [R252+0x53700], desc[UR4][R54.64], P0 ;  /* 0x5370000036fc7fae */ /* 0x0003e80008121844 */
[----:B------:R-:W-:Y:S04]  /*258c0*/  LDGSTS.E [R252+0x53b00], desc[UR4][R234.64], P0 ;  /* 0x53b00000eafc7fae */ /* 0x000fe80008121844 */
[----:B------:R-:W5:Y:S04]  /*258d0*/  LDL.LU.64 R6, [R1+0x1c68] ;  /* 0x001c680001067983 */ /* 0x000f680000300a00 */
[----:B------:R-:W-:Y:S01]  /*258e0*/  LDGSTS.E [R252+0x53f00], desc[UR4][R244.64], P0 ;  /* 0x53f00000f4fc7fae */ /* 0x000fe20008121844 */
[----:B------:R-:W-:Y:S01]  /*258f0*/  IMAD.WIDE R228, R2, 0x4, R228 ;  /* 0x0000000402e47825 */ /* 0x000fe200078e02e4 */
[----:B-1----:R-:W1:Y:S02]  /*25900*/  LDC R54, c[0x0][0x230] ;  /* 0x00008c00ff367b82 */ /* 0x002e640000000800 */
[----:B------:R-:W-:Y:S04]  /*25910*/  LDGSTS.E [R252+0x54300], desc[UR4][R242.64], P0 ;  /* 0x54300000f2fc7fae */ /* 0x000fe80008121844 */
[----:B------:R-:W3:Y:S02]  /*25920*/  LDL.LU.64 R58, [R1+0xad8] ;  /* 0x000ad800013a7983 */ /* 0x000ee40000300a00 */
[----:B------:R-:W1:Y:S02]  /*25930*/  LDC R55, c[0x0][0x230] ;  /* 0x00008c00ff377b82 */ /* 0x000e640000000800 */
[----:B------:R1:W-:Y:S04]  /*25940*/  LDGSTS.E [R252+0x54700], desc[UR4][R240.64], P0 ;  /* 0x54700000f0fc7fae */ /* 0x0003e80008121844 */
[----:B------:R-:W4:Y:S04]  /*25950*/  LDL.LU.64 R242, [R1+0xad0] ;  /* 0x000ad00001f27983 */ /* 0x000f280000300a00 */
[----:B------:R-:W-:Y:S01]  /*25960*/  LDGSTS.E [R252+0x54b00], desc[UR4][R136.64], P0 ;  /* 0x54b0000088fc7fae */ /* 0x000fe20008121844 */
[----:B-1----:R-:W1:Y:S03]  /*25970*/  LDC R241, c[0x0][0x230] ;  /* 0x00008c00fff17b82 */ /* 0x002e660000000800 */
[----:B------:R-:W-:Y:S04]  /*25980*/  LDGSTS.E [R252+0x54f00], desc[UR4][R144.64], P0 ;  /* 0x54f0000090fc7fae */ /* 0x000fe80008121844 */
[----:B------:R-:W-:Y:S04]  /*25990*/  LDGSTS.E [R252+0x55300], desc[UR4][R152.64], P0 ;  /* 0x5530000098fc7fae */ /* 0x000fe80008121844 */
[----:B------:R-:W-:Y:S04]  /*259a0*/  LDGSTS.E [R252+0x55700], desc[UR4][R160.64], P0 ;  /* 0x55700000a0fc7fae */ /* 0x000fe80008121844 */
[----:B------:R-:W-:Y:S04]  /*259b0*/  LDGSTS.E [R252+0x55b00], desc[UR4][R168.64], P0 ;  /* 0x55b00000a8fc7fae */ /* 0x000fe80008121844 */
[----:B------:R-:W-:Y:S04]  /*259c0*/  LDGSTS.E [R252+0x55f00], desc[UR4][R176.64], P0 ;  /* 0x55f00000b0fc7fae */ /* 0x000fe80008121844 */
[----:B------:R-:W-:Y:S04]  /*259d0*/  LDGSTS.E [R252+0x56300], desc[UR4][R184.64], P0 ;  /* 0x56300000b8fc7fae */ /* 0x000fe80008121844 */
[----:B------:R-:W-:Y:S01]  /*259e0*/  LDGSTS.E [R252+0x56700], desc[UR4][R192.64], P0 ;  /* 0x56700000c0fc7fae */ /* 0x000fe20008121844 */
[----:B-1----:R-:W-:-:S03]  /*259f0*/  VIADD R241, R241, 0xffffff1e ;  /* 0xffffff1ef1f17836 */ /* 0x002fc60000000000 */
[----:B------:R-:W5:Y:S04]  /*25a00*/  LDL.LU.64 R234, [R1+0xac8] ;  /* 0x000ac80001ea7983 */ /* 0x000f680000300a00 */
[----:B------:R-:W-:Y:S04]  /*25a10*/  LDGSTS.E [R252+0x56b00], desc[UR4][R200.64], P0 ;  /* 0x56b00000c8fc7fae */ /* 0x000fe80008121844 */
[----:B------:R-:W5:Y:S04]  /*25a20*/  LDL.LU.64 R244, [R1+0x128] ;  /* 0x0001280001f47983 */ /* 0x000f680000300a00 */
[----:B------:R-:W-:Y:S04]  /*25a30*/  LDGSTS.E [R252+0x56f00], desc[UR4][R208.64], P0 ;  /* 0x56f00000d0fc7fae */ /* 0x000fe80008121844 */
[----:B------:R-:W-:Y:S04]  /*25a40*/  LDGSTS.E [R252+0x57300], desc[UR4][R216.64], P0 ;  /* 0x57300000d8fc7fae */ /* 0x000fe80008121844 */
[----:B------:R-:W-:Y:S04]  /*25a50*/  LDGSTS.E [R252+0x57700], desc[UR4][R236.64], P0 ;  /* 0x57700000ecfc7fae */ /* 0x000fe80008121844 */
[----:B------:R-:W-:Y:S04]  /*25a60*/  LDGSTS.E [R252+0x57b00], desc[UR4][R228.64], P0 ;  /* 0x57b00000e4fc7fae */ /* 0x000fe80008121844 */
[----:B------:R1:W-:Y:S01]  /*25a70*/  LDGSTS.E [R252+0x57f00], desc[UR4][R52.64], P0 ;  /* 0x57f0000034fc7fae */ /* 0x0003e20008121844 */
[----:B------:R-:W-:-:S02]  /*25a80*/  ISETP.GE.U32.AND P0, PT, R241, 0x7ffffedf, PT ;  /* 0x7ffffedff100780c */ /* 0x000fc40003f06070 */
[----:B------:R-:W1:Y:S01]  /*25a90*/  LDC R241, c[0x0][0x230] ;  /* 0x00008c00fff17b82 */ /* 0x000e620000000800 */
[----:B------:R-:W5:Y:S04]  /*25aa0*/  LDL.LU.64 R236, [R1+0x138] ;  /* 0x0001380001ec7983 */ /* 0x000f680000300a00 */
[----:B------:R-:W0:Y:S01]  /*25ab0*/  LDGDEPBAR ;  /* 0x00000000000079af */ /* 0x000e220000000000 */
[----:B-1----:R-:W-:Y:S01]  /*25ac0*/  IADD3 R52, R241, -0xe3, RZ ;  /* 0xffffff1df1347810 */ /* 0x002fe20007ffe0ff */
[C---:B--2---:R-:W-:Y:S01]  /*25ad0*/  IMAD.WIDE R56, R5.reuse, 0x4, R238 ;  /* 0x0000000405387825 */ /* 0x044fe200078e02ee */
[----:B------:R-:W-:Y:S08]  /*25ae0*/  BAR.SYNC.DEFER_BLOCKING 0x0 ;  /* 0x0000000000007b1d */ /* 0x000ff00000010000 */
[----:B------:R-:W1:Y:S01]  /*25af0*/  LDC R239, c[0x0][0x230] ;  /* 0x00008c00ffef7b82 */ /* 0x000e620000000800 */
[----:B------:R2:W-:Y:S04]  /*25b00*/  STL.64 [R1+0x60], R56 ;  /* 0x0000603801007387 */ /* 0x0005e80000100a00 */
[----:B------:R-:W5:Y:S04]  /*25b10*/  LDL.LU.64 R240, [R1+0x150] ;  /* 0x0001500001f07983 */ /* 0x000f680000300a00 */
[----:B------:R-:W-:Y:S01]  /*25b20*/  @!PT LDS RZ, [RZ] ;  /* 0x00000000fffff984 */ /* 0x000fe20000000800 */
[----:B------:R-:W-:Y:S01]  /*25b30*/  @!PT LDS RZ, [RZ] ;  /* 0x00000000fffff984 */ /* 0x000fe20000000800 */
[----:B------:R-:W-:Y:S01]  /*25b40*/  @!PT LDS RZ, [RZ] ;  /* 0x00000000fffff984 */ /* 0x000fe20000000800 */
[----:B------:R2:W-:Y:S01]  /*25b50*/  LDGSTS.E [R0+-0x8000], desc[UR4][R56.64], !P1 ;  /* 0xf800000038007fae */ /* 0x0005e2000c921844 */
[----:B---3--:R-:W-:Y:S01]  /*25b60*/  IMAD.WIDE R60, R5, 0x4, R58 ;  /* 0x00000004053c7825 */ /* 0x008fe200078e023a */
[----:B------:R-:W-:Y:S01]  /*25b70*/  ISETP.GE.U32.AND P1, PT, R52, 0x7ffffede, PT ;  /* 0x7ffffede3400780c */ /* 0x000fe20003f26070 */
[----:B--2---:R-:W2:Y:S02]  /*25b80*/  LDC R56, c[0x0][0x230] ;  /* 0x00008c00ff387b82 */ /* 0x004ea40000000800 */
[----:B-1----:R-:W-:Y:S01]  /*25b90*/  VIADD R53, R239, 0xffffff1c ;  /* 0xffffff1cef357836 */ /* 0x002fe20000000000 */
[----:B------:R1:W-:Y:S01]  /*25ba0*/  LDGSTS.E [R0+-0x7ffc], desc[UR4][R60.64], !P2 ;  /* 0xf80040003c007fae */ /* 0x0003e2000d121844 */
[----:B----4-:R-:W-:-:S03]  /*25bb0*/  IMAD.WIDE R58, R5, 0x4, R242 ;  /* 0x00000004053a7825 */ /* 0x010fc600078e02f2 */
[----:B------:R-:W3:Y:S01]  /*25bc0*/  LDL.LU.64 R238, [R1+0x160] ;  /* 0x0001600001ee7983 */ /* 0x000ee20000300a00 */
[----:B------:R-:W4:Y:S03]  /*25bd0*/  LDC R243, c[0x0][0x230] ;  /* 0x00008c00fff37b82 */ /* 0x000f260000000800 */
[----:B------:R1:W-:Y:S01]  /*25be0*/  STL.64 [R1+0x58], R60 ;  /* 0x0000583c01007387 */ /* 0x0003e20000100a00 */
[----:B------:R-:W-:-:S03]  /*25bf0*/  ISETP.GE.U32.AND P2, PT, R53, 0x7ffffedd, PT ;  /* 0x7ffffedd3500780c */ /* 0x000fc60003f46070 */
[----:B------:R2:W-:Y:S01]  /*25c00*/  LDGSTS.E [R0+-0x7ff8], desc[UR4][R58.64], !P4 ;  /* 0xf80080003a007fae */ /* 0x0005e2000e121844 */
[----:B------:R-:W3:Y:S01]  /*25c10*/  LDC R57, c[0x0][0x230] ;  /* 0x00008c00ff397b82 */ /* 0x000ee20000000800 */
[----:B----4-:R-:W-:-:S07]  /*25c20*/  VIADD R52, R243, 0xffffff3b ;  /* 0xffffff3bf3347836 */ /* 0x010fce0000000000 */
[----:B------:R-:W4:Y:S01]  /*25c30*/  LDC R243, c[0x0][0x230] ;  /* 0x00008c00fff37b82 */ /* 0x000f220000000800 */
[----:B-----5:R-:W-:-:S07]  /*25c40*/  IMAD.WIDE R222, R5, 0x4, R244 ;  /* 0x0000000405de7825 */ /* 0x020fce00078e02f4 */
[----:B------:R-:W5:Y:S01]  /*25c50*/  LDC R245, c[0x0][0x230] ;  /* 0x00008c00fff57b82 */ /* 0x000f620000000800 */
[----:B-1----:R-:W-:Y:S01]  /*25c60*/  IMAD.WIDE R60, R5, 0x4, R234 ;  /* 0x00000004053c7825 */ /* 0x002fe200078e02ea */
[----:B------:R2:W-:Y:S01]  /*25c70*/  STL.64 [R1+0x50], R58 ;  /* 0x0000503a01007387 */ /* 0x0005e20000100a00 */
[----:B------:R-:W-:Y:S02]  /*25c80*/  ISETP.GE.U32.AND P4, PT, R52, 0x7ffffefc, PT ;  /* 0x7ffffefc3400780c */ /* 0x000fe40003f86070 */
[----:B----4-:R-:W-:Y:S01]  /*25c90*/  VIADD R53, R243, 0xffffff3a ;  /* 0xffffff3af3357836 */ /* 0x010fe20000000000 */
[----:B------:R1:W-:Y:S04]  /*25ca0*/  LDGSTS.E [R0+-0x7ff4], desc[UR4][R60.64], !P3 ;  /* 0xf800c0003c007fae */ /* 0x0003e8000d921844 */
[----:B------:R-:W4:Y:S04]  /*25cb0*/  LDL.LU.64 R242, [R1+0xaa0] ;  /* 0x000aa00001f27983 */ /* 0x000f280000300a00 */
[----:B------:R1:W-:Y:S01]  /*25cc0*/  STL.64 [R1+0x48], R60 ;  /* 0x0000483c01007387 */ /* 0x0003e20000100a00 */
[----:B--2---:R-:W2:Y:S03]  /*25cd0*/  LDC R59, c[0x0][0x230] ;  /* 0x00008c00ff3b7b82 */ /* 0x004ea60000000800 */
[----:B------:R-:W-:Y:S01]  /*25ce0*/  LDGSTS.E [R0+-0x4000], desc[UR4][R222.64], !P6 ;  /* 0xfc000000de007fae */ /* 0x000fe2000f121844 */
[----:B-----5:R-:W-:-:S04]  /*25cf0*/  VIADD R52, R245, 0xffffff39 ;  /* 0xffffff39f5347836 */ /* 0x020fc80000000000 */
[----:B------:R-:W5:Y:S01]  /*25d00*/  LDC R58, c[0x0][0x230] ;  /* 0x00008c00ff3a7b82 */ /* 0x000f620000000800 */
[----:B------:R-:W4:Y:S01]  /*25d10*/  LDL.LU.64 R244, [R1+0xa98] ;  /* 0x000a980001f47983 */ /* 0x000f220000300a00 */
[----:B------:R-:W-:-:S03]  /*25d20*/  IMAD.WIDE R220, R5, 0x4, R236 ;  /* 0x0000000405dc7825 */ /* 0x000fc600078e02ec */
[----:B------:R-:W-:Y:S01]  /*25d30*/  STL.64 [R1+0x1850], R222 ;  /* 0x001850de01007387 */ /* 0x000fe20000100a00 */
[----:B------:R-:W-:-:S03]  /*25d40*/  IMAD.WIDE R218, R5, 0x4, R240 ;  /* 0x0000000405da7825 */ /* 0x000fc600078e02f0 */
[----:B------:R-:W4:Y:S01]  /*25d50*/  LDL.LU.64 R234, [R1+0xa90] ;  /* 0x000a900001ea7983 */ /* 0x000f220000300a00 */
[----:B------:R-:W-:Y:S01]  /*25d60*/  ISETP.GE.U32.AND P3, PT, R53, 0x7ffffefb, PT ;  /* 0x7ffffefb3500780c */ /* 0x000fe20003f66070 */
[----:B-1----:R-:W1:Y:S02]  /*25d70*/  LDC R61, c[0x0][0x230] ;  /* 0x00008c00ff3d7b82 */ /* 0x002e640000000800 */
[----:B------:R-:W4:Y:S04]  /*25d80*/  LDL.LU.64 R240, [R1+0xa88] ;  /* 0x000a880001f07983 */ /* 0x000f280000300a00 */
[----:B------:R-:W-:Y:S02]  /*25d90*/  STL.64 [R1+0x1858], R220 ;  /* 0x001858dc01007387 */ /* 0x000fe40000100a00 */
[----:B------:R-:W1:Y:S02]  /*25da0*/  LDC R60, c[0x0][0x230] ;  /* 0x00008c00ff3c7b82 */ /* 0x000e640000000800 */
[----:B------:R-:W4:Y:S01]  /*25db0*/  LDL.LU.64 R236, [R1+0x1b0] ;  /* 0x0001b00001ec7983 */ /* 0x000f220000300a00 */
[----:B------:R-:W-:Y:S01]  /*25dc0*/  ISETP.GE.U32.AND P6, PT, R52, 0x7ffffefa, PT ;  /* 0x7ffffefa3400780c */ /* 0x000fe20003fc6070 */
[----:B------:R-:W-:-:S02]  /*25dd0*/  VIADD R52, R54, 0xffffff38 ;  /* 0xffffff3836347836 */ /* 0x000fc40000000000 */
[----:B------:R-:W-:Y:S01]  /*25de0*/  LDGSTS.E [R0+-0x3ffc], desc[UR4][R220.64], !P0 ;  /* 0xfc004000dc007fae */ /* 0x000fe2000c121844 */
[----:B------:R-:W-:Y:S01]  /*25df0*/  IADD3 R53, R56, -0xe5, RZ ;  /* 0xffffff1b38357810 */ /* 0x000fe20007ffe0ff */
[----:B------:R-:W1:Y:S01]  /*25e00*/  LDC R54, c[0x0][0x230] ;  /* 0x00008c00ff367b82 */ /* 0x000e620000000800 */
[----:B------:R-:W-:Y:S01]  /*25e10*/  ISETP.GE.U32.AND P0, PT, R52, 0x7ffffef9, PT ;  /* 0x7ffffef93400780c */ /* 0x000fe20003f06070 */
[----:B------:R-:W-:Y:S01]  /*25e20*/  VIADD R52, R55, 0xffffff1a ;  /* 0xffffff1a37347836 */ /* 0x000fe20000000000 */
[----:B------:R-:W-:Y:S01]  /*25e30*/  LDGSTS.E [R0+-0x3ff8], desc[UR4][R218.64], !P1 ;  /* 0xfc008000da007fae */ /* 0x000fe2000c921844 */
[----:B------:R-:W-:Y:S01]  /*25e40*/  ISETP.GE.U32.AND P1, PT, R53, 0x7ffffedc, PT ;  /* 0x7ffffedc3500780c */ /* 0x000fe20003f26070 */
[----:B--2---:R-:W-:-:S03]  /*25e50*/  VIADD R53, R59, 0xffffff19 ;  /* 0xffffff193b357836 */ /* 0x004fc60000000000 */
[----:B------:R-:W2:Y:S01]  /*25e60*/  LDC R56, c[0x0][0x230] ;  /* 0x00008c00ff387b82 */ /* 0x000ea20000000800 */
[----:B---3--:R-:W-:Y:S02]  /*25e70*/  IMAD.WIDE R216, R5, 0x4, R238 ;  /* 0x0000000405d87825 */ /* 0x008fe400078e02ee */
[----:B------:R-:W3:Y:S05]  /*25e80*/  LDL.LU.64 R238, [R1+0x1c0] ;  /* 0x0001c00001ee7983 */ /* 0x000eea0000300a00 */
[----:B------:R-:W2:Y:S01]  /*25e90*/  LDC R55, c[0x0][0x230] ;  /* 0x00008c00ff377b82 */ /* 0x000ea20000000800 */
[----:B------:R-:W-:Y:S04]  /*25ea0*/  STL.64 [R1+0x1860], R218 ;  /* 0x001860da01007387 */ /* 0x000fe80000100a00 */
[----:B------:R-:W-:Y:S01]  /*25eb0*/  LDGSTS.E [R0+-0x3ff4], desc[UR4][R216.64], !P2 ;  /* 0xfc00c000d8007fae */ /* 0x000fe2000d121844 */
[----:B------:R-:W-:Y:S01]  /*25ec0*/  ISETP.GE.U32.AND P2, PT, R52, 0x7ffffedb, PT ;  /* 0x7ffffedb3400780c */ /* 0x000fe20003f46070 */
[----:B-----5:R-:W-:-:S02]  /*25ed0*/  VIADD R52, R58, 0xffffff18 ;  /* 0xffffff183a347836 */ /* 0x020fc40000000000 */
[----:B------:R-:W-:Y:S01]  /*25ee0*/  STL.64 [R1+0x1868], R216 ;  /* 0x001868d801007387 */ /* 0x000fe20000100a00 */
[----:B----4-:R-:W-:-:S05]  /*25ef0*/  IMAD.WIDE R134, R5, 0x4, R242 ;  /* 0x0000000405867825 */ /* 0x010fca00078e02f2 */
[----:B------:R-:W-:Y:S04]  /*25f00*/  STL.64 [R1+0x40], R134 ;  /* 0x0000408601007387 */ /* 0x000fe80000100a00 */
[----:B------:R-:W-:Y:S04]  /*25f10*/  LDGSTS.E [R3+-0x8000], desc[UR4][R134.64], !P4 ;  /* 0xf800000086037fae */ /* 0x000fe8000e121844 */
[----:B------:R-:W4:Y:S01]  /*25f20*/  LDL.LU.64 R242, [R1+0x1d0] ;  /* 0x0001d00001f27983 */ /* 0x000f220000300a00 */
[----:B------:R-:W-:-:S05]  /*25f30*/  IMAD.WIDE R62, R5, 0x4, R244 ;  /* 0x00000004053e7825 */ /* 0x000fca00078e02f4 */
[----:B------:R5:W-:Y:S04]  /*25f40*/  STL.64 [R1+0x38], R62 ;  /* 0x0000383e01007387 */ /* 0x000be80000100a00 */
[----:B------:R5:W-:Y:S04]  /*25f50*/  LDGSTS.E [R3+-0x7ffc], desc[UR4][R62.64], !P3 ;  /* 0xf80040003e037fae */ /* 0x000be8000d921844 */
[----:B------:R-:W4:Y:S01]  /*25f60*/  LDL.LU.64 R244, [R1+0x1e0] ;  /* 0x0001e00001f47983 */ /* 0x000f220000300a00 */
[----:B------:R-:W-:-:S04]  /*25f70*/  IMAD.WIDE R58, R5, 0x4, R234 ;  /* 0x00000004053a7825 */ /* 0x000fc800078e02ea */
[C---:B-----5:R-:W-:Y:S01]  /*25f80*/  IMAD.WIDE R62, R5.reuse, 0x4, R240 ;  /* 0x00000004053e7825 */ /* 0x060fe200078e02f0 */
[----:B------:R5:W-:Y:S04]  /*25f90*/  STL.64 [R1+0x30], R58 ;  /* 0x0000303a01007387 */ /* 0x000be80000100a00 */
[----:B------:R-:W4:Y:S01]  /*25fa0*/  LDL.LU.64 R240, [R1+0xa60] ;  /* 0x000a600001f07983 */ /* 0x000f220000300a00 */
[----:B------:R-:W-:-:S03]  /*25fb0*/  IMAD.WIDE R214, R5, 0x4, R236 ;  /* 0x0000000405d67825 */ /* 0x000fc600078e02ec */
[----:B------:R5:W-:Y:S04]  /*25fc0*/  STL.64 [R1+0x28], R62 ;  /* 0x0000283e01007387 */ /* 0x000be80000100a00 */
[----:B------:R-:W4:Y:S04]  /*25fd0*/  LDL.LU.64 R234, [R1+0xa58] ;  /* 0x000a580001ea7983 */ /* 0x000f280000300a00 */
[----:B------:R-:W4:Y:S01]  /*25fe0*/  LDL.LU.64 R236, [R1+0xa50] ;  /* 0x000a500001ec7983 */ /* 0x000f220000300a00 */
[----:B------:R-:W-:Y:S01]  /*25ff0*/  ISETP.GE.U32.AND P3, PT, R52, 0x7ffffed9, PT ;  /* 0x7ffffed93400780c */ /* 0x000fe20003f66070 */
[----:B-1----:R-:W-:Y:S01]  /*26000*/  VIADD R52, R61, 0xffffff36 ;  /* 0xffffff363d347836 */ /* 0x002fe20000000000 */
[----:B------:R-:W-:Y:S01]  /*26010*/  ISETP.GE.U32.AND P4, PT, R53, 0x7ffffeda, PT ;  /* 0x7ffffeda3500780c */ /* 0x000fe20003f86070 */
[----:B------:R-:W-:Y:S01]  /*26020*/  VIADD R53, R60, 0xffffff37 ;  /* 0xffffff373c357836 */ /* 0x000fe20000000000 */
[----:B------:R5:W-:Y:S01]  /*26030*/  LDGSTS.E [R3+-0x7ff8], desc[UR4][R58.64], !P6 ;  /* 0xf80080003a037fae */ /* 0x000be2000f121844 */
[----:B------:R-:W1:Y:S03]  /*26040*/  LDC R60, c[0x0][0x230] ;  /* 0x00008c00ff3c7b82 */ /* 0x000e660000000800 */
[----:B------:R5:W-:Y:S01]  /*26050*/  LDGSTS.E [R3+-0x7ff4], desc[UR4][R62.64], !P0 ;  /* 0xf800c0003e037fae */ /* 0x000be2000c121844 */
[----:B------:R-:W-:Y:S01]  /*26060*/  ISETP.GE.U32.AND P0, PT, R52, 0x7ffffef7, PT ;  /* 0x7ffffef73400780c */ /* 0x000fe20003f06070 */
[----:B---3--:R-:W-:Y:S01]  /*26070*/  IMAD.WIDE R212, R5, 0x4, R238 ;  /* 0x0000000405d47825 */ /* 0x008fe200078e02ee */
[----:B------:R-:W-:Y:S01]  /*26080*/  ISETP.GE.U32.AND P6, PT, R53, 0x7ffffef8, PT ;  /* 0x7ffffef83500780c */ /* 0x000fe20003fc6070 */
[----:B------:R-:W-:Y:S01]  /*26090*/  STL.64 [R1+0x1870], R214 ;  /* 0x001870d601007387 */ /* 0x000fe20000100a00 */
[----:B------:R-:W-:Y:S01]  /*260a0*/  IADD3 R53, R57, -0xcb, RZ ;  /* 0xffffff3539357810 */ /* 0x000fe20007ffe0ff */
[----:B--2---:R-:W-:Y:S01]  /*260b0*/  VIADD R52, R56, 0xffffff34 ;  /* 0xffffff3438347836 */ /* 0x004fe20000000000 */
[----:B-----5:R-:W2:Y:S01]  /*260c0*/  LDC R58, c[0x0][0x230] ;  /* 0x00008c00ff3a7b82 */ /* 0x020ea20000000800 */
[----:B------:R-:W-:Y:S04]  /*260d0*/  STL.64 [R1+0x1878], R212 ;  /* 0x001878d401007387 */ /* 0x000fe80000100a00 */
[----:B------:R-:W-:Y:S01]  /*260e0*/  LDGSTS.E [R3+-0x4000], desc[UR4][R214.64], !P1 ;  /* 0xfc000000d6037fae */ /* 0x000fe2000c921844 */
[----:B------:R-:W-:Y:S01]  /*260f0*/  ISETP.GE.U32.AND P1, PT, R53, 0x7ffffef6, PT ;  /* 0x7ffffef63500780c */ /* 0x000fe20003f26070 */
[----:B------:R-:W-:Y:S01]  /*26100*/  VIADD R53, R55, 0xffffff17 ;  /* 0xffffff1737357836 */ /* 0x000fe20000000000 */
[----:B------:R-:W3:Y:S01]  /*26110*/  LDC R59, c[0x0][0x230] ;  /* 0x00008c00ff3b7b82 */ /* 0x000ee20000000800 */
[----:B------:R-:W-:Y:S01]  /*26120*/  LDGSTS.E [R3+-0x3ffc], desc[UR4][R212.64], !P2 ;  /* 0xfc004000d4037fae */ /* 0x000fe2000d121844 */
[----:B------:R-:W-:Y:S01]  /*26130*/  ISETP.GE.U32.AND P2, PT, R52, 0x7ffffef5, PT ;  /* 0x7ffffef53400780c */ /* 0x000fe20003f46070 */
[----:B------:R-:W-:-:S05]  /*26140*/  VIADD R52, R54, 0xffffff16 ;  /* 0xffffff1636347836 */ /* 0x000fca0000000000 */
[----:B------:R-:W5:Y:S08]  /*26150*/  LDC R61, c[0x0][0x230] ;  /* 0x00008c00ff3d7b82 */ /* 0x000f700000000800 */
[----:B------:R-:W5:Y:S08]  /*26160*/  LDC R62, c[0x0][0x230] ;  /* 0x00008c00ff3e7b82 */ /* 0x000f700000000800 */
[----:B------:R-:W5:Y:S08]  /*26170*/  LDC R63, c[0x0][0x230] ;  /* 0x00008c00ff3f7b82 */ /* 0x000f700000000800 */
[----:B------:R-:W5:Y:S08]  /*26180*/  LDC R57, c[0x0][0x230] ;  /* 0x00008c00ff397b82 */ /* 0x000f700000000800 */
[----:B------:R-:W5:Y:S01]  /*26190*/  LDC R56, c[0x0][0x230] ;  /* 0x00008c00ff387b82 */ /* 0x000f620000000800 */
[----:B----4-:R-:W-:-:S02]  /*261a0*/  IMAD.WIDE R210, R5, 0x4, R242 ;  /* 0x0000000405d27825 */ /* 0x010fc400078e02f2 */
[----:B------:R-:W4:Y:S04]  /*261b0*/  LDL.LU.64 R242, [R1+0xa48] ;  /* 0x000a480001f27983 */ /* 0x000f280000300a00 */
[----:B------:R-:W-:Y:S01]  /*261c0*/  LDGSTS.E [R3+-0x3ff8], desc[UR4][R210.64], !P4 ;  /* 0xfc008000d2037fae */ /* 0x000fe2000e121844 */
[----:B------:R-:W-:-:S03]  /*261d0*/  IMAD.WIDE R208, R5, 0x4, R244 ;  /* 0x0000000405d07825 */ /* 0x000fc600078e02f4 */
[----:B------:R-:W5:Y:S04]  /*261e0*/  LDL.LU.64 R244, [R1+0x238] ;  /* 0x0002380001f47983 */ /* 0x000f680000300a00 */
[----:B------:R-:W-:Y:S04]  /*261f0*/  STL.64 [R1+0x1880], R210 ;  /* 0x001880d201007387 */ /* 0x000fe80000100a00 */
[----:B------:R-:W-:Y:S04]  /*26200*/  STL.64 [R1+0x1888], R208 ;  /* 0x001888d001007387 */ /* 0x000fe80000100a00 */
[----:B------:R-:W4:Y:S04]  /*26210*/  LDL.LU.64 R238, [R1+0x250] ;  /* 0x0002500001ee7983 */ /* 0x000f280000300a00 */
[----:B------:R-:W-:Y:S01]  /*26220*/  LDGSTS.E [R3+-0x3ff4], desc[UR4][R208.64], !P3 ;  /* 0xfc00c000d0037fae */ /* 0x000fe2000d921844 */
[----:B------:R-:W-:-:S03]  /*26230*/  IMAD.WIDE R136, R5, 0x4, R240 ;  /* 0x0000000405887825 */ /* 0x000fc600078e02f0 */
[----:B------:R-:W4:Y:S01]  /*26240*/  LDL.LU.64 R240, [R1+0x260] ;  /* 0x0002600001f07983 */ /* 0x000f220000300a00 */
[----:B------:R-:W-:-:S03]  /*26250*/  IMAD.WIDE R134, R5, 0x4, R234 ;  /* 0x0000000405867825 */ /* 0x000fc600078e02ea */
[----:B------:R-:W-:Y:S01]  /*26260*/  STL.64 [R1+0x20], R136 ;  /* 0x0000208801007387 */ /* 0x000fe20000100a00 */
[----:B------:R-:W-:-:S03]  /*26270*/  IMAD.WIDE R54, R5, 0x4, R236 ;  /* 0x0000000405367825 */ /* 0x000fc600078e02ec */
[----:B------:R-:W-:Y:S04]  /*26280*/  STL.64 [R1+0x18], R134 ;  /* 0x0000188601007387 */ /* 0x000fe80000100a00 */
[----:B------:R5:W-:Y:S04]  /*26290*/  STL.64 [R1+0x10], R54 ;  /* 0x0000103601007387 */ /* 0x000be80000100a00 */
[----:B------:R-:W4:Y:S04]  /*262a0*/  LDL.LU.64 R234, [R1+0x270] ;  /* 0x0002700001ea7983 */ /* 0x000f280000300a00 */
[----:B------:R-:W4:Y:S01]  /*262b0*/  LDL.LU.64 R236, [R1+0xa20] ;  /* 0x000a200001ec7983 */ /* 0x000f220000300a00 */
[----:B------:R-:W-:Y:S01]  /*262c0*/  ISETP.GE.U32.AND P3, PT, R52, 0x7ffffed7, PT ;  /* 0x7ffffed73400780c */ /* 0x000fe20003f66070 */
[----:B--2---:R-:W-:Y:S01]  /*262d0*/  VIADD R52, R58, 0xffffff15 ;  /* 0xffffff153a347836 */ /* 0x004fe20000000000 */
[----:B------:R-:W-:Y:S01]  /*262e0*/  ISETP.GE.U32.AND P4, PT, R53, 0x7ffffed8, PT ;  /* 0x7ffffed83500780c */ /* 0x000fe20003f86070 */
[----:B------:R-:W-:Y:S01]  /*262f0*/  LDGSTS.E [R4+-0x8000], desc[UR4][R136.64], !P6 ;  /* 0xf800000088047fae */ /* 0x000fe2000f121844 */
[----:B------:R-:W2:Y:S02]  /*26300*/  LDC R58, c[0x0][0x230] ;  /* 0x00008c00ff3a7b82 */ /* 0x000ea40000000800 */
[----:B------:R-:W-:Y:S01]  /*26310*/  ISETP.GE.U32.AND P6, PT, R52, 0x7ffffed6, PT ;  /* 0x7ffffed63400780c */ /* 0x000fe20003fc6070 */
[----:B------:R-:W-:Y:S01]  /*26320*/  LDGSTS.E [R4+-0x7ffc], desc[UR4][R134.64], !P0 ;  /* 0xf800400086047fae */ /* 0x000fe2000c121844 */
[----:B-1----:R-:W-:-:S03]  /*26330*/  IADD3 R52, R60, -0xcd, RZ ;  /* 0xffffff333c347810 */ /* 0x002fc60007ffe0ff */
[----:B------:R1:W-:Y:S01]  /*26340*/  LDGSTS.E [R4+-0x7ff8], desc[UR4][R54.64], !P1 ;  /* 0xf800800036047fae */ /* 0x0003e2000c921844 */
[----:B------:R-:W-:Y:S01]  /*26350*/  ISETP.GE.U32.AND P1, PT, R52, 0x7ffffef4, PT ;  /* 0x7ffffef43400780c */ /* 0x000fe20003f26070 */
[----:B---3--:R-:W-:Y:S02]  /*26360*/  VIADD R52, R59, 0xffffff31 ;  /* 0xffffff313b347836 */ /* 0x008fe40000000000 */
[C---:B-----5:R-:W-:Y:S01]  /*26370*/  IMAD.WIDE R206, R5.reuse, 0x4, R244 ;  /* 0x0000000405ce7825 */ /* 0x060fe200078e02f4 */
[----:B-1----:R-:W1:Y:S03]  /*26380*/  LDC R55, c[0x0][0x230] ;  /* 0x00008c00ff377b82 */ /* 0x002e660000000800 */
[----:B----4-:R-:W-:-:S05]  /*26390*/  IMAD.WIDE R134, R5, 0x4, R242 ;  /* 0x0000000405867825 */ /* 0x010fca00078e02f2 */
[----:B------:R3:W-:Y:S01]  /*263a0*/  STL.64 [R1+0x8], R134 ;  /* 0x0000088601007387 */ /* 0x0007e20000100a00 */
[----:B------:R-:W-:-:S03]  /*263b0*/  IMAD.WIDE R204, R5, 0x4, R238 ;  /* 0x0000000405cc7825 */ /* 0x000fc600078e02ee */
[----:B------:R-:W4:Y:S01]  /*263c0*/  LDL.LU.64 R244, [R1+0xa18] ;  /* 0x000a180001f47983 */ /* 0x000f220000300a00 */
[----:B------:R-:W5:Y:S03]  /*263d0*/  LDC R54, c[0x0][0x230] ;  /* 0x00008c00ff367b82 */ /* 0x000f660000000800 */
[----:B------:R-:W-:Y:S04]  /*263e0*/  LDGSTS.E [R4+-0x7ff4], desc[UR4][R134.64], !P2 ;  /* 0xf800c00086047fae */ /* 0x000fe8000d121844 */
[----:B------:R-:W2:Y:S01]  /*263f0*/  LDL.LU.64 R242, [R1+0xa10] ;  /* 0x000a100001f27983 */ /* 0x000ea20000300a00 */
[----:B------:R-:W-:-:S03]  /*26400*/  IMAD.WIDE R202, R5, 0x4, R240 ;  /* 0x0000000405ca7825 */ /* 0x000fc600078e02f0 */
[----:B------:R-:W-:Y:S01]  /*26410*/  LDGSTS.E [R4+-0x4000], desc[UR4][R206.64], !P4 ;  /* 0xfc000000ce047fae */ /* 0x000fe2000e121844 */
[----:B------:R-:W-:Y:S01]  /*26420*/  ISETP.GE.U32.AND P4, PT, R52, 0x7ffffef2, PT ;  /* 0x7ffffef23400780c */ /* 0x000fe20003f86070 */
[----:B------:R-:W1:Y:S02]  /*26430*/  LDC R59, c[0x0][0x230] ;  /* 0x00008c00ff3b7b82 */ /* 0x000e640000000800 */
[----:B------:R-:W-:Y:S01]  /*26440*/  STL.64 [R1+0x1890], R206 ;  /* 0x001890ce01007387 */ /* 0x000fe20000100a00 */
[----:B------:R-:W-:-:S03]  /*26450*/  VIADD R52, R61, 0xffffff13 ;  /* 0xffffff133d347836 */ /* 0x000fc60000000000 */
[----:B------:R-:W5:Y:S04]  /*26460*/  LDL.LU.64 R240, [R1+0xa08] ;  /* 0x000a080001f07983 */ /* 0x000f680000300a00 */
[----:B------:R-:W5:Y:S04]  /*26470*/  LDL.LU.64 R238, [R1+0xa00] ;  /* 0x000a000001ee7983 */ /* 0x000f680000300a00 */
[----:B------:R-:W-:Y:S01]  /*26480*/  STL.64 [R1+0x1898], R204 ;  /* 0x001898cc01007387 */ /* 0x000fe20000100a00 */
[----:B------:R-:W-:-:S03]  /*26490*/  IMAD.WIDE R200, R5, 0x4, R234 ;  /* 0x0000000405c87825 */ /* 0x000fc600078e02ea */
[----:B------:R-:W-:Y:S01]  /*264a0*/  STL.64 [R1+0x18a0], R202 ;  /* 0x0018a0ca01007387 */ /* 0x000fe20000100a00 */
[----:B------:R-:W-:-:S03]  /*264b0*/  IMAD.WIDE R60, R5, 0x4, R236 ;  /* 0x00000004053c7825 */ /* 0x000fc600078e02ec */
[----:B------:R-:W5:Y:S04]  /*264c0*/  LDL.LU.64 R136, [R1+0x9f8] ;  /* 0x0009f80001887983 */ /* 0x000f680000300a00 */
[----:B------:R1:W-:Y:S04]  /*264d0*/  STL.64 [R1], R60 ;  /* 0x0000003c01007387 */ /* 0x0003e80000100a00 */
[----:B------:R1:W-:Y:S04]  /*264e0*/  STL.64 [R1+0x18a8], R200 ;  /* 0x0018a8c801007387 */ /* 0x0003e80000100a00 */
[----:B------:R-:W5:Y:S04]  /*264f0*/  LDL.LU.64 R234, [R1+0x9f0] ;  /* 0x0009f00001ea7983 */ /* 0x000f680000300a00 */
[----:B---3--:R-:W3:Y:S01]  /*26500*/  LDL.LU.64 R134, [R1+0x9e8] ;  /* 0x0009e80001867983 */ /* 0x008ee20000300a00 */
[----:B------:R-:W-:-:S02]  /*26510*/  VIADD R53, R62, 0xffffff14 ;  /* 0xffffff143e357836 */ /* 0x000fc40000000000 */
[----:B------:R-:W1:Y:S01]  /*26520*/  LDC R62, c[0x0][0x230] ;  /* 0x00008c00ff3e7b82 */ /* 0x000e620000000800 */
[----:B------:R-:W-:Y:S01]  /*26530*/  LDGSTS.E [R4+-0x3ffc], desc[UR4][R204.64], !P3 ;  /* 0xfc004000cc047fae */ /* 0x000fe2000d921844 */
[----:B----4-:R-:W-:-:S04]  /*26540*/  IMAD.WIDE R244, R5, 0x4, R244 ;  /* 0x0000000405f47825 */ /* 0x010fc800078e02f4 */
[C---:B--2---:R-:W-:Y:S01]  /*26550*/  IMAD.WIDE R242, R5.reuse, 0x4, R242 ;  /* 0x0000000405f27825 */ /* 0x044fe200078e02f2 */
[----:B------:R-:W-:Y:S04]  /*26560*/  STL.64 [R1+0x18b0], R244 ;  /* 0x0018b0f401007387 */ /* 0x000fe80000100a00 */
[----:B------:R-:W-:Y:S01]  /*26570*/  STL.64 [R1+0x18b8], R242 ;  /* 0x0018b8f201007387 */ /* 0x000fe20000100a00 */
[----:B-----5:R-:W-:-:S04]  /*26580*/  IMAD.WIDE R240, R5, 0x4, R240 ;  /* 0x0000000405f07825 */ /* 0x020fc800078e02f0 */
[----:B------:R-:W-:-:S04]  /*26590*/  IMAD.WIDE R198, R5, 0x4, R238 ;  /* 0x0000000405c67825 */ /* 0x000fc800078e02ee */
[C---:B------:R-:W-:Y:S01]  /*265a0*/  IMAD.WIDE R196, R5.reuse, 0x4, R136 ;  /* 0x0000000405c47825 */ /* 0x040fe200078e0288 */
[----:B------:R-:W2:Y:S04]  /*265b0*/  LDL.LU.64 R238, [R1+0x9e0] ;  /* 0x0009e00001ee7983 */ /* 0x000ea80000300a00 */
[----:B------:R-:W4:Y:S04]  /*265c0*/  LDL.LU.64 R236, [R1+0x9d8] ;  /* 0x0009d80001ec7983 */ /* 0x000f280000300a00 */
[----:B------:R-:W-:Y:S01]  /*265d0*/  STL.64 [R1+0x18c0], R240 ;  /* 0x0018c0f001007387 */ /* 0x000fe20000100a00 */
[----:B------:R-:W-:-:S03]  /*265e0*/  IMAD.WIDE R194, R5, 0x4, R234 ;  /* 0x0000000405c27825 */ /* 0x000fc600078e02ea */
[----:B------:R-:W-:Y:S04]  /*265f0*/  STL.64 [R1+0x18c8], R198 ;  /* 0x0018c8c601007387 */ /* 0x000fe80000100a00 */
[----:B------:R5:W-:Y:S04]  /*26600*/  STL.64 [R1+0x18d0], R196 ;  /* 0x0018d0c401007387 */ /* 0x000be80000100a00 */
[----:B------:R-:W5:Y:S04]  /*26610*/  LDL.LU.64 R234, [R1+0x9d0] ;  /* 0x0009d00001ea7983 */ /* 0x000f680000300a00 */
[----:B------:R-:W5:Y:S04]  /*26620*/  LDL.LU.64 R138, [R1+0x9c8] ;  /* 0x0009c800018a7983 */ /* 0x000f680000300a00 */
[----:B------:R-:W5:Y:S01]  /*26630*/  LDL.LU.64 R136, [R1+0x9c0] ;  /* 0x0009c00001887983 */ /* 0x000f620000300a00 */
[----:B---3--:R-:W-:-:S03]  /*26640*/  IMAD.WIDE R192, R5, 0x4, R134 ;  /* 0x0000000405c07825 */ /* 0x008fc600078e0286 */
[----:B------:R-:W3:Y:S04]  /*26650*/  LDL.LU.64 R134, [R1+0x9b8] ;  /* 0x0009b80001867983 */ /* 0x000ee80000300a00 */
[----:B------:R-:W-:Y:S04]  /*26660*/  STL.64 [R1+0x18d8], R194 ;  /* 0x0018d8c201007387 */ /* 0x000fe80000100a00 */
[----:B------:R1:W-:Y:S04]  /*26670*/  STL.64 [R1+0x18e8], R6 ;  /* 0x0018e80601007387 */ /* 0x0003e80000100a00 */
[----:B------:R-:W-:Y:S04]  /*26680*/  STL.64 [R1+0x18e0], R192 ;  /* 0x0018e0c001007387 */ /* 0x000fe80000100a00 */
[----:B------:R-:W3:Y:S04]  /*26690*/  LDL.LU.64 R142, [R1+0x9b0] ;  /* 0x0009b000018e7983 */ /* 0x000ee80000300a00 */
[----:B------:R-:W3:Y:S01]  /*266a0*/  LDL.LU.64 R140, [R1+0x9a8] ;  /* 0x0009a800018c7983 */ /* 0x000ee20000300a00 */
[----:B------:R-:W-:-:S03]  /*266b0*/  ISETP.GE.U32.AND P0, PT, R53, 0x7ffffed5, PT ;  /* 0x7ffffed53500780c */ /* 0x000fc60003f06070 */
[----:B------:R-:W-:Y:S01]  /*266c0*/  LDGSTS.E [R4+-0x3ff8], desc[UR4][R202.64], !P6 ;  /* 0xfc008000ca047fae */ /* 0x000fe2000f121844 */
[----:B--2---:R-:W-:-:S09]  /*266d0*/  IMAD.WIDE R238, R5, 0x4, R238 ;  /* 0x0000000405ee7825 */ /* 0x004fd200078e02ee */
[----:B------:R-:W-:Y:S01]  /*266e0*/  LDGSTS.E [R4+-0x3ff4], desc[UR4][R200.64], !P0 ;  /* 0xfc00c000c8047fae */ /* 0x000fe2000c121844 */
[----:B----4-:R-:W-:-:S03]  /*266f0*/  IMAD.WIDE R236, R5, 0x4, R236 ;  /* 0x0000000405ec7825 */ /* 0x010fc600078e02ec */
[----:B------:R-:W-:Y:S04]  /*26700*/  STL.64 [R1+0x18f0], R238 ;  /* 0x0018f0ee01007387 */ /* 0x000fe80000100a00 */
[----:B------:R-:W-:Y:S01]  /*26710*/  STL.64 [R1+0x18f8], R236 ;  /* 0x0018f8ec01007387 */ /* 0x000fe20000100a00 */
[----:B-----5:R-:W-:-:S03]  /*26720*/  IMAD.WIDE R234, R5, 0x4, R234 ;  /* 0x0000000405ea7825 */ /* 0x020fc600078e02ea */
[----:B------:R1:W-:Y:S01]  /*26730*/  LDGSTS.E [R7+-0x8000], desc[UR4][R60.64], !P1 ;  /* 0xf80000003c077fae */ /* 0x0003e2000c921844 */
[----:B------:R-:W-:-:S03]  /*26740*/  IMAD.WIDE R190, R5, 0x4, R138 ;  /* 0x0000000405be7825 */ /* 0x000fc600078e028a */
[----:B------:R-:W2:Y:S01]  /*26750*/  LDL.LU.64 R138, [R1+0x9a0] ;  /* 0x0009a000018a7983 */ /* 0x000ea20000300a00 */
[----:B------:R-:W-:-:S03]  /*26760*/  IMAD.WIDE R188, R5, 0x4, R136 ;  /* 0x0000000405bc7825 */ /* 0x000fc600078e0288 */
[----:B------:R-:W-:Y:S01]  /*26770*/  STL.64 [R1+0x1900], R234 ;  /* 0x001900ea01007387 */ /* 0x000fe20000100a00 */
[C---:B---3--:R-:W-:Y:S01]  /*26780*/  IMAD.WIDE R186, R5.reuse, 0x4, R134 ;  /* 0x0000000405ba7825 */ /* 0x048fe200078e0286 */
[----:B-1----:R-:W1:Y:S02]  /*26790*/  LDC R61, c[0x0][0x230] ;  /* 0x00008c00ff3d7b82 */ /* 0x002e640000000800 */
[----:B------:R-:W-:Y:S04]  /*267a0*/  STL.64 [R1+0x1908], R190 ;  /* 0x001908be01007387 */ /* 0x000fe80000100a00 */
[----:B------:R-:W3:Y:S01]  /*267b0*/  LDL.LU.64 R136, [R1+0x998] ;  /* 0x0009980001887983 */ /* 0x000ee20000300a00 */
[----:B------:R-:W-:-:S03]  /*267c0*/  IMAD.WIDE R182, R5, 0x4, R140 ;  /* 0x0000000405b67825 */ /* 0x000fc600078e028c */
[----:B------:R-:W4:Y:S01]  /*267d0*/  LDL.LU.64 R134, [R1+0x990] ;  /* 0x0009900001867983 */ /* 0x000f220000300a00 */
[----:B------:R-:W-:-:S03]  /*267e0*/  IMAD.WIDE R184, R5, 0x4, R142 ;  /* 0x0000000405b87825 */ /* 0x000fc600078e028e */
[----:B------:R-:W-:Y:S01]  /*267f0*/  STL.64 [R1+0x1910], R188 ;  /* 0x001910bc01007387 */ /* 0x000fe20000100a00 */
[----:B------:R-:W-:-:S03]  /*26800*/  VIADD R53, R63, 0xffffff32 ;  /* 0xffffff323f357836 */ /* 0x000fc60000000000 */
[----:B------:R-:W-:Y:S01]  /*26810*/  STL.64 [R1+0x1918], R186 ;  /* 0x001918ba01007387 */ /* 0x000fe20000100a00 */
[----:B------:R-:W-:Y:S01]  /*26820*/  ISETP.GE.U32.AND P6, PT, R52, 0x7ffffed4, PT ;  /* 0x7ffffed43400780c */ /* 0x000fe20003fc6070 */
[----:B------:R-:W5:Y:S02]  /*26830*/  LDC R60, c[0x0][0x230] ;  /* 0x00008c00ff3c7b82 */ /* 0x000f640000000800 */
[----:B------:R-:W5:Y:S04]  /*26840*/  LDL.LU.64 R144, [R1+0x988] ;  /* 0x0009880001907983 */ /* 0x000f680000300a00 */
[----:B------:R-:W5:Y:S04]  /*26850*/  LDL.LU.64 R140, [R1+0x980] ;  /* 0x00098000018c7983 */ /* 0x000f680000300a00 */
[----:B------:R-:W-:Y:S01]  /*26860*/  STL.64 [R1+0x1920], R184 ;  /* 0x001920b801007387 */ /* 0x000fe20000100a00 */
[----:B--2---:R-:W-:-:S03]  /*26870*/  IMAD.WIDE R180, R5, 0x4, R138 ;  /* 0x0000000405b47825 */ /* 0x004fc600078e028a */
[----:B------:R-:W2:Y:S04]  /*26880*/  LDL.LU.64 R138, [R1+0x978] ;  /* 0x00097800018a7983 */ /* 0x000ea80000300a00 */
[----:B------:R-:W-:Y:S04]  /*26890*/  STL.64 [R1+0x1930], R12 ;  /* 0x0019300c01007387 */ /* 0x000fe80000100a00 */
[----:B------:R-:W-:Y:S01]  /*268a0*/  STL.64 [R1+0x1928], R182 ;  /* 0x001928b601007387 */ /* 0x000fe20000100a00 */
[----:B---3--:R-:W-:-:S03]  /*268b0*/  IMAD.WIDE R178, R5, 0x4, R136 ;  /* 0x0000000405b27825 */ /* 0x008fc600078e0288 */
[----:B------:R-:W-:Y:S04]  /*268c0*/  STL.64 [R1+0x1938], R180 ;  /* 0x001938b401007387 */ /* 0x000fe80000100a00 */
[----:B------:R-:W3:Y:S04]  /*268d0*/  LDL.LU.64 R136, [R1+0x970] ;  /* 0x0009700001887983 */ /* 0x000ee80000300a00 */
[----:B------:R-:W3:Y:S01]  /*268e0*/  LDL.LU.64 R142, [R1+0x968] ;  /* 0x00096800018e7983 */ /* 0x000ee20000300a00 */
[----:B----4-:R-:W-:-:S03]  /*268f0*/  IMAD.WIDE R176, R5, 0x4, R134 ;  /* 0x0000000405b07825 */ /* 0x010fc600078e0286 */
[----:B------:R-:W4:Y:S04]  /*26900*/  LDL.LU.64 R134, [R1+0x960] ;  /* 0x0009600001867983 */ /* 0x000f280000300a00 */
[----:B------:R-:W-:Y:S04]  /*26910*/  STL.64 [R1+0x1940], R178 ;  /* 0x001940b201007387 */ /* 0x000fe80000100a00 */
[----:B------:R-:W-:Y:S01]  /*26920*/  STL.64 [R1+0x1948], R176 ;  /* 0x001948b001007387 */ /* 0x000fe20000100a00 */
[----:B-----5:R-:W-:-:S03]  /*26930*/  IMAD.WIDE R172, R5, 0x4, R140 ;  /* 0x0000000405ac7825 */ /* 0x020fc600078e028c */
[----:B------:R-:W5:Y:S01]  /*26940*/  LDL.LU.64 R140, [R1+0x958] ;  /* 0x00095800018c7983 */ /* 0x000f620000300a00 */
[----:B------:R-:W-:-:S05]  /*26950*/  IMAD.WIDE R174, R5, 0x4, R144 ;  /* 0x0000000405ae7825 */ /* 0x000fca00078e0290 */
[----:B------:R-:W-:Y:S04]  /*26960*/  STL.64 [R1+0x1950], R174 ;  /* 0x001950ae01007387 */ /* 0x000fe80000100a00 */
[----:B------:R-:W-:Y:S01]  /*26970*/  STL.64 [R1+0x1958], R172 ;  /* 0x001958ac01007387 */ /* 0x000fe20000100a00 */
[----:B--2---:R-:W-:-:S03]  /*26980*/  IMAD.WIDE R170, R5, 0x4, R138 ;  /* 0x0000000405aa7825 */ /* 0x004fc600078e028a */
[----:B------:R-:W2:Y:S01]  /*26990*/  LDL.LU.64 R138, [R1+0x950] ;  /* 0x00095000018a7983 */ /* 0x000ea20000300a00 */
[----:B---3--:R-:W-:-:S03]  /*269a0*/  IMAD.WIDE R168, R5, 0x4, R136 ;  /* 0x0000000405a87825 */ /* 0x008fc600078e0288 */
[----:B------:R-:W3:Y:S01]  /*269b0*/  LDL.LU.64 R136, [R1+0x948] ;  /* 0x0009480001887983 */ /* 0x000ee20000300a00 */
[----:B------:R-:W-:-:S03]  /*269c0*/  IMAD.WIDE R166, R5, 0x4, R142 ;  /* 0x0000000405a67825 */ /* 0x000fc600078e028e */
[----:B------:R-:W-:Y:S04]  /*269d0*/  STL.64 [R1+0x1960], R170 ;  /* 0x001960aa01007387 */ /* 0x000fe80000100a00 */
[----:B------:R-:W-:Y:S01]  /*269e0*/  STL.64 [R1+0x1968], R168 ;  /* 0x001968a801007387 */ /* 0x000fe20000100a00 */
[----:B----4-:R-:W-:-:S03]  /*269f0*/  IMAD.WIDE R164, R5, 0x4, R134 ;  /* 0x0000000405a47825 */ /* 0x010fc600078e0286 */
[----:B------:R-:W4:Y:S04]  /*26a00*/  LDL.LU.64 R142, [R1+0x940] ;  /* 0x00094000018e7983 */ /* 0x000f280000300a00 */
[----:B------:R-:W4:Y:S04]  /*26a10*/  LDL.LU.64 R134, [R1+0x938] ;  /* 0x0009380001867983 */ /* 0x000f280000300a00 */
[----:B------:R-:W-:Y:S04]  /*26a20*/  STL.64 [R1+0x1970], R166 ;  /* 0x001970a601007387 */ /* 0x000fe80000100a00 */
[----:B------:R-:W-:Y:S01]  /*26a30*/  STL.64 [R1+0x1978], R164 ;  /* 0x001978a401007387 */ /* 0x000fe20000100a00 */
[----:B-----5:R-:W-:-:S03]  /*26a40*/  IMAD.WIDE R162, R5, 0x4, R140 ;  /* 0x0000000405a27825 */ /* 0x020fc600078e028c */
[----:B------:R-:W5:Y:S01]  /*26a50*/  LDL.LU.64 R140, [R1+0x930] ;  /* 0x00093000018c7983 */ /* 0x000f620000300a00 */
[----:B--2---:R-:W-:-:S03]  /*26a60*/  IMAD.WIDE R160, R5, 0x4, R138 ;  /* 0x0000000405a07825 */ /* 0x004fc600078e028a */
[----:B------:R-:W2:Y:S04]  /*26a70*/  LDL.LU.64 R138, [R1+0x928] ;  /* 0x00092800018a7983 */ /* 0x000ea80000300a00 */
[----:B------:R-:W-:Y:S01]  /*26a80*/  STL.64 [R1+0x1980], R162 ;  /* 0x001980a201007387 */ /* 0x000fe20000100a00 */
[----:B---3--:R-:W-:-:S03]  /*26a90*/  IMAD.WIDE R158, R5, 0x4, R136 ;  /* 0x00000004059e7825 */ /* 0x008fc600078e0288 */
[----:B------:R-:W3:Y:S04]  /*26aa0*/  LDL.LU.64 R136, [R1+0x920] ;  /* 0x0009200001887983 */ /* 0x000ee80000300a00 */
[----:B------:R-:W-:Y:S04]  /*26ab0*/  STL.64 [R1+0x1988], R160 ;  /* 0x001988a001007387 */ /* 0x000fe80000100a00 */
[----:B------:R-:W-:Y:S01]  /*26ac0*/  STL.64 [R1+0x1990], R158 ;  /* 0x0019909e01007387 */ /* 0x000fe20000100a00 */
[----:B----4-:R-:W-:-:S03]  /*26ad0*/  IMAD.WIDE R154, R5, 0x4, R134 ;  /* 0x00000004059a7825 */ /* 0x010fc600078e0286 */
[----:B------:R-:W4:Y:S01]  /*26ae0*/  LDL.LU.64 R134, [R1+0x918] ;  /* 0x0009180001867983 */ /* 0x000f220000300a00 */
[----:B------:R-:W-:-:S03]  /*26af0*/  IMAD.WIDE R156, R5, 0x4, R142 ;  /* 0x00000004059c7825 */ /* 0x000fc600078e028e */
[----:B------:R-:W4:Y:S04]  /*26b00*/  LDL.LU.64 R144, [R1+0x910] ;  /* 0x0009100001907983 */ /* 0x000f280000300a00 */
[----:B------:R-:W-:Y:S01]  /*26b10*/  STL.64 [R1+0x1998], R156 ;  /* 0x0019989c01007387 */ /* 0x000fe20000100a00 */
[----:B-----5:R-:W-:-:S03]  /*26b20*/  IMAD.WIDE R152, R5, 0x4, R140 ;  /* 0x0000000405987825 */ /* 0x020fc600078e028c */
[----:B------:R-:W-:Y:S04]  /*26b30*/  STL.64 [R1+0x19a0], R154 ;  /* 0x0019a09a01007387 */ /* 0x000fe80000100a00 */
[----:B------:R-:W5:Y:S04]  /*26b40*/  LDL.LU.64 R142, [R1+0x908] ;  /* 0x00090800018e7983 */ /* 0x000f680000300a00 */
[----:B------:R-:W5:Y:S04]  /*26b50*/  LDL.LU.64 R140, [R1+0x900] ;  /* 0x00090000018c7983 */ /* 0x000f680000300a00 */
[----:B------:R-:W-:Y:S04]  /*26b60*/  STL.64 [R1+0x19a8], R152 ;  /* 0x0019a89801007387 */ /* 0x000fe80000100a00 */
[----:B------:R-:W-:Y:S01]  /*26b70*/  STL.64 [R1+0x19b8], R246 ;  /* 0x0019b8f601007387 */ /* 0x000fe20000100a00 */
[----:B------:R-:W-:Y:S01]  /*26b80*/  ISETP.GE.U32.AND P2, PT, R53, 0x7ffffef3, PT ;  /* 0x7ffffef33500780c */ /* 0x000fe20003f46070 */
[----:B------:R-:W-:-:S02]  /*26b90*/  VIADD R53, R57, 0xffffff30 ;  /* 0xffffff3039357836 */ /* 0x000fc40000000000 */
[----:B------:R-:W1:Y:S03]  /*26ba0*/  LDC R57, c[0x0][0x230] ;  /* 0x00008c00ff397b82 */ /* 0x000e660000000800 */
[----:B------:R-:W-:Y:S01]  /*26bb0*/  ISETP.GE.U32.AND P3, PT, R53, 0x7ffffef1, PT ;  /* 0x7ffffef13500780c */ /* 0x000fe20003f66070 */
[----:B------:R-:W-:-:S04]  /*26bc0*/  VIADD R53, R56, 0xffffff12 ;  /* 0xffffff1238357836 */ /* 0x000fc80000000000 */
[----:B------:R-:W1:Y:S01]  /*26bd0*/  LDC R56, c[0x0][0x230] ;  /* 0x00008c00ff387b82 */ /* 0x000e620000000800 */
[----:B------:R-:W-:Y:S01]  /*26be0*/  ISETP.GE.U32.AND P0, PT, R53, 0x7ffffed3, PT ;  /* 0x7ffffed33500780c */ /* 0x000fe20003f06070 */
[----:B------:R-:W-:Y:S01]  /*26bf0*/  VIADD R53, R54, 0xffffff10 ;  /* 0xffffff1036357836 */ /* 0x000fe20000000000 */
[----:B------:R-:W-:Y:S01]  /*26c00*/  IADD3 R52, R55, -0xef, RZ ;  /* 0xffffff1137347810 */ /* 0x000fe20007ffe0ff */
[----:B------:R-:W-:Y:S04]  /*26c10*/  LDGSTS.E [R7+-0x7ffc], desc[UR4][R244.64], !P2 ;  /* 0xf8004000f4077fae */ /* 0x000fe8000d121844 */
[----:B------:R-:W1:Y:S01]  /*26c20*/  LDC R55, c[0x0][0x230] ;  /* 0x00008c00ff377b82 */ /* 0x000e620000000800 */
[----:B------:R-:W-:Y:S01]  /*26c30*/  ISETP.GE.U32.AND P1, PT, R52, 0x7ffffed2, PT ;  /* 0x7ffffed23400780c */ /* 0x000fe20003f26070 */
[----:B------:R-:W-:-:S06]  /*26c40*/  VIADD R52, R58, 0xffffff2f ;  /* 0xffffff2f3a347836 */ /* 0x000fcc0000000000 */
[----:B------:R-:W1:Y:S01]  /*26c50*/  LDC R54, c[0x0][0x230] ;  /* 0x00008c00ff367b82 */ /* 0x000e620000000800 */
[----:B------:R-:W-:Y:S01]  /*26c60*/  ISETP.GE.U32.AND P2, PT, R53, 0x7ffffed1, PT ;  /* 0x7ffffed13500780c */ /* 0x000fe20003f46070 */
[----:B------:R-:W-:Y:S01]  /*26c70*/  LDGSTS.E [R7+-0x7ff8], desc[UR4][R242.64], !P4 ;  /* 0xf8008000f2077fae */ /* 0x000fe2000e121844 */
[----:B------:R-:W-:Y:S01]  /*26c80*/  ISETP.GE.U32.AND P4, PT, R52, 0x7ffffef0, PT ;  /* 0x7ffffef03400780c */ /* 0x000fe20003f86070 */
[----:B------:R-:W-:Y:S02]  /*26c90*/  VIADD R53, R59, 0xffffff2d ;  /* 0xffffff2d3b357836 */ /* 0x000fe40000000000 */
[----:B-1----:R-:W-:Y:S01]  /*26ca0*/  VIADD R52, R57, 0xffffff2e ;  /* 0xffffff2e39347836 */ /* 0x002fe20000000000 */
[----:B------:R-:W-:Y:S01]  /*26cb0*/  LDGSTS.E [R7+-0x7ff4], desc[UR4][R240.64], !P3 ;  /* 0xf800c000f0077fae */ /* 0x000fe2000d921844 */
[----:B------:R-:W1:Y:S03]  /*26cc0*/  LDC R59, c[0x0][0x230] ;  /* 0x00008c00ff3b7b82 */ /* 0x000e660000000800 */
[----:B------:R-:W-:Y:S01]  /*26cd0*/  ISETP.GE.U32.AND P3, PT, R52, 0x7ffffeef, PT ;  /* 0x7ffffeef3400780c */ /* 0x000fe20003f66070 */
[----:B------:R-:W-:Y:S04]  /*26ce0*/  LDGSTS.E [R7+-0x4000], desc[UR4][R198.64], !P6 ;  /* 0xfc000000c6077fae */ /* 0x000fe8000f121844 */
[----:B------:R-:W1:Y:S01]  /*26cf0*/  LDC R58, c[0x0][0x230] ;  /* 0x00008c00ff3a7b82 */ /* 0x000e620000000800 */
[----:B------:R-:W-:Y:S01]  /*26d00*/  VIADD R52, R56, 0xffffff2c ;  /* 0xffffff2c38347836 */ /* 0x000fe20000000000 */
[----:B------:R-:W-:Y:S01]  /*26d10*/  ISETP.GE.U32.AND P6, PT, R53, 0x7ffffeee, PT ;  /* 0x7ffffeee3500780c */ /* 0x000fe20003fc6070 */
[----:B------:R-:W-:Y:S01]  /*26d20*/  LDGSTS.E [R7+-0x3ffc], desc[UR4][R196.64], !P0 ;  /* 0xfc004000c4077fae */ /* 0x000fe2000c121844 */
[----:B------:R-:W-:-:S04]  /*26d30*/  IADD3 R53, R61, -0xf1, RZ ;  /* 0xffffff0f3d357810 */ /* 0x000fc80007ffe0ff */
[----:B------:R-:W1:Y:S01]  /*26d40*/  LDC R56, c[0x0][0x230] ;  /* 0x00008c00ff387b82 */ /* 0x000e620000000800 */
[----:B------:R-:W-:Y:S01]  /*26d50*/  LDGSTS.E [R7+-0x3ff8], desc[UR4][R194.64], !P1 ;  /* 0xfc008000c2077fae */ /* 0x000fe2000c921844 */
[----:B------:R-:W-:Y:S01]  /*26d60*/  ISETP.GE.U32.AND P0, PT, R52, 0x7ffffeed, PT ;  /* 0x7ffffeed3400780c */ /* 0x000fe20003f06070 */
[----:B------:R-:W-:Y:S01]  /*26d70*/  VIADD R52, R55, 0xffffff0e ;  /* 0xffffff0e37347836 */ /* 0x000fe20000000000 */
[----:B------:R-:W-:Y:S01]  /*26d80*/  ISETP.GE.U32.AND P1, PT, R53, 0x7ffffed0, PT ;  /* 0x7ffffed03500780c */ /* 0x000fe20003f26070 */
[----:B------:R-:W-:Y:S01]  /*26d90*/  VIADD R53, R54, 0xffffff0d ;  /* 0xffffff0d36357836 */ /* 0x000fe20000000000 */
[----:B------:R5:W-:Y:S02]  /*26da0*/  LDGSTS.E [R7+-0x3ff4], desc[UR4][R192.64], !P2 ;  /* 0xfc00c000c0077fae */ /* 0x000be4000d121844 */
[----:B------:R-:W1:Y:S01]  /*26db0*/  LDC R57, c[0x0][0x230] ;  /* 0x00008c00ff397b82 */ /* 0x000e620000000800 */
[----:B--2---:R-:W-:-:S07]  /*26dc0*/  IMAD.WIDE R150, R5, 0x4, R138 ;  /* 0x0000000405967825 */ /* 0x004fce00078e028a */
[----:B------:R-:W2:Y:S01]  /*26dd0*/  LDC R54, c[0x0][0x230] ;  /* 0x00008c00ff367b82 */ /* 0x000ea20000000800 */
[C---:B---3--:R-:W-:Y:S01]  /*26de0*/  IMAD.WIDE R148, R5.reuse, 0x4, R136 ;  /* 0x0000000405947825 */ /* 0x048fe200078e0288 */
[----:B------:R-:W-:Y:S06]  /*26df0*/  STL.64 [R1+0x19b0], R150 ;  /* 0x0019b09601007387 */ /* 0x000fec0000100a00 */
[----:B------:R-:W3:Y:S01]  /*26e00*/  LDC R61, c[0x0][0x230] ;  /* 0x00008c00ff3d7b82 */ /* 0x000ee20000000800 */
[----:B------:R-:W5:Y:S04]  /*26e10*/  LDL.LU.64 R138, [R1+0x8f8] ;  /* 0x0008f800018a7983 */ /* 0x000f680000300a00 */
[----:B------:R-:W5:Y:S01]  /*26e20*/  LDL.LU.64 R136, [R1+0x8f0] ;  /* 0x0008f00001887983 */ /* 0x000f620000300a00 */
[----:B----4-:R-:W-:Y:S01]  /*26e30*/  IMAD.WIDE R146, R5, 0x4, R134 ;  /* 0x0000000405927825 */ /* 0x010fe200078e0286 */
[----:B------:R-:W-:-:S02]  /*26e40*/  ISETP.GE.U32.AND P2, PT, R52, 0x7ffffecf, PT ;  /* 0x7ffffecf3400780c */ /* 0x000fc40003f46070 */
[----:B------:R-:W4:Y:S01]  /*26e50*/  LDL.LU.64 R134, [R1+0x8e8] ;  /* 0x0008e80001867983 */ /* 0x000f220000300a00 */
[----:B------:R-:W3:Y:S01]  /*26e60*/  LDC R55, c[0x0][0x230] ;  /* 0x00008c00ff377b82 */ /* 0x000ee20000000800 */
[----:B------:R-:W-:Y:S02]  /*26e70*/  VIADD R52, R60, 0xffffff0c ;  /* 0xffffff0c3c347836 */ /* 0x000fe40000000000 */
[----:B------:R-:W-:Y:S01]  /*26e80*/  LDGSTS.E [R13+-0x8000], desc[UR4][R238.64], !P4 ;  /* 0xf8000000ee0d7fae */ /* 0x000fe2000e121844 */
[----:B------:R-:W-:-:S03]  /*26e90*/  ISETP.GE.U32.AND P4, PT, R53, 0x7ffffece, PT ;  /* 0x7ffffece3500780c */ /* 0x000fc60003f86070 */
[----:B------:R-:W-:Y:S01]  /*26ea0*/  LDGSTS.E [R13+-0x7ffc], desc[UR4][R236.64], !P3 ;  /* 0xf8004000ec0d7fae */ /* 0x000fe2000d921844 */
[----:B------:R-:W3:Y:S01]  /*26eb0*/  LDC R60, c[0x0][0x230] ;  /* 0x00008c00ff3c7b82 */ /* 0x000ee20000000800 */
[----:B------:R-:W-:Y:S01]  /*26ec0*/  ISETP.GE.U32.AND P3, PT, R52, 0x7ffffecd, PT ;  /* 0x7ffffecd3400780c */ /* 0x000fe20003f66070 */
[----:B-1----:R-:W-:Y:S01]  /*26ed0*/  VIADD R52, R59, 0xffffff2a ;  /* 0xffffff2a3b347836 */ /* 0x002fe20000000000 */
[----:B------:R-:W-:Y:S01]  /*26ee0*/  LDGSTS.E [R13+-0x7ff8], desc[UR4][R234.64], !P6 ;  /* 0xf8008000ea0d7fae */ /* 0x000fe2000f121844 */
[----:B------:R-:W-:-:S03]  /*26ef0*/  VIADD R53, R58, 0xffffff2b ;  /* 0xffffff2b3a357836 */ /* 0x000fc60000000000 */
[----:B------:R-:W-:Y:S01]  /*26f00*/  LDGSTS.E [R13+-0x7ff4], desc[UR4][R190.64], !P0 ;  /* 0xf800c000be0d7fae */ /* 0x000fe2000c121844 */
[----:B------:R-:W1:Y:S01]  /*26f10*/  LDC R59, c[0x0][0x230] ;  /* 0x00008c00ff3b7b82 */ /* 0x000e620000000800 */
[----:B------:R-:W-:Y:S01]  /*26f20*/  ISETP.GE.U32.AND P0, PT, R52, 0x7ffffeeb, PT ;  /* 0x7ffffeeb3400780c */ /* 0x000fe20003f06070 */
[----:B------:R-:W-:-:S06]  /*26f30*/  VIADD R52, R56, 0xffffff28 ;  /* 0xffffff2838347836 */ /* 0x000fcc0000000000 */
[----:B------:R-:W1:Y:S01]  /*26f40*/  LDC R58, c[0x0][0x230] ;  /* 0x00008c00ff3a7b82 */ /* 0x000e620000000800 */
[----:B------:R-:W-:Y:S01]  /*26f50*/  ISETP.GE.U32.AND P6, PT, R53, 0x7ffffeec, PT ;  /* 0x7ffffeec3500780c */ /* 0x000fe20003fc6070 */
[----:B------:R-:W-:Y:S01]  /*26f60*/  LDGSTS.E [R13+-0x4000], desc[UR4][R188.64], !P1 ;  /* 0xfc000000bc0d7fae */ /* 0x000fe2000c921844 */
[----:B------:R-:W-:-:S03]  /*26f70*/  IADD3 R53, R57, -0xd7, RZ ;  /* 0xffffff2939357810 */ /* 0x000fc60007ffe0ff */
[----:B------:R-:W-:Y:S01]  /*26f80*/  LDGSTS.E [R13+-0x3ffc], desc[UR4][R186.64], !P2 ;  /* 0xfc004000ba0d7fae */ /* 0x000fe2000d121844 */
[----:B------:R-:W-:Y:S01]  /*26f90*/  ISETP.GE.U32.AND P2, PT, R52, 0x7ffffee9, PT ;  /* 0x7ffffee93400780c */ /* 0x000fe20003f46070 */
[----:B--2---:R-:W-:Y:S01]  /*26fa0*/  VIADD R52, R54, 0xffffff0b ;  /* 0xffffff0b36347836 */ /* 0x004fe20000000000 */
[----:B------:R-:W-:Y:S01]  /*26fb0*/  ISETP.GE.U32.AND P1, PT, R53, 0x7ffffeea, PT ;  /* 0x7ffffeea3500780c */ /* 0x000fe20003f26070 */
[----:B---3--:R-:W-:Y:S01]  /*26fc0*/  VIADD R53, R61, 0xffffff0a ;  /* 0xffffff0a3d357836 */ /* 0x008fe20000000000 */
[----:B------:R-:W2:Y:S01]  /*26fd0*/  S2R R223, SR_TID.X ;  /* 0x0000000000df7919 */ /* 0x000ea20000002100 */
[----:B------:R-:W3:Y:S01]  /*26fe0*/  LDC R56, c[0x0][0x230] ;  /* 0x00008c00ff387b82 */ /* 0x000ee20000000800 */
[----:B------:R-:W-:Y:S01]  /*26ff0*/  LDGSTS.E [R13+-0x3ff8], desc[UR4][R184.64], !P4 ;  /* 0xfc008000b80d7fae */ /* 0x000fe2000e121844 */
[----:B------:R-:W-:Y:S01]  /*27000*/  ISETP.GE.U32.AND P4, PT, R52, 0x7ffffecc, PT ;  /* 0x7ffffecc3400780c */ /* 0x000fe20003f86070 */
[----:B------:R-:W-:Y:S02]  /*27010*/  VIADD R52, R55, 0xffffff09 ;  /* 0xffffff0937347836 */ /* 0x000fe40000000000 */
[----:B------:R4:W-:Y:S03]  /*27020*/  LDGSTS.E [R13+-0x3ff4], desc[UR4][R182.64], !P3 ;  /* 0xfc00c000b60d7fae */ /* 0x0009e6000d921844 */
[----:B------:R-:W2:Y:S01]  /*27030*/  LDC R57, c[0x0][0x230] ;  /* 0x00008c00ff397b82 */ /* 0x000ea20000000800 */
[----:B------:R-:W-:Y:S01]  /*27040*/  ISETP.GE.U32.AND P3, PT, R53, 0x7ffffecb, PT ;  /* 0x7ffffecb3500780c */ /* 0x000fe20003f66070 */
[----:B------:R-:W-:Y:S01]  /*27050*/  VIADD R53, R60, 0xffffff08 ;  /* 0xffffff083c357836 */ /* 0x000fe20000000000 */
[----:B------:R-:W-:Y:S01]  /*27060*/  LDGSTS.E [R246+-0x8000], desc[UR4][R180.64], !P6 ;  /* 0xf8000000b4f67fae */ /* 0x000fe2000f121844 */
[----:B------:R-:W-:-:S02]  /*27070*/  ISETP.GE.U32.AND P6, PT, R52, 0x7ffffeca, PT ;  /* 0x7ffffeca3400780c */ /* 0x000fc40003fc6070 */
[----:B-1----:R-:W-:Y:S01]  /*27080*/  IADD3 R52, R59, -0xd9, RZ ;  /* 0xffffff273b347810 */ /* 0x002fe20007ffe0ff */
[----:B------:R-:W-:Y:S01]  /*27090*/  LDGSTS.E [R246+-0x7ffc], desc[UR4][R178.64], !P0 ;  /* 0xf8004000b2f67fae */ /* 0x000fe2000c121844 */
[----:B------:R-:W1:Y:S01]  /*270a0*/  LDC R54, c[0x0][0x230] ;  /* 0x00008c00ff367b82 */ /* 0x000e620000000800 */
[----:B------:R-:W-:Y:S01]  /*270b0*/  ISETP.GE.U32.AND P0, PT, R53, 0x7ffffec9, PT ;  /* 0x7ffffec93500780c */ /* 0x000fe20003f06070 */
[----:B------:R-:W-:Y:S01]  /*270c0*/  VIADD R53, R58, 0xffffff26 ;  /* 0xffffff263a357836 */ /* 0x000fe20000000000 */
[----:B------:R-:W-:Y:S01]  /*270d0*/  LDGSTS.E [R246+-0x7ff8], desc[UR4][R176.64], !P1 ;  /* 0xf8008000b0f67fae */ /* 0x000fe2000c921844 */
[----:B------:R-:W-:-:S04]  /*270e0*/  ISETP.GE.U32.AND P1, PT, R52, 0x7ffffee8, PT ;  /* 0x7ffffee83400780c */ /* 0x000fc80003f26070 */
[----:B------:R-:W1:Y:S01]  /*270f0*/  LDC R55, c[0x0][0x230] ;  /* 0x00008c00ff377b82 */ /* 0x000e620000000800 */
[----:B------:R-:W-:Y:S01]  /*27100*/  VIADD R52, R62, 0xffffff25 ;  /* 0xffffff253e347836 */ /* 0x000fe20000000000 */
[----:B------:R-:W-:Y:S06]  /*27110*/  LDGSTS.E [R246+-0x7ff4], desc[UR4][R174.64], !P2 ;  /* 0xf800c000aef67fae */ /* 0x000fec000d121844 */
[----:B------:R-:W1:Y:S01]  /*27120*/  LDC R58, c[0x0][0x230] ;  /* 0x00008c00ff3a7b82 */ /* 0x000e620000000800 */
[----:B------:R-:W-:Y:S07]  /*27130*/  LDGSTS.E [R246+-0x4000], desc[UR4][R172.64], !P4 ;  /* 0xfc000000acf67fae */ /* 0x000fee000e121844 */
[----:B------:R-:W1:Y:S01]  /*27140*/  LDC R62, c[0x0][0x230] ;  /* 0x00008c00ff3e7b82 */ /* 0x000e620000000800 */
[----:B------:R-:W-:-:S07]  /*27150*/  ISETP.GE.U32.AND P4, PT, R52, 0x7ffffee6, PT ;  /* 0x7ffffee63400780c */ /* 0x000fce0003f86070 */
[----:B------:R-:W5:Y:S01]  /*27160*/  LDC R59, c[0x0][0x230] ;  /* 0x00008c00ff3b7b82 */ /* 0x000f620000000800 */
[----:B---3--:R-:W-:Y:S01]  /*27170*/  VIADD R52, R56, 0xffffff07 ;  /* 0xffffff0738347836 */ /* 0x008fe20000000000 */
[----:B------:R-:W-:-:S06]  /*27180*/  ISETP.GE.U32.AND P2, PT, R53, 0x7ffffee7, PT ;  /* 0x7ffffee73500780c */ /* 0x000fcc0003f46070 */
[----:B------:R-:W3:Y:S01]  /*27190*/  LDC R61, c[0x0][0x230] ;  /* 0x00008c00ff3d7b82 */ /* 0x000ee20000000800 */
[----:B--2---:R-:W-:Y:S01]  /*271a0*/  VIADD R53, R57, 0xffffff24 ;  /* 0xffffff2439357836 */ /* 0x004fe20000000000 */
[----:B------:R-:W-:Y:S01]  /*271b0*/  LDGSTS.E [R246+-0x3ffc], desc[UR4][R170.64], !P3 ;  /* 0xfc004000aaf67fae */ /* 0x000fe2000d921844 */
[----:B------:R-:W-:-:S03]  /*271c0*/  LOP3.LUT R222, R223, 0x3f, RZ, 0xc0, !PT ;  /* 0x0000003fdfde7812 */ /* 0x000fc600078ec0ff */
[----:B------:R-:W-:Y:S02]  /*271d0*/  LDGSTS.E [R246+-0x3ff8], desc[UR4][R168.64], !P6 ;  /* 0xfc008000a8f67fae */ /* 0x000fe4000f121844 */
[----:B------:R-:W2:Y:S01]  /*271e0*/  LDC R56, c[0x0][0x230] ;  /* 0x00008c00ff387b82 */ /* 0x000ea20000000800 */
[----:B------:R-:W-:Y:S01]  /*271f0*/  ISETP.GE.U32.AND P6, PT, R52, 0x7ffffec8, PT ;  /* 0x7ffffec83400780c */ /* 0x000fe20003fc6070 */
[----:B------:R-:W-:Y:S01]  /*27200*/  LDGSTS.E [R246+-0x3ff4], desc[UR4][R166.64], !P0 ;  /* 0xfc00c000a6f67fae */ /* 0x000fe2000c121844 */
[----:B-1----:R-:W-:Y:S02]  /*27210*/  IADD3 R52, R54, -0xfb, RZ ;  /* 0xffffff0536347810 */ /* 0x002fe40007ffe0ff */
[----:B------:R-:W-:Y:S01]  /*27220*/  ISETP.GE.U32.AND P3, PT, R53, 0x7ffffee5, PT ;  /* 0x7ffffee53500780c */ /* 0x000fe20003f66070 */
[----:B------:R-:W-:Y:S01]  /*27230*/  VIADD R53, R55, 0xffffff06 ;  /* 0xffffff0637357836 */ /* 0x000fe20000000000 */
[----:B------:R-:W-:Y:S01]  /*27240*/  LDGSTS.E [R247+-0x8000], desc[UR4][R164.64], !P1 ;  /* 0xf8000000a4f77fae */ /* 0x000fe2000c921844 */
[----:B------:R-:W1:Y:S01]  /*27250*/  LDC R54, c[0x0][0x230] ;  /* 0x00008c00ff367b82 */ /* 0x000e620000000800 */
[----:B------:R-:W-:Y:S01]  /*27260*/  ISETP.GE.U32.AND P1, PT, R52, 0x7ffffec6, PT ;  /* 0x7ffffec63400780c */ /* 0x000fe20003f26070 */
[----:B------:R-:W-:-:S06]  /*27270*/  VIADD R52, R58, 0xffffff04 ;  /* 0xffffff043a347836 */ /* 0x000fcc0000000000 */
[----:B------:R-:W1:Y:S01]  /*27280*/  LDC R223, c[0x0][0x230] ;  /* 0x00008c00ffdf7b82 */ /* 0x000e620000000800 */
[----:B------:R-:W-:Y:S01]  /*27290*/  ISETP.GE.U32.AND P0, PT, R53, 0x7ffffec7, PT ;  /* 0x7ffffec73500780c */ /* 0x000fe20003f06070 */
[----:B------:R-:W-:Y:S01]  /*272a0*/  VIADD R53, R62, 0xffffff23 ;  /* 0xffffff233e357836 */ /* 0x000fe20000000000 */
[----:B------:R-:W-:Y:S01]  /*272b0*/  LDGSTS.E [R247+-0x7ffc], desc[UR4][R162.64], !P2 ;  /* 0xf8004000a2f77fae */ /* 0x000fe2000d121844 */
[----:B------:R-:W-:Y:S01]  /*272c0*/  ISETP.GE.U32.AND P2, PT, R52, 0x7ffffec5, PT ;  /* 0x7ffffec53400780c */ /* 0x000fe20003f46070 */
[----:B-----5:R-:W-:Y:S02]  /*272d0*/  VIADD R52, R59, 0xffffff22 ;  /* 0xffffff223b347836 */ /* 0x020fe40000000000 */
[----:B------:R-:W-:Y:S01]  /*272e0*/  LDGSTS.E [R247+-0x7ff8], desc[UR4][R160.64], !P4 ;  /* 0xf8008000a0f77fae */ /* 0x000fe2000e121844 */
[----:B------:R-:W-:Y:S01]  /*272f0*/  ISETP.GE.U32.AND P4, PT, R53, 0x7ffffee4, PT ;  /* 0x7ffffee43500780c */ /* 0x000fe20003f86070 */
[----:B---3--:R-:W-:Y:S01]  /*27300*/  VIADD R53, R61, 0xffffff21 ;  /* 0xffffff213d357836 */ /* 0x008fe20000000000 */
[----:B------:R-:W3:Y:S01]  /*27310*/  LDC R57, c[0x0][0x230] ;  /* 0x00008c00ff397b82 */ /* 0x000ee20000000800 */
[----:B------:R-:W-:Y:S01]  /*27320*/  IMAD.WIDE R144, R5, 0x4, R144 ;  /* 0x0000000405907825 */ /* 0x000fe200078e0290 */
[----:B------:R-:W-:Y:S01]  /*27330*/  LDGSTS.E [R247+-0x7ff4], desc[UR4][R158.64], !P3 ;  /* 0xf800c0009ef77fae */ /* 0x000fe2000d921844 */
[----:B------:R-:W-:-:S02]  /*27340*/  ISETP.GE.U32.AND P3, PT, R52, 0x7ffffee3, PT ;  /* 0x7ffffee33400780c */ /* 0x000fc40003f66070 */
[C---:B------:R-:W-:Y:S01]  /*27350*/  IMAD.WIDE R142, R5.reuse, 0x4, R142 ;  /* 0x00000004058e7825 */ /* 0x040fe200078e028e */
[----:B------:R-:W-:Y:S02]  /*27360*/  STL.64 [R1+0x19c0], R148 ;  /* 0x0019c09401007387 */ /* 0x000fe40000100a00 */
[----:B------:R-:W5:Y:S01]  /*27370*/  LDC R60, c[0x0][0x230] ;  /* 0x00008c00ff3c7b82 */ /* 0x000f620000000800 */
[----:B------:R-:W-:Y:S01]  /*27380*/  IMAD.WIDE R140, R5, 0x4, R140 ;  /* 0x00000004058c7825 */ /* 0x000fe200078e028c */
[----:B------:R-:W-:Y:S01]  /*27390*/  LDGSTS.E [R247+-0x4000], desc[UR4][R156.64], !P6 ;  /* 0xfc0000009cf77fae */ /* 0x000fe2000f121844 */
[----:B------:R-:W-:-:S03]  /*273a0*/  ISETP.GE.U32.AND P6, PT, R53, 0x7ffffee2, PT ;  /* 0x7ffffee23500780c */ /* 0x000fc60003fc6070 */
[----:B------:R-:W-:Y:S01]  /*273b0*/  STL.64 [R1+0x19c8], R146 ;  /* 0x0019c89201007387 */ /* 0x000fe20000100a00 */
[----:B--2---:R-:W-:Y:S01]  /*273c0*/  IADD3 R53, R56, -0xfd, RZ ;  /* 0xffffff0338357810 */ /* 0x004fe20007ffe0ff */
[----:B-1----:R-:W-:Y:S01]  /*273d0*/  VIADD R223, R223, 0x3f ;  /* 0x0000003fdfdf7836 */ /* 0x002fe20000000000 */
[----:B------:R-:W1:Y:S01]  /*273e0*/  LDC R55, c[0x0][0x230] ;  /* 0x00008c00ff377b82 */ /* 0x000e620000000800 */
[----:B------:R-:W-:Y:S04]  /*273f0*/  STL.64 [R1+0x19d0], R144 ;  /* 0x0019d09001007387 */ /* 0x000fe80000100a00 */
[----:B------:R-:W-:Y:S01]  /*27400*/  STL.64 [R1+0x19d8], R142 ;  /* 0x0019d88e01007387 */ /* 0x000fe20000100a00 */
[----:B------:R-:W-:-:S03]  /*27410*/  IMAD.WIDE R138, R5, 0x4, R138 ;  /* 0x00000004058a7825 */ /* 0x000fc600078e028a */
[----:B------:R-:W-:Y:S01]  /*27420*/  STL.64 [R1+0x19e0], R140 ;  /* 0x0019e08c01007387 */ /* 0x000fe20000100a00 */
[----:B------:R-:W2:Y:S03]  /*27430*/  LDC R56, c[0x0][0x230] ;  /* 0x00008c00ff387b82 */ /* 0x000ea60000000800 */
[----:B------:R-:W-:Y:S04]  /*27440*/  LDGSTS.E [R247+-0x3ffc], desc[UR4][R154.64], !P0 ;  /* 0xfc0040009af77fae */ /* 0x000fe8000c121844 */
[----:B------:R-:W3:Y:S01]  /*27450*/  LDL.LU.64 R212, [R1+0x8d8] ;  /* 0x0008d80001d47983 */ /* 0x000ee20000300a00 */
[----:B------:R-:W-:Y:S01]  /*27460*/  IMAD.WIDE R136, R5, 0x4, R136 ;  /* 0x0000000405887825 */ /* 0x000fe200078e0288 */
[----:B------:R-:W2:Y:S02]  /*27470*/  LDC R59, c[0x0][0x230] ;  /* 0x00008c00ff3b7b82 */ /* 0x000ea40000000800 */
[----:B------:R-:W-:Y:S01]  /*27480*/  LDGSTS.E [R247+-0x3ff8], desc[UR4][R152.64], !P1 ;  /* 0xfc00800098f77fae */ /* 0x000fe2000c921844 */
[----:B------:R-:W-:Y:S01]  /*27490*/  ISETP.GE.U32.AND P1, PT, R53, 0x7ffffec4, PT ;  /* 0x7ffffec43500780c */ /* 0x000fe20003f26070 */
[----:B------:R-:W-:-:S02]  /*274a0*/  VIADD R53, R54, 0xffffff00 ;  /* 0xffffff0036357836 */ /* 0x000fc40000000000 */
[----:B------:R-:W5:Y:S01]  /*274b0*/  LDL.LU.64 R220, [R1+0x8d0] ;  /* 0x0008d00001dc7983 */ /* 0x000f620000300a00 */
[----:B----4-:R-:W-:Y:S01]  /*274c0*/  IMAD.WIDE R134, R5, 0x4, R134 ;  /* 0x0000000405867825 */ /* 0x010fe200078e0286 */
[----:B------:R-:W4:Y:S02]  /*274d0*/  LDC R58, c[0x0][0x230] ;  /* 0x00008c00ff3a7b82 */ /* 0x000f240000000800 */
[----:B------:R-:W-:Y:S04]  /*274e0*/  LDGSTS.E [R247+-0x3ff4], desc[UR4][R150.64], !P2 ;  /* 0xfc00c00096f77fae */ /* 0x000fe8000d121844 */
[----:B------:R-:W-:Y:S01]  /*274f0*/  LDGSTS.E [R248+-0x8000], desc[UR4][R148.64], !P4 ;  /* 0xf800000094f87fae */ /* 0x000fe2000e121844 */
[----:B------:R-:W-:-:S03]  /*27500*/  ISETP.GE.AND P4, PT, R222, R53, PT ;  /* 0x00000035de00720c */ /* 0x000fc60003f86270 */
[----:B------:R-:W-:Y:S01]  /*27510*/  LDGSTS.E [R248+-0x7ffc], desc[UR4][R146.64], !P3 ;  /* 0xf800400092f87fae */ /* 0x000fe2000d921844 */
[----:B------:R-:W-:-:S03]  /*27520*/  ISETP.GT.AND P3, PT, R223, 0x13f, PT ;  /* 0x0000013fdf00780c */ /* 0x000fc60003f64270 */
[----:B------:R-:W2:Y:S04]  /*27530*/  LDL.LU.64 R222, [R1+0x8c8] ;  /* 0x0008c80001de7983 */ /* 0x000ea80000300a00 */
[----:B------:R-:W4:Y:S04]  /*27540*/  LDL.LU.64 R200, [R1+0x8b8] ;  /* 0x0008b80001c87983 */ /* 0x000f280000300a00 */
[----:B------:R-:W4:Y:S04]  /*27550*/  LDL.LU.64 R204, [R1+0x8b0] ;  /* 0x0008b00001cc7983 */ /* 0x000f280000300a00 */
[----:B------:R-:W4:Y:S04]  /*27560*/  LDL.LU.64 R214, [R1+0x8a8] ;  /* 0x0008a80001d67983 */ /* 0x000f280000300a00 */
[----:B------:R-:W4:Y:S04]  /*27570*/  LDL.LU.64 R202, [R1+0x898] ;  /* 0x0008980001ca7983 */ /* 0x000f280000300a00 */
[----:B------:R-:W4:Y:S04]  /*27580*/  LDL.LU.64 R206, [R1+0x890] ;  /* 0x0008900001ce7983 */ /* 0x000f280000300a00 */
[----:B------:R-:W4:Y:S04]  /*27590*/  LDL.LU.64 R208, [R1+0x888] ;  /* 0x0008880001d07983 */ /* 0x000f280000300a00 */
[----:B------:R5:W-:Y:S04]  /*275a0*/  STL.64 [R1+0x19e8], R4 ;  /* 0x0019e80401007387 */ /* 0x000be80000100a00 */
[----:B------:R-:W-:Y:S04]  /*275b0*/  STL.64 [R1+0x19f0], R138 ;  /* 0x0019f08a01007387 */ /* 0x000fe80000100a00 */
[----:B------:R-:W-:Y:S04]  /*275c0*/  STL.64 [R1+0x19f8], R136 ;  /* 0x0019f88801007387 */ /* 0x000fe80000100a00 */
[----:B------:R-:W-:Y:S04]  /*275d0*/  STL.64 [R1+0x1a00], R134 ;  /* 0x001a008601007387 */ /* 0x000fe80000100a00 */
[----:B------:R-:W4:Y:S04]  /*275e0*/  LDL.LU.64 R216, [R1+0x878] ;  /* 0x0008780001d87983 */ /* 0x000f280000300a00 */
[----:B------:R-:W4:Y:S04]  /*275f0*/  LDL.LU.64 R210, [R1+0x870] ;  /* 0x0008700001d27983 */ /* 0x000f280000300a00 */
[----:B------:R-:W4:Y:S04]  /*27600*/  LDL.LU.64 R218, [R1+0x868] ;  /* 0x0008680001da7983 */ /* 0x000f280000300a00 */
[----:B------:R-:W4:Y:S01]  /*27610*/  LDL.LU.64 R196, [R1+0x858] ;  /* 0x0008580001c47983 */ /* 0x000f220000300a00 */
[----:B---3--:R-:W-:-:S03]  /*27620*/  IMAD.WIDE R6, R2, 0x4, R212 ;  /* 0x0000000402067825 */ /* 0x008fc600078e02d4 */
[----:B------:R-:W-:Y:S04]  /*27630*/  LDGSTS.E [R248+-0x7ff8], desc[UR4][R144.64], !P6 ;  /* 0xf800800090f87fae */ /* 0x000fe8000f121844 */
[----:B------:R-:W-:Y:S01]  /*27640*/  STL.64 [R1+0x250], R6 ;  /* 0x0002500601007387 */ /* 0x000fe20000100a00 */
[----:B-----5:R-:W-:-:S03]  /*27650*/  IMAD.WIDE R4, R2, 0x4, R220 ;  /* 0x0000000402047825 */ /* 0x020fc600078e02dc */
[----:B------:R-:W3:Y:S04]  /*27660*/  LDL.LU.64 R198, [R1+0x850] ;  /* 0x0008500001c67983 */ /* 0x000ee80000300a00 */
[----:B------:R2:W-:Y:S04]  /*27670*/  STL.64 [R1+0xa08], R4 ;  /* 0x000a080401007387 */ /* 0x0005e80000100a00 */
[----:B------:R-:W5:Y:S04]  /*27680*/  LDL.LU.64 R212, [R1+0x848] ;  /* 0x0008480001d47983 */ /* 0x000f680000300a00 */
[----:B------:R-:W5:Y:S01]  /*27690*/  LDL.LU.64 R220, [R1+0x838] ;  /* 0x0008380001dc7983 */ /* 0x000f620000300a00 */
[----:B--2---:R-:W-:-:S05]  /*276a0*/  IMAD.WIDE R4, R2, 0x4, R222 ;  /* 0x0000000402047825 */ /* 0x004fca00078e02de */
[----:B------:R2:W-:Y:S04]  /*276b0*/  STL.64 [R1+0xb28], R4 ;  /* 0x000b280401007387 */ /* 0x0005e80000100a00 */
[----:B------:R-:W5:Y:S01]  /*276c0*/  LDL.LU.64 R222, [R1+0x830] ;  /* 0x0008300001de7983 */ /* 0x000f620000300a00 */
[----:B----4-:R-:W-:-:S03]  /*276d0*/  IMAD.WIDE R6, R2, 0x4, R204 ;  /* 0x0000000402067825 */ /* 0x010fc600078e02cc */
[----:B------:R-:W4:Y:S01]  /*276e0*/  LDL.LU.64 R240, [R1+0x828] ;  /* 0x0008280001f07983 */ /* 0x000f220000300a00 */
[----:B--2---:R-:W-:-:S05]  /*276f0*/  IMAD.WIDE R4, R2, 0x4, R200 ;  /* 0x0000000402047825 */ /* 0x004fca00078e02c8 */
[----:B------:R2:W-:Y:S04]  /*27700*/  STL.64 [R1+0x238], R4 ;  /* 0x0002380401007387 */ /* 0x0005e80000100a00 */
[----:B------:R1:W-:Y:S04]  /*27710*/  STL.64 [R1+0xa00], R6 ;  /* 0x000a000601007387 */ /* 0x0003e80000100a00 */
[----:B------:R-:W4:Y:S01]  /*27720*/  LDL.LU.64 R200, [R1+0x818] ;  /* 0x0008180001c87983 */ /* 0x000f220000300a00 */
[----:B--2---:R-:W-:-:S03]  /*27730*/  IMAD.WIDE R4, R2, 0x4, R214 ;  /* 0x0000000402047825 */ /* 0x004fc600078e02d6 */
[----:B------:R-:W2:Y:S04]  /*27740*/  LDL.LU.64 R204, [R1+0x810] ;  /* 0x0008100001cc7983 */ /* 0x000ea80000300a00 */
[----:B------:R1:W-:Y:S01]  /*27750*/  STL.64 [R1+0xb30], R4 ;  /* 0x000b300401007387 */ /* 0x0003e20000100a00 */
[----:B------:R-:W-:-:S03]  /*27760*/  IMAD.WIDE R12, R2, 0x4, R202 ;  /* 0x00000004020c7825 */ /* 0x000fc600078e02ca */
[----:B------:R-:W2:Y:S01]  /*27770*/  LDL.LU.64 R214, [R1+0x808] ;  /* 0x0008080001d67983 */ /* 0x000ea20000300a00 */
[----:B-1----:R-:W-:-:S03]  /*27780*/  IMAD.WIDE R6, R2, 0x4, R206 ;  /* 0x0000000402067825 */ /* 0x002fc600078e02ce */
[----:B------:R-:W-:Y:S01]  /*27790*/  STL.64 [R1+0x918], R12 ;  /* 0x0009180c01007387 */ /* 0x000fe20000100a00 */
[----:B------:R-:W-:-:S03]  /*277a0*/  IMAD.WIDE R4, R2, 0x4, R208 ;  /* 0x0000000402047825 */ /* 0x000fc600078e02d0 */
[----:B------:R-:W2:Y:S04]  /*277b0*/  LDL.LU.64 R242, [R1+0x7f8] ;  /* 0x0007f80001f27983 */ /* 0x000ea80000300a00 */
[----:B------:R-:W-:Y:S04]  /*277c0*/  STL.64 [R1+0x9f8], R6 ;  /* 0x0009f80601007387 */ /* 0x000fe80000100a00 */
[----:B------:R-:W2:Y:S04]  /*277d0*/  LDL.LU.64 R244, [R1+0x7f0] ;  /* 0x0007f00001f47983 */ /* 0x000ea80000300a00 */
[----:B------:R1:W-:Y:S04]  /*277e0*/  STL.64 [R1+0xb20], R4 ;  /* 0x000b200401007387 */ /* 0x0003e80000100a00 */
[----:B------:R-:W2:Y:S04]  /*277f0*/  LDL.LU.64 R202, [R1+0x7e8] ;  /* 0x0007e80001ca7983 */ /* 0x000ea80000300a00 */
[----:B------:R-:W2:Y:S01]  /*27800*/  LDL.LU.64 R206, [R1+0x7d8] ;  /* 0x0007d80001ce7983 */ /* 0x000ea20000300a00 */
[----:B-1----:R-:W-:-:S03]  /*27810*/  IMAD.WIDE R4, R2, 0x4, R216 ;  /* 0x0000000402047825 */ /* 0x002fc600078e02d8 */
[----:B------:R-:W2:Y:S01]  /*27820*/  LDL.LU.64 R216, [R1+0x7d0] ;  /* 0x0007d00001d87983 */ /* 0x000ea20000300a00 */
[----:B------:R-:W-:-:S03]  /*27830*/  IMAD.WIDE R6, R2, 0x4, R210 ;  /* 0x0000000402067825 */ /* 0x000fc600078e02d2 */
[----:B------:R1:W-:Y:S04]  /*27840*/  STL.64 [R1+0x900], R4 ;  /* 0x0009000401007387 */ /* 0x0003e80000100a00 */
[----:B------:R-:W2:Y:S04]  /*27850*/  LDL.LU.64 R208, [R1+0x7c8] ;  /* 0x0007c80001d07983 */ /* 0x000ea80000300a00 */
[----:B------:R3:W-:Y:S01]  /*27860*/  STL.64 [R1+0x9f0], R6 ;  /* 0x0009f00601007387 */ /* 0x0007e20000100a00 */
[----:B-1----:R-:W-:-:S05]  /*27870*/  IMAD.WIDE R4, R2, 0x4, R218 ;  /* 0x0000000402047825 */ /* 0x002fca00078e02da */
[----:B------:R5:W-:Y:S04]  /*27880*/  STL.64 [R1+0xb18], R4 ;  /* 0x000b180401007387 */ /* 0x000be80000100a00 */
[----:B------:R-:W2:Y:S04]  /*27890*/  LDL.LU.64 R210, [R1+0x7b8] ;  /* 0x0007b80001d27983 */ /* 0x000ea80000300a00 */
[----:B------:R-:W2:Y:S01]  /*278a0*/  LDL.LU.64 R218, [R1+0x7b0] ;  /* 0x0007b00001da7983 */ /* 0x000ea20000300a00 */
[----:B------:R-:W-:-:S05]  /*278b0*/  IMAD.WIDE R12, R2, 0x4, R196 ;  /* 0x00000004020c7825 */ /* 0x000fca00078e02c4 */
[----:B------:R-:W-:Y:S01]  /*278c0*/  STL.64 [R1+0x8e8], R12 ;  /* 0x0008e80c01007387 */ /* 0x000fe20000100a00 */
[----:B------:R-:W-:Y:S02]  /*278d0*/  VIADD R52, R57, 0xffffff20 ;  /* 0xffffff2039347836 */ /* 0x000fe40000000000 */
[----:B------:R-:W-:Y:S01]  /*278e0*/  VIADD R54, R55, 0xffffff01 ;  /* 0xffffff0137367836 */ /* 0x000fe20000000000 */
[----:B------:R-:W-:Y:S01]  /*278f0*/  ISETP.GE.U32.AND P6, PT, R53, 0x7ffffec1, PT ;  /* 0x7ffffec13500780c */ /* 0x000fe20003fc6070 */
[----:B------:R-:W1:Y:S01]  /*27900*/  LDC R57, c[0x0][0x230] ;  /* 0x00008c00ff397b82 */ /* 0x000e620000000800 */
[----:B------:R-:W-:Y:S01]  /*27910*/  ISETP.GE.U32.AND P0, PT, R52, 0x7ffffee1, PT ;  /* 0x7ffffee13400780c */ /* 0x000fe20003f06070 */
[----:B------:R-:W-:-:S05]  /*27920*/  VIADD R52, R60, 0xffffff02 ;  /* 0xffffff023c347836 */ /* 0x000fca0000000000 */
[----:B------:R-:W-:Y:S01]  /*27930*/  ISETP.GE.U32.AND P2, PT, R52, 0x7ffffec3, PT ;  /* 0x7ffffec33400780c */ /* 0x000fe20003f46070 */
[----:B------:R-:W1:Y:S01]  /*27940*/  LDC R60, c[0x0][0x230] ;  /* 0x00008c00ff3c7b82 */ /* 0x000e620000000800 */
[----:B------:R-:W-:Y:S02]  /*27950*/  SEL R52, RZ, 0x4, P4 ;  /* 0x00000004ff347807 */ /* 0x000fe40002000000 */
[----:B------:R-:W-:-:S03]  /*27960*/  ISETP.GE.U32.AND P4, PT, R54, 0x7ffffec2, PT ;  /* 0x7ffffec23600780c */ /* 0x000fc60003f86070 */
[----:B------:R-:W-:Y:S04]  /*27970*/  LDGSTS.E [R248+-0x7ff4], desc[UR4][R142.64], !P0 ;  /* 0xf800c0008ef87fae */ /* 0x000fe8000c121844 */
[----:B------:R-:W-:Y:S04]  /*27980*/  LDGSTS.E [R248+-0x4000], desc[UR4][R140.64], !P1 ;  /* 0xfc0000008cf87fae */ /* 0x000fe8000c921844 */
[----:B------:R-:W-:Y:S04]  /*27990*/  LDGSTS.E [R248+-0x3ffc], desc[UR4][R138.64], !P2 ;  /* 0xfc0040008af87fae */ /* 0x000fe8000d121844 */
[----:B------:R-:W-:Y:S04]  /*279a0*/  LDGSTS.E [R248+-0x3ff8], desc[UR4][R136.64], !P4 ;  /* 0xfc00800088f87fae */ /* 0x000fe8000e121844 */
[----:B------:R1:W-:Y:S01]  /*279b0*/  LDGSTS.E [R248+-0x3ff4], desc[UR4][R134.64], !P6 ;  /* 0xfc00c00086f87fae */ /* 0x0003e2000f121844 */
[----:B---3--:R-:W-:-:S04]  /*279c0*/  IMAD.WIDE R6, R2, 0x4, R198 ;  /* 0x0000000402067825 */ /* 0x008fc800078e02c6 */
[C---:B-----5:R-:W-:Y:S01]  /*279d0*/  IMAD.WIDE R4, R2.reuse, 0x4, R212 ;  /* 0x0000000402047825 */ /* 0x060fe200078e02d4 */
[----:B------:R3:W-:Y:S04]  /*279e0*/  STL.64 [R1+0x9e8], R6 ;  /* 0x0009e80601007387 */ /* 0x0007e80000100a00 */
[----:B------:R5:W-:Y:S04]  /*279f0*/  STL.64 [R1+0xb10], R4 ;  /* 0x000b100401007387 */ /* 0x000be80000100a00 */
[----:B------:R-:W2:Y:S01]  /*27a00*/  LDL.LU.64 R212, [R1+0x7a8] ;  /* 0x0007a80001d47983 */ /* 0x000ea20000300a00 */
[----:B---3--:R-:W-:-:S04]  /*27a10*/  IMAD.WIDE R6, R2, 0x4, R220 ;  /* 0x0000000402067825 */ /* 0x008fc800078e02dc */
[C---:B----4-:R-:W-:Y:S01]  /*27a20*/  IMAD.WIDE R12, R2.reuse, 0x4, R200 ;  /* 0x00000004020c7825 */ /* 0x050fe200078e02c8 */
[----:B------:R2:W-:Y:S03]  /*27a30*/  STL.64 [R1+0x8d0], R6 ;  /* 0x0008d00601007387 */ /* 0x0005e60000100a00 */
[C---:B-----5:R-:W-:Y:S01]  /*27a40*/  IMAD.WIDE R4, R2.reuse, 0x4, R222 ;  /* 0x0000000402047825 */ /* 0x060fe200078e02de */
[----:B------:R-:W3:Y:S04]  /*27a50*/  LDL.LU.64 R220, [R1+0x798] ;  /* 0x0007980001dc7983 */ /* 0x000ee80000300a00 */
[----:B------:R-:W4:Y:S04]  /*27a60*/  LDL.LU.64 R222, [R1+0x790] ;  /* 0x0007900001de7983 */ /* 0x000f280000300a00 */
[----:B------:R5:W-:Y:S01]  /*27a70*/  STL.64 [R1+0x9e0], R4 ;  /* 0x0009e00401007387 */ /* 0x000be20000100a00 */
[----:B--2---:R-:W-:Y:S01]  /*27a80*/  IMAD.WIDE R6, R2, 0x4, R204 ;  /* 0x0000000402067825 */ /* 0x004fe200078e02cc */
[----:B------:R-:W-:-:S02]  /*27a90*/  SEL R52, R52, RZ, P3 ;  /* 0x000000ff34347207 */ /* 0x000fc40001800000 */
[----:B------:R-:W0:Y:S01]  /*27aa0*/  LDGDEPBAR ;  /* 0x00000000000079af */ /* 0x000e220000000000 */
[----:B-----5:R-:W-:-:S05]  /*27ab0*/  IMAD.WIDE R4, R2, 0x4, R240 ;  /* 0x0000000402047825 */ /* 0x020fca00078e02f0 */
[----:B------:R2:W-:Y:S04]  /*27ac0*/  STL.64 [R1+0xb08], R4 ;  /* 0x000b080401007387 */ /* 0x0005e80000100a00 */
[----:B------:R5:W-:Y:S04]  /*27ad0*/  STL.64 [R1+0x1c0], R12 ;  /* 0x0001c00c01007387 */ /* 0x000be80000100a00 */
[----:B------:R-:W4:Y:S01]  /*27ae0*/  LDL.LU.64 R200, [R1+0x788] ;  /* 0x0007880001c87983 */ /* 0x000f220000300a00 */
[----:B--2---:R-:W-:-:S03]  /*27af0*/  IMAD.WIDE R4, R2, 0x4, R214 ;  /* 0x0000000402047825 */ /* 0x004fc600078e02d6 */
[----:B------:R2:W-:Y:S04]  /*27b00*/  STL.64 [R1+0x9d8], R6 ;  /* 0x0009d80601007387 */ /* 0x0005e80000100a00 */
[----:B------:R1:W-:Y:S01]  /*27b10*/  STL.64 [R1+0xb00], R4 ;  /* 0x000b000401007387 */ /* 0x0003e20000100a00 */
[----:B-----5:R-:W-:-:S03]  /*27b20*/  IMAD.WIDE R12, R2, 0x4, R242 ;  /* 0x00000004020c7825 */ /* 0x020fc600078e02f2 */
[----:B------:R-:W5:Y:S04]  /*27b30*/  LDL.LU.64 R204, [R1+0x778] ;  /* 0x0007780001cc7983 */ /* 0x000f680000300a00 */
[----:B------:R-:W5:Y:S01]  /*27b40*/  LDL.LU.64 R214, [R1+0x770] ;  /* 0x0007700001d67983 */ /* 0x000f620000300a00 */
[----:B--2---:R-:W-:-:S03]  /*27b50*/  IMAD.WIDE R6, R2, 0x4, R244 ;  /* 0x0000000402067825 */ /* 0x004fc600078e02f4 */
[----:B------:R-:W-:Y:S01]  /*27b60*/  STL.64 [R1+0x8a8], R12 ;  /* 0x0008a80c01007387 */ /* 0x000fe20000100a00 */
[----:B-1----:R-:W-:-:S03]  /*27b70*/  IMAD.WIDE R4, R2, 0x4, R202 ;  /* 0x0000000402047825 */ /* 0x002fc600078e02ca */
[----:B------:R1:W-:Y:S04]  /*27b80*/  STL.64 [R1+0x9d0], R6 ;  /* 0x0009d00601007387 */ /* 0x0003e80000100a00 */
[----:B------:R2:W-:Y:S04]  /*27b90*/  STL.64 [R1+0xaf8], R4 ;  /* 0x000af80401007387 */ /* 0x0005e80000100a00 */
[----:B------:R-:W5:Y:S01]  /*27ba0*/  LDL.LU.64 R202, [R1+0x768] ;  /* 0x0007680001ca7983 */ /* 0x000f620000300a00 */
[----:B-1----:R-:W-:-:S05]  /*27bb0*/  IMAD.WIDE R6, R2, 0x4, R206 ;  /* 0x0000000402067825 */ /* 0x002fca00078e02ce */
[----:B------:R1:W-:Y:S04]  /*27bc0*/  STL.64 [R1+0x890], R6 ;  /* 0x0008900601007387 */ /* 0x0003e80000100a00 */
[----:B------:R-:W5:Y:S01]  /*27bd0*/  LDL.LU.64 R206, [R1+0x758] ;  /* 0x0007580001ce7983 */ /* 0x000f620000300a00 */
[----:B--2---:R-:W-:-:S03]  /*27be0*/  IMAD.WIDE R4, R2, 0x4, R216 ;  /* 0x0000000402047825 */ /* 0x004fc600078e02d8 */
[----:B------:R-:W2:Y:S01]  /*27bf0*/  LDL.LU.64 R216, [R1+0x750] ;  /* 0x0007500001d87983 */ /* 0x000ea20000300a00 */
[----:B------:R-:W-:-:S03]  /*27c00*/  IMAD.WIDE R134, R2, 0x4, R208 ;  /* 0x0000000402867825 */ /* 0x000fc600078e02d0 */
[----:B------:R1:W-:Y:S02]  /*27c10*/  STL.64 [R1+0x9c8], R4 ;  /* 0x0009c80401007387 */ /* 0x0003e40000100a00 */
[C---:B-1----:R-:W-:Y:S02]  /*27c20*/  IMAD.WIDE R6, R2.reuse, 0x4, R210 ;  /* 0x0000000402067825 */ /* 0x042fe400078e02d2 */
[----:B------:R-:W2:Y:S04]  /*27c30*/  LDL.LU.64 R208, [R1+0x748] ;  /* 0x0007480001d07983 */ /* 0x000ea80000300a00 */
[----:B------:R3:W-:Y:S01]  /*27c40*/  STL.64 [R1+0x878], R6 ;  /* 0x0008780601007387 */ /* 0x0007e20000100a00 */
[----:B------:R-:W-:-:S03]  /*27c50*/  IMAD.WIDE R4, R2, 0x4, R218 ;  /* 0x0000000402047825 */ /* 0x000fc600078e02da */
[----:B------:R-:W2:Y:S04]  /*27c60*/  LDL.LU.64 R210, [R1+0x738] ;  /* 0x0007380001d27983 */ /* 0x000ea80000300a00 */
[----:B------:R4:W-:Y:S04]  /*27c70*/  STL.64 [R1+0x9c0], R4 ;  /* 0x0009c00401007387 */ /* 0x0009e80000100a00 */
[----:B------:R-:W2:Y:S04]  /*27c80*/  LDL.LU.64 R218, [R1+0x730] ;  /* 0x0007300001da7983 */ /* 0x000ea80000300a00 */
[----:B------:R-:W-:Y:S04]  /*27c90*/  STL.64 [R1+0xaf0], R134 ;  /* 0x000af08601007387 */ /* 0x000fe80000100a00 */
[----:B------:R-:W-:Y:S01]  /*27ca0*/  STL.64 [R1+0x1a08], R134 ;  /* 0x001a088601007387 */ /* 0x000fe20000100a00 */
[----:B------:R-:W-:-:S03]  /*27cb0*/  IMAD.WIDE R136, R2, 0x4, R212 ;  /* 0x0000000402887825 */ /* 0x000fc600078e02d4 */
[----:B------:R-:W2:Y:S01]  /*27cc0*/  LDL.LU.64 R212, [R1+0x728] ;  /* 0x0007280001d47983 */ /* 0x000ea20000300a00 */
[----:B---3--:R-:W-:-:S04]  /*27cd0*/  IMAD.WIDE R6, R2, 0x4, R220 ;  /* 0x0000000402067825 */ /* 0x008fc800078e02dc */
[C---:B----4-:R-:W-:Y:S01]  /*27ce0*/  IMAD.WIDE R4, R2.reuse, 0x4, R222 ;  /* 0x0000000402047825 */ /* 0x050fe200078e02de */
[----:B------:R5:W-:Y:S04]  /*27cf0*/  STL.64 [R1+0x160], R6 ;  /* 0x0001600601007387 */ /* 0x000be80000100a00 */
[----:B------:R-:W3:Y:S04]  /*27d00*/  LDL.LU.64 R220, [R1+0x718] ;  /* 0x0007180001dc7983 */ /* 0x000ee80000300a00 */
[----:B------:R1:W-:Y:S04]  /*27d10*/  STL.64 [R1+0x9b8], R4 ;  /* 0x0009b80401007387 */ /* 0x0003e80000100a00 */
[----:B------:R-:W4:Y:S04]  /*27d20*/  LDL.LU.64 R222, [R1+0x680] ;  /* 0x0006800001de7983 */ /* 0x000f280000300a00 */
[----:B------:R-:W-:Y:S04]  /*27d30*/  STL.64 [R1+0xae8], R136 ;  /* 0x000ae88801007387 */ /* 0x000fe80000100a00 */
[----:B------:R-:W-:Y:S01]  /*27d40*/  STL.64 [R1+0x1a10], R136 ;  /* 0x001a108801007387 */ /* 0x000fe20000100a00 */
[----:B------:R-:W-:-:S03]  /*27d50*/  IMAD.WIDE R138, R2, 0x4, R200 ;  /* 0x00000004028a7825 */ /* 0x000fc600078e02c8 */
[----:B------:R-:W4:Y:S01]  /*27d60*/  LDL.LU.64 R200, [R1+0x670] ;  /* 0x0006700001c87983 */ /* 0x000f220000300a00 */
[----:B-----5:R-:W-:-:S04]  /*27d70*/  IMAD.WIDE R6, R2, 0x4, R204 ;  /* 0x0000000402067825 */ /* 0x020fc800078e02cc */
[C---:B-1----:R-:W-:Y:S01]  /*27d80*/  IMAD.WIDE R4, R2.reuse, 0x4, R214 ;  /* 0x0000000402047825 */ /* 0x042fe200078e02d6 */
[----:B------:R-:W-:Y:S04]  /*27d90*/  STL.64 [R1+0x850], R6 ;  /* 0x0008500601007387 */ /* 0x000fe80000100a00 */
[----:B------:R-:W5:Y:S04]  /*27da0*/  LDL.LU.64 R204, [R1+0x660] ;  /* 0x0006600001cc7983 */ /* 0x000f680000300a00 */
[----:B------:R1:W-:Y:S04]  /*27db0*/  STL.64 [R1+0x9b0], R4 ;  /* 0x0009b00401007387 */ /* 0x0003e80000100a00 */
[----:B------:R-:W5:Y:S04]  /*27dc0*/  LDL.LU.64 R214, [R1+0x658] ;  /* 0x0006580001d67983 */ /* 0x000f680000300a00 */
[----:B------:R-:W-:Y:S04]  /*27dd0*/  STL.64 [R1+0xae0], R138 ;  /* 0x000ae08a01007387 */ /* 0x000fe80000100a00 */
[----:B------:R-:W-:Y:S01]  /*27de0*/  STL.64 [R1+0x1a18], R138 ;  /* 0x001a188a01007387 */ /* 0x000fe20000100a00 */
[----:B-1----:R-:W-:-:S03]  /*27df0*/  IMAD.WIDE R4, R2, 0x4, R202 ;  /* 0x0000000402047825 */ /* 0x002fc600078e02ca */
[----:B------:R-:W5:Y:S01]  /*27e00*/  LDL.LU.64 R202, [R1+0x648] ;  /* 0x0006480001ca7983 */ /* 0x000f620000300a00 */
[----:B------:R-:W-:-:S04]  /*27e10*/  IMAD.WIDE R12, R2, 0x4, R206 ;  /* 0x00000004020c7825 */ /* 0x000fc800078e02ce */
[C---:B--2---:R-:W-:Y:S01]  /*27e20*/  IMAD.WIDE R6, R2.reuse, 0x4, R216 ;  /* 0x0000000402067825 */ /* 0x044fe200078e02d8 */
[----:B------:R-:W-:Y:S04]  /*27e30*/  STL.64 [R1+0x838], R12 ;  /* 0x0008380c01007387 */ /* 0x000fe80000100a00 */
[----:B------:R-:W2:Y:S04]  /*27e40*/  LDL.LU.64 R206, [R1+0x638] ;  /* 0x0006380001ce7983 */ /* 0x000ea80000300a00 */
[----:B------:R1:W-:Y:S04]  /*27e50*/  STL.64 [R1+0x9a8], R6 ;  /* 0x0009a80601007387 */ /* 0x0003e80000100a00 */
[----:B------:R-:W2:Y:S01]  /*27e60*/  LDL.LU.64 R216, [R1+0x628] ;  /* 0x0006280001d87983 */ /* 0x000ea20000300a00 */
[----:B------:R-:W-:-:S03]  /*27e70*/  IMAD.WIDE R140, R2, 0x4, R208 ;  /* 0x00000004028c7825 */ /* 0x000fc600078e02d0 */
[----:B------:R-:W-:Y:S01]  /*27e80*/  STL.64 [R1+0xad8], R4 ;  /* 0x000ad80401007387 */ /* 0x000fe20000100a00 */
[----:B-1----:R-:W-:-:S03]  /*27e90*/  IMAD.WIDE R6, R2, 0x4, R210 ;  /* 0x0000000402067825 */ /* 0x002fc600078e02d2 */
[----:B------:R1:W-:Y:S04]  /*27ea0*/  STL.64 [R1+0x1a20], R4 ;  /* 0x001a200401007387 */ /* 0x0003e80000100a00 */
[----:B------:R-:W2:Y:S04]  /*27eb0*/  LDL.LU.64 R208, [R1+0x620] ;  /* 0x0006200001d07983 */ /* 0x000ea80000300a00 */
[----:B------:R3:W-:Y:S01]  /*27ec0*/  STL.64 [R1+0x820], R6 ;  /* 0x0008200601007387 */ /* 0x0007e20000100a00 */
[----:B-1----:R-:W-:-:S03]  /*27ed0*/  IMAD.WIDE R4, R2, 0x4, R218 ;  /* 0x0000000402047825 */ /* 0x002fc600078e02da */
[----:B------:R-:W2:Y:S04]  /*27ee0*/  LDL.LU.64 R210, [R1+0x608] ;  /* 0x0006080001d27983 */ /* 0x000ea80000300a00 */
[----:B------:R4:W-:Y:S04]  /*27ef0*/  STL.64 [R1+0x9a0], R4 ;  /* 0x0009a00401007387 */ /* 0x0009e80000100a00 */
[----:B------:R-:W2:Y:S04]  /*27f00*/  LDL.LU.64 R218, [R1+0x600] ;  /* 0x0006000001da7983 */ /* 0x000ea80000300a00 */
[----:B------:R-:W-:Y:S04]  /*27f10*/  STL.64 [R1+0xad0], R140 ;  /* 0x000ad08c01007387 */ /* 0x000fe80000100a00 */
[----:B------:R-:W-:Y:S01]  /*27f20*/  STL.64 [R1+0x1a28], R140 ;  /* 0x001a288c01007387 */ /* 0x000fe20000100a00 */
[----:B------:R-:W-:-:S03]  /*27f30*/  IMAD.WIDE R142, R2, 0x4, R212 ;  /* 0x00000004028e7825 */ /* 0x000fc600078e02d4 */
[----:B------:R-:W2:Y:S01]  /*27f40*/  LDL.LU.64 R212, [R1+0x5f0] ;  /* 0x0005f00001d47983 */ /* 0x000ea20000300a00 */
[----:B---3--:R-:W-:-:S05]  /*27f50*/  IMAD.WIDE R6, R2, 0x4, R220 ;  /* 0x0000000402067825 */ /* 0x008fca00078e02dc */
[----:B------:R5:W-:Y:S01]  /*27f60*/  STL.64 [R1+0x808], R6 ;  /* 0x0008080601007387 */ /* 0x000be20000100a00 */
[----:B----4-:R-:W-:-:S03]  /*27f70*/  IMAD.WIDE R4, R2, 0x4, R222 ;  /* 0x0000000402047825 */ /* 0x010fc600078e02de */
[----:B------:R-:W3:Y:S04]  /*27f80*/  LDL.LU.64 R220, [R1+0x5d8] ;  /* 0x0005d80001dc7983 */ /* 0x000ee80000300a00 */
[----:B------:R1:W-:Y:S04]  /*27f90*/  STL.64 [R1+0x998], R4 ;  /* 0x0009980401007387 */ /* 0x0003e80000100a00 */
[----:B------:R-:W4:Y:S04]  /*27fa0*/  LDL.LU.64 R222, [R1+0x5d0] ;  /* 0x0005d00001de7983 */ /* 0x000f280000300a00 */
[----:B------:R-:W-:Y:S04]  /*27fb0*/  STL.64 [R1+0xac8], R142 ;  /* 0x000ac88e01007387 */ /* 0x000fe80000100a00 */
[----:B------:R-:W-:Y:S01]  /*27fc0*/  STL.64 [R1+0x1a30], R142 ;  /* 0x001a308e01007387 */ /* 0x000fe20000100a00 */
[----:B------:R-:W-:-:S03]  /*27fd0*/  IMAD.WIDE R144, R2, 0x4, R200 ;  /* 0x0000000402907825 */ /* 0x000fc600078e02c8 */
[----:B------:R-:W4:Y:S01]  /*27fe0*/  LDL.LU.64 R200, [R1+0x5c8] ;  /* 0x0005c80001c87983 */ /* 0x000f220000300a00 */
[----:B-----5:R-:W-:-:S05]  /*27ff0*/  IMAD.WIDE R6, R2, 0x4, R204 ;  /* 0x0000000402067825 */ /* 0x020fca00078e02cc */
[----:B------:R2:W-:Y:S01]  /*28000*/  STL.64 [R1+0xe8], R6 ;  /* 0x0000e80601007387 */ /* 0x0005e20000100a00 */
[----:B-1----:R-:W-:-:S03]  /*28010*/  IMAD.WIDE R4, R2, 0x4, R214 ;  /* 0x0000000402047825 */ /* 0x002fc600078e02d6 */
[----:B------:R-:W5:Y:S04]  /*28020*/  LDL.LU.64 R204, [R1+0x5b8] ;  /* 0x0005b80001cc7983 */ /* 0x000f680000300a00 */
[----:B------:R1:W-:Y:S04]  /*28030*/  STL.64 [R1+0x990], R4 ;  /* 0x0009900401007387 */ /* 0x0003e80000100a00 */
[----:B------:R-:W5:Y:S01]  /*28040*/  LDL.LU.64 R214, [R1+0x5b0] ;  /* 0x0005b00001d67983 */ /* 0x000f620000300a00 */
[----:B------:R-:W-:-:S03]  /*28050*/  IMAD.WIDE R146, R2, 0x4, R202 ;  /* 0x0000000402927825 */ /* 0x000fc600078e02ca */
[----:B------:R-:W-:Y:S04]  /*28060*/  STL.64 [R1+0xac0], R144 ;  /* 0x000ac09001007387 */ /* 0x000fe80000100a00 */
[----:B------:R-:W-:Y:S04]  /*28070*/  STL.64 [R1+0x1a38], R144 ;  /* 0x001a389001007387 */ /* 0x000fe80000100a00 */
[----:B------:R-:W5:Y:S01]  /*28080*/  LDL.LU.64 R202, [R1+0x5a8] ;  /* 0x0005a80001ca7983 */ /* 0x000f620000300a00 */
[----:B--2---:R-:W-:-:S05]  /*28090*/  IMAD.WIDE R6, R2, 0x4, R206 ;  /* 0x0000000402067825 */ /* 0x004fca00078e02ce */
[----:B------:R-:W-:Y:S01]  /*280a0*/  STL.64 [R1+0x7e0], R6 ;  /* 0x0007e00601007387 */ /* 0x000fe20000100a00 */
[----:B-1----:R-:W-:-:S03]  /*280b0*/  IMAD.WIDE R4, R2, 0x4, R216 ;  /* 0x0000000402047825 */ /* 0x002fc600078e02d8 */
[----:B------:R-:W2:Y:S04]  /*280c0*/  LDL.LU.64 R206, [R1+0x598] ;  /* 0x0005980001ce7983 */ /* 0x000ea80000300a00 */
[----:B------:R1:W-:Y:S04]  /*280d0*/  STL.64 [R1+0x988], R4 ;  /* 0x0009880401007387 */ /* 0x0003e80000100a00 */
[----:B------:R-:W2:Y:S04]  /*280e0*/  LDL.LU.64 R216, [R1+0x590] ;  /* 0x0005900001d87983 */ /* 0x000ea80000300a00 */
[----:B------:R-:W-:Y:S04]  /*280f0*/  STL.64 [R1+0xab8], R146 ;  /* 0x000ab89201007387 */ /* 0x000fe80000100a00 */
[----:B------:R-:W-:Y:S01]  /*28100*/  STL.64 [R1+0x1a40], R146 ;  /* 0x001a409201007387 */ /* 0x000fe20000100a00 */
[----:B-1----:R-:W-:-:S03]  /*28110*/  IMAD.WIDE R4, R2, 0x4, R218 ;  /* 0x0000000402047825 */ /* 0x002fc600078e02da */
[----:B------:R-:W2:Y:S01]  /*28120*/  LDL.LU.64 R218, [R1+0x588] ;  /* 0x0005880001da7983 */ /* 0x000ea20000300a00 */
[----:B------:R-:W-:-:S04]  /*28130*/  IMAD.WIDE R6, R2, 0x4, R210 ;  /* 0x0000000402067825 */ /* 0x000fc800078e02d2 */
[C---:B------:R-:W-:Y:S01]  /*28140*/  IMAD.WIDE R148, R2.reuse, 0x4, R208 ;  /* 0x0000000402947825 */ /* 0x040fe200078e02d0 */
[----:B------:R3:W-:Y:S04]  /*28150*/  STL.64 [R1+0x7c8], R6 ;  /* 0x0007c80601007387 */ /* 0x0007e80000100a00 */
        /* <DEDUP_REMOVED lines=12> */
[----:B------:R-:W4:Y:S01]  /*28220*/  LDL.LU.64 R222, [R1+0x550] ;  /* 0x0005500001de7983 */ /* 0x000f220000300a00 */
[----:B------:R-:W-:-:S03]  /*28230*/  IMAD.WIDE R150, R2, 0x4, R200 ;  /* 0x0000000402967825 */ /* 0x000fc600078e02c8 */
[----:B------:R-:W-:Y:S04]  /*28240*/  STL.64 [R1+0xaa8], R246 ;  /* 0x000aa8f601007387 */ /* 0x000fe80000100a00 */
[----:B------:R-:W-:Y:S04]  /*28250*/  STL.64 [R1+0x1a50], R246 ;  /* 0x001a50f601007387 */ /* 0x000fe80000100a00 */
        /* <DEDUP_REMOVED lines=12> */
[----:B------:R2:W-:Y:S01]  /*28320*/  STL.64 [R1+0x790], R6 ;  /* 0x0007900601007387 */ /* 0x0005e20000100a00 */
[----:B-1----:R-:W-:-:S03]  /*28330*/  IMAD.WIDE R4, R2, 0x4, R216 ;  /* 0x0000000402047825 */ /* 0x002fc600078e02d8 */
[----:B------:R-:W5:Y:S04]  /*28340*/  LDL.LU.64 R216, [R1+0x518] ;  /* 0x0005180001d87983 */ /* 0x000f680000300a00 */
[----:B------:R1:W-:Y:S04]  /*28350*/  STL.64 [R1+0x948], R4 ;  /* 0x0009480401007387 */ /* 0x0003e80000100a00 */
[----:B------:R-:W-:Y:S04]  /*28360*/  STL.64 [R1+0xa98], R152 ;  /* 0x000a989801007387 */ /* 0x000fe80000100a00 */
[----:B------:R-:W-:Y:S01]  /*28370*/  STL.64 [R1+0x1a60], R152 ;  /* 0x001a609801007387 */ /* 0x000fe20000100a00 */
[----:B------:R-:W-:-:S03]  /*28380*/  IMAD.WIDE R154, R2, 0x4, R218 ;  /* 0x00000004029a7825 */ /* 0x000fc600078e02da */
[----:B------:R-:W5:Y:S04]  /*28390*/  LDL.LU.64 R218, [R1+0x510] ;  /* 0x0005100001da7983 */ /* 0x000f680000300a00 */
[----:B------:R-:W5:Y:S01]  /*283a0*/  LDL.LU.64 R206, [R1+0x508] ;  /* 0x0005080001ce7983 */ /* 0x000f620000300a00 */
[----:B--2---:R-:W-:-:S05]  /*283b0*/  IMAD.WIDE R6, R2, 0x4, R208 ;  /* 0x0000000402067825 */ /* 0x004fca00078e02d0 */
[----:B------:R3:W-:Y:S01]  /*283c0*/  STL.64 [R1+0x778], R6 ;  /* 0x0007780601007387 */ /* 0x0007e20000100a00 */
[----:B-1----:R-:W-:-:S03]  /*283d0*/  IMAD.WIDE R4, R2, 0x4, R210 ;  /* 0x0000000402047825 */ /* 0x002fc600078e02d2 */
[----:B------:R-:W2:Y:S04]  /*283e0*/  LDL.LU.64 R208, [R1+0x4f8] ;  /* 0x0004f80001d07983 */ /* 0x000ea80000300a00 */
[----:B------:R4:W-:Y:S04]  /*283f0*/  STL.64 [R1+0x938], R4 ;  /* 0x0009380401007387 */ /* 0x0009e80000100a00 */
[----:B------:R-:W-:Y:S04]  /*28400*/  STL.64 [R1+0xa90], R154 ;  /* 0x000a909a01007387 */ /* 0x000fe80000100a00 */
[----:B------:R-:W-:Y:S01]  /*28410*/  STL.64 [R1+0x1a68], R154 ;  /* 0x001a689a01007387 */ /* 0x000fe20000100a00 */
[----:B------:R-:W-:-:S03]  /*28420*/  IMAD.WIDE R156, R2, 0x4, R212 ;  /* 0x00000004029c7825 */ /* 0x000fc600078e02d4 */
[----:B------:R-:W2:Y:S01]  /*28430*/  LDL.LU.64 R212, [R1+0x4f0] ;  /* 0x0004f00001d47983 */ /* 0x000ea20000300a00 */
[----:B---3--:R-:W-:-:S04]  /*28440*/  IMAD.WIDE R6, R2, 0x4, R220 ;  /* 0x0000000402067825 */ /* 0x008fc800078e02dc */
[C---:B----4-:R-:W-:Y:S02]  /*28450*/  IMAD.WIDE R4, R2.reuse, 0x4, R222 ;  /* 0x0000000402047825 */ /* 0x050fe400078e02de */
[----:B------:R-:W3:Y:S04]  /*28460*/  LDL.LU.64 R222, [R1+0x4e8] ;  /* 0x0004e80001de7983 */ /* 0x000ee80000300a00 */
[----:B------:R5:W-:Y:S04]  /*28470*/  STL.64 [R1+0x748], R6 ;  /* 0x0007480601007387 */ /* 0x000be80000100a00 */
[----:B------:R-:W4:Y:S04]  /*28480*/  LDL.LU.64 R210, [R1+0x4d8] ;  /* 0x0004d80001d27983 */ /* 0x000f280000300a00 */
        /* <DEDUP_REMOVED lines=9> */
[----:B------:R-:W4:Y:S04]  /*28520*/  LDL.LU.64 R204, [R1+0x4b8] ;  /* 0x0004b80001cc7983 */ /* 0x000f280000300a00 */
[----:B------:R1:W-:Y:S04]  /*28530*/  STL.64 [R1+0x910], R4 ;  /* 0x0009100401007387 */ /* 0x0003e80000100a00 */
[----:B------:R-:W4:Y:S04]  /*28540*/  LDL.LU.64 R214, [R1+0x4b0] ;  /* 0x0004b00001d67983 */ /* 0x000f280000300a00 */
[----:B------:R-:W-:Y:S04]  /*28550*/  STL.64 [R1+0xa80], R158 ;  /* 0x000a809e01007387 */ /* 0x000fe80000100a00 */
[----:B------:R-:W-:Y:S01]  /*28560*/  STL.64 [R1+0x1a78], R158 ;  /* 0x001a789e01007387 */ /* 0x000fe20000100a00 */
[----:B-----5:R-:W-:-:S03]  /*28570*/  IMAD.WIDE R6, R2, 0x4, R216 ;  /* 0x0000000402067825 */ /* 0x020fc600078e02d8 */
[----:B------:R-:W5:Y:S04]  /*28580*/  LDL.LU.64 R216, [R1+0x4a8] ;  /* 0x0004a80001d87983 */ /* 0x000f680000300a00 */
[----:B------:R2:W-:Y:S01]  /*28590*/  STL.64 [R1+0x6f8], R6 ;  /* 0x0006f80601007387 */ /* 0x0005e20000100a00 */
[----:B-1----:R-:W-:-:S03]  /*285a0*/  IMAD.WIDE R4, R2, 0x4, R218 ;  /* 0x0000000402047825 */ /* 0x002fc600078e02da */
[----:B------:R-:W5:Y:S01]  /*285b0*/  LDL.LU.64 R218, [R1+0x498] ;  /* 0x0004980001da7983 */ /* 0x000f620000300a00 */
[----:B------:R-:W-:-:S05]  /*285c0*/  IMAD.WIDE R160, R2, 0x4, R202 ;  /* 0x0000000402a07825 */ /* 0x000fca00078e02ca */
[----:B------:R-:W-:Y:S01]  /*285d0*/  STL.64 [R1+0xa78], R160 ;  /* 0x000a78a001007387 */ /* 0x000fe20000100a00 */
[----:B------:R-:W-:-:S03]  /*285e0*/  IMAD.WIDE R162, R2, 0x4, R206 ;  /* 0x0000000402a27825 */ /* 0x000fc600078e02ce */
[----:B------:R1:W-:Y:S04]  /*285f0*/  STL.64 [R1+0x8f8], R4 ;  /* 0x0008f80401007387 */ /* 0x0003e80000100a00 */
[----:B------:R-:W-:Y:S01]  /*28600*/  STL.64 [R1+0x1a80], R160 ;  /* 0x001a80a001007387 */ /* 0x000fe20000100a00 */
[----:B--2---:R-:W-:-:S03]  /*28610*/  IMAD.WIDE R6, R2, 0x4, R208 ;  /* 0x0000000402067825 */ /* 0x004fc600078e02d0 */
[----:B------:R-:W2:Y:S04]  /*28620*/  LDL.LU.64 R206, [R1+0x490] ;  /* 0x0004900001ce7983 */ /* 0x000ea80000300a00 */
[----:B------:R-:W2:Y:S04]  /*28630*/  LDL.LU.64 R208, [R1+0x488] ;  /* 0x0004880001d07983 */ /* 0x000ea80000300a00 */
[----:B------:R4:W-:Y:S01]  /*28640*/  STL.64 [R1+0x6d0], R6 ;  /* 0x0006d00601007387 */ /* 0x0009e20000100a00 */
[----:B-1----:R-:W-:-:S03]  /*28650*/  IMAD.WIDE R4, R2, 0x4, R212 ;  /* 0x0000000402047825 */ /* 0x002fc600078e02d4 */
[----:B------:R-:W2:Y:S04]  /*28660*/  LDL.LU.64 R212, [R1+0x478] ;  /* 0x0004780001d47983 */ /* 0x000ea80000300a00 */
[----:B------:R-:W-:Y:S04]  /*28670*/  STL.64 [R1+0xa70], R162 ;  /* 0x000a70a201007387 */ /* 0x000fe80000100a00 */
[----:B------:R1:W-:Y:S04]  /*28680*/  STL.64 [R1+0x8e0], R4 ;  /* 0x0008e00401007387 */ /* 0x0003e80000100a00 */
[----:B------:R-:W-:Y:S01]  /*28690*/  STL.64 [R1+0x1a88], R162 ;  /* 0x001a88a201007387 */ /* 0x000fe20000100a00 */
[----:B---3--:R-:W-:-:S03]  /*286a0*/  IMAD.WIDE R164, R2, 0x4, R222 ;  /* 0x0000000402a47825 */ /* 0x008fc600078e02de */
[----:B------:R-:W3:Y:S04]  /*286b0*/  LDL.LU.64 R222, [R1+0x470] ;  /* 0x0004700001de7983 */ /* 0x000ee80000300a00 */
[----:B------:R-:W3:Y:S01]  /*286c0*/  LDL.LU.64 R202, [R1+0x468] ;  /* 0x0004680001ca7983 */ /* 0x000ee20000300a00 */
[----:B----4-:R-:W-:-:S05]  /*286d0*/  IMAD.WIDE R6, R2, 0x4, R210 ;  /* 0x0000000402067825 */ /* 0x010fca00078e02d2 */
[----:B------:R4:W-:Y:S01]  /*286e0*/  STL.64 [R1+0x6a8], R6 ;  /* 0x0006a80601007387 */ /* 0x0009e20000100a00 */
[----:B-1----:R-:W-:-:S03]  /*286f0*/  IMAD.WIDE R4, R2, 0x4, R220 ;  /* 0x0000000402047825 */ /* 0x002fc600078e02dc */
[----:B------:R-:W3:Y:S04]  /*28700*/  LDL.LU.64 R210, [R1+0x458] ;  /* 0x0004580001d27983 */ /* 0x000ee80000300a00 */
[----:B------:R1:W-:Y:S04]  /*28710*/  STL.64 [R1+0x8c8], R4 ;  /* 0x0008c80401007387 */ /* 0x0003e80000100a00 */
[----:B------:R-:W3:Y:S01]  /*28720*/  LDL.LU.64 R220, [R1+0x450] ;  /* 0x0004500001dc7983 */ /* 0x000ee20000300a00 */
[----:B------:R-:W-:-:S03]  /*28730*/  IMAD.WIDE R166, R2, 0x4, R200 ;  /* 0x0000000402a67825 */ /* 0x000fc600078e02c8 */
[----:B------:R-:W-:Y:S04]  /*28740*/  STL.64 [R1+0xa68], R164 ;  /* 0x000a68a401007387 */ /* 0x000fe80000100a00 */
[----:B------:R-:W-:Y:S01]  /*28750*/  STL.64 [R1+0x1a90], R164 ;  /* 0x001a90a401007387 */ /* 0x000fe20000100a00 */
[----:B----4-:R-:W-:-:S04]  /*28760*/  IMAD.WIDE R6, R2, 0x4, R204 ;  /* 0x0000000402067825 */ /* 0x010fc800078e02cc */
[C---:B-1----:R-:W-:Y:S02]  /*28770*/  IMAD.WIDE R4, R2.reuse, 0x4, R214 ;  /* 0x0000000402047825 */ /* 0x042fe400078e02d6 */
[----:B------:R-:W4:Y:S04]  /*28780*/  LDL.LU.64 R214, [R1+0x448] ;  /* 0x0004480001d67983 */ /* 0x000f280000300a00 */
[----:B------:R1:W-:Y:S04]  /*28790*/  STL.64 [R1+0x680], R6 ;  /* 0x0006800601007387 */ /* 0x0003e80000100a00 */
[----:B------:R-:W-:Y:S04]  /*287a0*/  STL.64 [R1+0xa60], R166 ;  /* 0x000a60a601007387 */ /* 0x000fe80000100a00 */
[----:B------:R2:W-:Y:S04]  /*287b0*/  STL.64 [R1+0x8b8], R4 ;  /* 0x0008b80401007387 */ /* 0x0005e80000100a00 */
[----:B------:R-:W-:Y:S01]  /*287c0*/  STL.64 [R1+0x1a98], R166 ;  /* 0x001a98a601007387 */ /* 0x000fe20000100a00 */
[----:B-----5:R-:W-:-:S03]  /*287d0*/  IMAD.WIDE R168, R2, 0x4, R216 ;  /* 0x0000000402a87825 */ /* 0x020fc600078e02d8 */
[----:B------:R-:W5:Y:S04]  /*287e0*/  LDL.LU.64 R204, [R1+0x438] ;  /* 0x0004380001cc7983 */ /* 0x000f680000300a00 */
[----:B------:R-:W5:Y:S01]  /*287f0*/  LDL.LU.64 R216, [R1+0x430] ;  /* 0x0004300001d87983 */ /* 0x000f620000300a00 */
[----:B-1----:R-:W-:-:S03]  /*28800*/  IMAD.WIDE R6, R2, 0x4, R218 ;  /* 0x0000000402067825 */ /* 0x002fc600078e02da */
[----:B------:R-:W5:Y:S04]  /*28810*/  LDL.LU.64 R218, [R1+0x428] ;  /* 0x0004280001da7983 */ /* 0x000f680000300a00 */
[----:B------:R1:W-:Y:S04]  /*28820*/  STL.64 [R1+0x658], R6 ;  /* 0x0006580601007387 */ /* 0x0003e80000100a00 */
[----:B------:R-:W-:Y:S04]  /*28830*/  STL.64 [R1+0xa58], R168 ;  /* 0x000a58a801007387 */ /* 0x000fe80000100a00 */
[----:B------:R-:W-:Y:S01]  /*28840*/  STL.64 [R1+0x1aa0], R168 ;  /* 0x001aa0a801007387 */ /* 0x000fe20000100a00 */
[----:B--2---:R-:W-:-:S05]  /*28850*/  IMAD.WIDE R4, R2, 0x4, R206 ;  /* 0x0000000402047825 */ /* 0x004fca00078e02ce */
[----:B------:R3:W-:Y:S01]  /*28860*/  STL.64 [R1+0x8a0], R4 ;  /* 0x0008a00401007387 */ /* 0x0007e20000100a00 */
[----:B------:R-:W-:-:S03]  /*28870*/  IMAD.WIDE R170, R2, 0x4, R208 ;  /* 0x0000000402aa7825 */ /* 0x000fc600078e02d0 */
[----:B------:R-:W2:Y:S04]  /*28880*/  LDL.LU.64 R200, [R1+0x418] ;  /* 0x0004180001c87983 */ /* 0x000ea80000300a00 */
[----:B------:R-:W2:Y:S04]  /*28890*/  LDL.LU.64 R206, [R1+0x410] ;  /* 0x0004100001ce7983 */ /* 0x000ea80000300a00 */
[----:B------:R-:W2:Y:S01]  /*288a0*/  LDL.LU.64 R208, [R1+0x408] ;  /* 0x0004080001d07983 */ /* 0x000ea20000300a00 */
[----:B-1----:R-:W-:-:S05]  /*288b0*/  IMAD.WIDE R6, R2, 0x4, R212 ;  /* 0x0000000402067825 */ /* 0x002fca00078e02d4 */
[----:B------:R1:W-:Y:S04]  /*288c0*/  STL.64 [R1+0x630], R6 ;  /* 0x0006300601007387 */ /* 0x0003e80000100a00 */
[----:B------:R-:W2:Y:S01]  /*288d0*/  LDL.LU.64 R212, [R1+0x3f8] ;  /* 0x0003f80001d47983 */ /* 0x000ea20000300a00 */
[----:B---3--:R-:W-:-:S03]  /*288e0*/  IMAD.WIDE R4, R2, 0x4, R222 ;  /* 0x0000000402047825 */ /* 0x008fc600078e02de */
[----:B------:R-:W3:Y:S01]  /*288f0*/  LDL.LU.64 R222, [R1+0x3f0] ;  /* 0x0003f00001de7983 */ /* 0x000ee20000300a00 */
[----:B------:R-:W-:-:S03]  /*28900*/  IMAD.WIDE R172, R2, 0x4, R202 ;  /* 0x0000000402ac7825 */ /* 0x000fc600078e02ca */
[----:B------:R1:W-:Y:S04]  /*28910*/  STL.64 [R1+0x888], R4 ;  /* 0x0008880401007387 */ /* 0x0003e80000100a00 */
[----:B------:R-:W-:Y:S01]  /*28920*/  STL.64 [R1+0xa50], R170 ;  /* 0x000a50aa01007387 */ /* 0x000fe20000100a00 */
[----:B-1----:R-:W-:-:S03]  /*28930*/  IMAD.WIDE R6, R2, 0x4, R210 ;  /* 0x0000000402067825 */ /* 0x002fc600078e02d2 */
[----:B------:R-:W-:Y:S04]  /*28940*/  STL.64 [R1+0x1aa8], R170 ;  /* 0x001aa8aa01007387 */ /* 0x000fe80000100a00 */
[----:B------:R-:W3:Y:S01]  /*28950*/  LDL.LU.64 R202, [R1+0x3e8] ;  /* 0x0003e80001ca7983 */ /* 0x000ee20000300a00 */
[----:B------:R-:W-:-:S03]  /*28960*/  IMAD.WIDE R4, R2, 0x4, R220 ;  /* 0x0000000402047825 */ /* 0x000fc600078e02dc */
[----:B------:R5:W-:Y:S04]  /*28970*/  STL.64 [R1+0x608], R6 ;  /* 0x0006080601007387 */ /* 0x000be80000100a00 */
[----:B------:R-:W3:Y:S04]  /*28980*/  LDL.LU.64 R210, [R1+0x3d8] ;  /* 0x0003d80001d27983 */ /* 0x000ee80000300a00 */
[----:B------:R1:W-:Y:S04]  /*28990*/  STL.64 [R1+0x870], R4 ;  /* 0x0008700401007387 */ /* 0x0003e80000100a00 */
[----:B------:R-:W3:Y:S04]  /*289a0*/  LDL.LU.64 R220, [R1+0x3d0] ;  /* 0x0003d00001dc7983 */ /* 0x000ee80000300a00 */
[----:B------:R-:W-:Y:S04]  /*289b0*/  STL.64 [R1+0xa48], R172 ;  /* 0x000a48ac01007387 */ /* 0x000fe80000100a00 */
[----:B------:R-:W-:Y:S01]  /*289c0*/  STL.64 [R1+0x1ab0], R172 ;  /* 0x001ab0ac01007387 */ /* 0x000fe20000100a00 */
[----:B----4-:R-:W-:-:S03]  /*289d0*/  IMAD.WIDE R174, R2, 0x4, R214 ;  /* 0x0000000402ae7825 */ /* 0x010fc600078e02d6 */
[----:B------:R-:W4:Y:S04]  /*289e0*/  LDL.LU.64 R214, [R1+0x3c8] ;  /* 0x0003c80001d67983 */ /* 0x000f280000300a00 */
[----:B------:R-:W-:Y:S01]  /*289f0*/  STL.64 [R1+0xa40], R174 ;  /* 0x000a40ae01007387 */ /* 0x000fe20000100a00 */
[----:B-----5:R-:W-:-:S04]  /*28a00*/  IMAD.WIDE R6, R2, 0x4, R204 ;  /* 0x0000000402067825 */ /* 0x020fc800078e02cc */
[C---:B-1----:R-:W-:Y:S01]  /*28a10*/  IMAD.WIDE R4, R2.reuse, 0x4, R216 ;  /* 0x0000000402047825 */ /* 0x042fe200078e02d8 */
[----:B------:R2:W-:Y:S04]  /*28a20*/  STL.64 [R1+0x5e0], R6 ;  /* 0x0005e00601007387 */ /* 0x0005e80000100a00 */
[----:B------:R-:W-:Y:S04]  /*28a30*/  STL.64 [R1+0x1ab8], R174 ;  /* 0x001ab8ae01007387 */ /* 0x000fe80000100a00 */
[----:B------:R1:W-:Y:S04]  /*28a40*/  STL.64 [R1+0x860], R4 ;  /* 0x0008600401007387 */ /* 0x0003e80000100a00 */
[----:B------:R-:W5:Y:S04]  /*28a50*/  LDL.LU.64 R204, [R1+0x3c0] ;  /* 0x0003c00001cc7983 */ /* 0x000f680000300a00 */
[----:B------:R-:W5:Y:S01]  /*28a60*/  LDL.LU.64 R216, [R1+0x3b8] ;  /* 0x0003b80001d87983 */ /* 0x000f620000300a00 */
[----:B------:R-:W-:-:S03]  /*28a70*/  IMAD.WIDE R176, R2, 0x4, R218 ;  /* 0x0000000402b07825 */ /* 0x000fc600078e02da */
[----:B------:R-:W5:Y:S04]  /*28a80*/  LDL.LU.64 R218, [R1+0x3b0] ;  /* 0x0003b00001da7983 */ /* 0x000f680000300a00 */
[----:B------:R-:W-:Y:S01]  /*28a90*/  STL.64 [R1+0xa38], R176 ;  /* 0x000a38b001007387 */ /* 0x000fe20000100a00 */
[----:B--2---:R-:W-:-:S04]  /*28aa0*/  IMAD.WIDE R6, R2, 0x4, R200 ;  /* 0x0000000402067825 */ /* 0x004fc800078e02c8 */
[C---:B-1----:R-:W-:Y:S01]  /*28ab0*/  IMAD.WIDE R4, R2.reuse, 0x4, R206 ;  /* 0x0000000402047825 */ /* 0x042fe200078e02ce */
[----:B------:R1:W-:Y:S04]  /*28ac0*/  STL.64 [R1+0x5c0], R6 ;  /* 0x0005c00601007387 */ /* 0x0003e80000100a00 */
[----:B------:R-:W-:Y:S01]  /*28ad0*/  STL.64 [R1+0x1ac0], R176 ;  /* 0x001ac0b001007387 */ /* 0x000fe20000100a00 */
[----:B------:R-:W-:-:S03]  /*28ae0*/  IMAD.WIDE R178, R2, 0x4, R208 ;  /* 0x0000000402b27825 */ /* 0x000fc600078e02d0 */
[----:B------:R3:W-:Y:S04]  /*28af0*/  STL.64 [R1+0x848], R4 ;  /* 0x0008480401007387 */ /* 0x0007e80000100a00 */
[----:B------:R-:W2:Y:S01]  /*28b00*/  LDL.LU.64 R206, [R1+0x3a8] ;  /* 0x0003a80001ce7983 */ /* 0x000ea20000300a00 */
[----:B-1----:R-:W-:-:S05]  /*28b10*/  IMAD.WIDE R6, R2, 0x4, R212 ;  /* 0x0000000402067825 */ /* 0x002fca00078e02d4 */
[----:B------:R-:W-:Y:S01]  /*28b20*/  STL.64 [R1+0x5a0], R6 ;  /* 0x0005a00601007387 */ /* 0x000fe20000100a00 */
[----:B---3--:R-:W-:-:S03]  /*28b30*/  IMAD.WIDE R4, R2, 0x4, R222 ;  /* 0x0000000402047825 */ /* 0x008fc600078e02de */
[----:B------:R-:W3:Y:S04]  /*28b40*/  LDL.LU.64 R222, [R1+0x3a0] ;  /* 0x0003a00001de7983 */ /* 0x000ee80000300a00 */
[----:B------:R-:W3:Y:S04]  /*28b50*/  LDL.LU.64 R208, [R1+0x398] ;  /* 0x0003980001d07983 */ /* 0x000ee80000300a00 */
[----:B------:R1:W-:Y:S04]  /*28b60*/  STL.64 [R1+0x830], R4 ;  /* 0x0008300401007387 */ /* 0x0003e80000100a00 */
[----:B------:R-:W3:Y:S01]  /*28b70*/  LDL.LU.64 R212, [R1+0x390] ;  /* 0x0003900001d47983 */ /* 0x000ee20000300a00 */
[----:B------:R-:W-:-:S03]  /*28b80*/  IMAD.WIDE R180, R2, 0x4, R202 ;  /* 0x0000000402b47825 */ /* 0x000fc600078e02ca */
[----:B------:R-:W-:Y:S04]  /*28b90*/  STL.64 [R1+0xa30], R178 ;  /* 0x000a30b201007387 */ /* 0x000fe80000100a00 */
[----:B------:R-:W-:Y:S01]  /*28ba0*/  STL.64 [R1+0x1ac8], R178 ;  /* 0x001ac8b201007387 */ /* 0x000fe20000100a00 */
[----:B-1----:R-:W-:-:S04]  /*28bb0*/  IMAD.WIDE R4, R2, 0x4, R210 ;  /* 0x0000000402047825 */ /* 0x002fc800078e02d2 */
[C---:B------:R-:W-:Y:S02]  /*28bc0*/  IMAD.WIDE R144, R2.reuse, 0x4, R220 ;  /* 0x0000000402907825 */ /* 0x040fe400078e02dc */
[----:B------:R-:W3:Y:S04]  /*28bd0*/  LDL.LU.64 R220, [R1+0x388] ;  /* 0x0003880001dc7983 */ /* 0x000ee80000300a00 */
[----:B------:R-:W-:Y:S04]  /*28be0*/  STL.64 [R1+0x580], R4 ;  /* 0x0005800401007387 */ /* 0x000fe80000100a00 */
[----:B------:R-:W-:Y:S04]  /*28bf0*/  STL.64 [R1+0xa28], R180 ;  /* 0x000a28b401007387 */ /* 0x000fe80000100a00 */
[----:B------:R-:W-:Y:S04]  /*28c00*/  STL.64 [R1+0x1ad0], R180 ;  /* 0x001ad0b401007387 */ /* 0x000fe80000100a00 */
[----:B------:R-:W3:Y:S04]  /*28c10*/  LDL.LU.64 R244, [R1+0x380] ;  /* 0x0003800001f47983 */ /* 0x000ee80000300a00 */
[----:B------:R-:W3:Y:S01]  /*28c20*/  LDL.LU.64 R210, [R1+0x378] ;  /* 0x0003780001d27983 */ /* 0x000ee20000300a00 */
[----:B----4-:R-:W-:-:S03]  /*28c30*/  IMAD.WIDE R12, R2, 0x4, R214 ;  /* 0x00000004020c7825 */ /* 0x010fc600078e02d6 */
[----:B------:R-:W4:Y:S04]  /*28c40*/  LDL.LU.64 R214, [R1+0x370] ;  /* 0x0003700001d67983 */ /* 0x000f280000300a00 */
[----:B------:R-:W-:Y:S04]  /*28c50*/  STL.64 [R1+0x818], R144 ;  /* 0x0008189001007387 */ /* 0x000fe80000100a00 */
[----:B------:R1:W-:Y:S01]  /*28c60*/  STL.64 [R1+0x1af8], R144 ;  /* 0x001af89001007387 */ /* 0x0003e20000100a00 */
[----:B-----5:R-:W-:-:S03]  /*28c70*/  IMAD.WIDE R62, R2, 0x4, R204 ;  /* 0x00000004023e7825 */ /* 0x020fc600078e02cc */
[----:B------:R-:W5:Y:S01]  /*28c80*/  LDL.LU.64 R204, [R1+0x368] ;  /* 0x0003680001cc7983 */ /* 0x000f620000300a00 */
[----:B-1----:R-:W-:-:S03]  /*28c90*/  IMAD.WIDE R144, R2, 0x4, R216 ;  /* 0x0000000402907825 */ /* 0x002fc600078e02d8 */
[----:B------:R-:W5:Y:S04]  /*28ca0*/  LDL.LU.64 R200, [R1+0x360] ;  /* 0x0003600001c87983 */ /* 0x000f680000300a00 */
[----:B------:R-:W5:Y:S01]  /*28cb0*/  LDL.LU.64 R216, [R1+0x358] ;  /* 0x0003580001d87983 */ /* 0x000f620000300a00 */
[----:B------:R-:W-:-:S03]  /*28cc0*/  IMAD.WIDE R142, R2, 0x4, R218 ;  /* 0x00000004028e7825 */ /* 0x000fc600078e02da */
[----:B------:R-:W5:Y:S01]  /*28cd0*/  LDL.LU.64 R218, [R1+0x350] ;  /* 0x0003500001da7983 */ /* 0x000f620000300a00 */
[----:B------:R-:W-:Y:S02]  /*28ce0*/  ISETP.NE.U32.AND P3, PT, R52, RZ, PT ;  /* 0x000000ff3400720c */ /* 0x000fe40003f65070 */
[----:B------:R-:W-:Y:S01]  /*28cf0*/  IADD3 R52, R56, -0x102, RZ ;  /* 0xfffffefe38347810 */ /* 0x000fe20007ffe0ff */
[----:B------:R-:W-:Y:S03]  /*28d00*/  STL.64 [R1+0xa20], R12 ;  /* 0x000a200c01007387 */ /* 0x000fe60000100a00 */
[----:B------:R-:W-:Y:S01]  /*28d10*/  ISETP.GE.U32.AND P1, PT, R52, 0x7ffffebf, PT ;  /* 0x7ffffebf3400780c */ /* 0x000fe20003f26070 */
[----:B------:R-:W-:Y:S01]  /*28d20*/  VIADD R52, R59, 0xfffffefd ;  /* 0xfffffefd3b347836 */ /* 0x000fe20000000000 */
[----:B------:R-:W-:Y:S04]  /*28d30*/  STL.64 [R1+0x1ad8], R12 ;  /* 0x001ad80c01007387 */ /* 0x000fe80000100a00 */
[----:B------:R-:W-:Y:S01]  /*28d40*/  STL.64 [R1+0x560], R144 ;  /* 0x0005609001007387 */ /* 0x000fe20000100a00 */
[----:B------:R-:W-:Y:S01]  /*28d50*/  ISETP.GE.U32.AND P2, PT, R52, 0x7ffffebe, PT ;  /* 0x7ffffebe3400780c */ /* 0x000fe20003f46070 */
[----:B------:R-:W-:-:S02]  /*28d60*/  VIADD R52, R60, 0xfffffedf ;  /* 0xfffffedf3c347836 */ /* 0x000fc40000000000 */
[----:B------:R-:W-:Y:S04]  /*28d70*/  STL.64 [R1+0x1be8], R144 ;  /* 0x001be89001007387 */ /* 0x000fe80000100a00 */
[----:B------:R-:W-:Y:S04]  /*28d80*/  STL.64 [R1+0x800], R142 ;  /* 0x0008008e01007387 */ /* 0x000fe80000100a00 */
[----:B------:R-:W-:Y:S01]  /*28d90*/  STL.64 [R1+0x1b00], R142 ;  /* 0x001b008e01007387 */ /* 0x000fe20000100a00 */
[----:B--2---:R-:W-:-:S04]  /*28da0*/  IMAD.WIDE R182, R2, 0x4, R206 ;  /* 0x0000000402b67825 */ /* 0x004fc800078e02ce */
[----:B------:R-:W-:-:S05]  /*28db0*/  VIADD R53, R58, 0xfffffeff ;  /* 0xfffffeff3a357836 */ /* 0x000fca0000000000 */
[----:B------:R-:W-:Y:S01]  /*28dc0*/  ISETP.GE.U32.AND P0, PT, R53, 0x7ffffec0, PT ;  /* 0x7ffffec03500780c */ /* 0x000fe20003f06070 */
[----:B------:R-:W-:Y:S02]  /*28dd0*/  VIADD R53, R57, 0xfffffefc ;  /* 0xfffffefc39357836 */ /* 0x000fe40000000000 */
[C---:B---3--:R-:W-:Y:S02]  /*28de0*/  IMAD.WIDE R60, R2.reuse, 0x4, R222 ;  /* 0x00000004023c7825 */ /* 0x048fe400078e02de */
[----:B------:R-:W2:Y:S02]  /*28df0*/  LDL.LU.64 R222, [R1+0x348] ;  /* 0x0003480001de7983 */ /* 0x000ea40000300a00 */
[C---:B------:R-:W-:Y:S02]  /*28e00*/  IMAD.WIDE R4, R2.reuse, 0x4, R208 ;  /* 0x0000000402047825 */ /* 0x040fe400078e02d0 */
[----:B------:R-:W3:Y:S04]  /*28e10*/  LDL.LU.64 R202, [R1+0x340] ;  /* 0x0003400001ca7983 */ /* 0x000ee80000300a00 */
[----:B------:R1:W-:Y:S04]  /*28e20*/  STL.64 [R1+0x540], R4 ;  /* 0x0005400401007387 */ /* 0x0003e80000100a00 */
[----:B------:R-:W3:Y:S01]  /*28e30*/  LDL.LU.64 R206, [R1+0x338] ;  /* 0x0003380001ce7983 */ /* 0x000ee20000300a00 */
[----:B------:R-:W-:-:S03]  /*28e40*/  IMAD.WIDE R140, R2, 0x4, R212 ;  /* 0x00000004028c7825 */ /* 0x000fc600078e02d4 */
[----:B------:R-:W3:Y:S04]  /*28e50*/  LDL.LU.64 R208, [R1+0x330] ;  /* 0x0003300001d07983 */ /* 0x000ee80000300a00 */
[----:B------:R-:W-:Y:S04]  /*28e60*/  STL.64 [R1+0xa18], R182 ;  /* 0x000a18b601007387 */ /* 0x000fe80000100a00 */
[----:B------:R-:W-:Y:S01]  /*28e70*/  STL.64 [R1+0x1ae0], R182 ;  /* 0x001ae0b601007387 */ /* 0x000fe20000100a00 */
[----:B------:R-:W-:-:S03]  /*28e80*/  IMAD.WIDE R184, R2, 0x4, R220 ;  /* 0x0000000402b87825 */ /* 0x000fc600078e02dc */
[----:B------:R-:W3:Y:S04]  /*28e90*/  LDL.LU.64 R220, [R1+0x328] ;  /* 0x0003280001dc7983 */ /* 0x000ee80000300a00 */
[----:B------:R-:W3:Y:S04]  /*28ea0*/  LDL.LU.64 R212, [R1+0x320] ;  /* 0x0003200001d47983 */ /* 0x000ee80000300a00 */
[----:B------:R-:W-:Y:S04]  /*28eb0*/  STL.64 [R1+0x7f0], R140 ;  /* 0x0007f08c01007387 */ /* 0x000fe80000100a00 */
[----:B------:R-:W-:Y:S01]  /*28ec0*/  STL.64 [R1+0x1b08], R140 ;  /* 0x001b088c01007387 */ /* 0x000fe20000100a00 */
[----:B-1----:R-:W-:-:S03]  /*28ed0*/  IMAD.WIDE R4, R2, 0x4, R210 ;  /* 0x0000000402047825 */ /* 0x002fc600078e02d2 */
[----:B------:R-:W3:Y:S01]  /*28ee0*/  LDL.LU.64 R210, [R1+0x318] ;  /* 0x0003180001d27983 */ /* 0x000ee20000300a00 */
[----:B----4-:R-:W-:-:S03]  /*28ef0*/  IMAD.WIDE R138, R2, 0x4, R214 ;  /* 0x00000004028a7825 */ /* 0x010fc600078e02d6 */
[----:B------:R1:W-:Y:S04]  /*28f00*/  STL.64 [R1+0x520], R4 ;  /* 0x0005200401007387 */ /* 0x0003e80000100a00 */
[----:B------:R-:W4:Y:S04]  /*28f10*/  LDL.LU.64 R214, [R1+0x310] ;  /* 0x0003100001d67983 */ /* 0x000f280000300a00 */
[----:B------:R-:W-:Y:S04]  /*28f20*/  STL.64 [R1+0xa10], R184 ;  /* 0x000a10b801007387 */ /* 0x000fe80000100a00 */
[----:B------:R-:W-:Y:S01]  /*28f30*/  STL.64 [R1+0x1ae8], R184 ;  /* 0x001ae8b801007387 */ /* 0x000fe20000100a00 */
[----:B-----5:R-:W-:-:S03]  /*28f40*/  IMAD.WIDE R186, R2, 0x4, R204 ;  /* 0x0000000402ba7825 */ /* 0x020fc600078e02cc */
[----:B------:R-:W5:Y:S04]  /*28f50*/  LDL.LU.64 R204, [R1+0x308] ;  /* 0x0003080001cc7983 */ /* 0x000f680000300a00 */
[----:B------:R-:W-:Y:S01]  /*28f60*/  STL.64 [R1+0x7d8], R138 ;  /* 0x0007d88a01007387 */ /* 0x000fe20000100a00 */
[----:B-1----:R-:W-:-:S03]  /*28f70*/  IMAD.WIDE R4, R2, 0x4, R216 ;  /* 0x0000000402047825 */ /* 0x002fc600078e02d8 */
[----:B------:R-:W-:Y:S04]  /*28f80*/  STL.64 [R1+0x1b10], R138 ;  /* 0x001b108a01007387 */ /* 0x000fe80000100a00 */
[----:B------:R-:W5:Y:S01]  /*28f90*/  LDL.LU.64 R216, [R1+0x300] ;  /* 0x0003000001d87983 */ /* 0x000f620000300a00 */
[----:B------:R-:W-:-:S03]  /*28fa0*/  IMAD.WIDE R56, R2, 0x4, R200 ;  /* 0x0000000402387825 */ /* 0x000fc600078e02c8 */
[----:B------:R3:W-:Y:S01]  /*28fb0*/  STL.64 [R1+0x500], R4 ;  /* 0x0005000401007387 */ /* 0x0007e20000100a00 */
[----:B------:R-:W-:-:S03]  /*28fc0*/  IMAD.WIDE R136, R2, 0x4, R218 ;  /* 0x0000000402887825 */ /* 0x000fc600078e02da */
[----:B------:R-:W5:Y:S04]  /*28fd0*/  LDL.LU.64 R200, [R1+0x2f8] ;  /* 0x0002f80001c87983 */ /* 0x000f680000300a00 */
[----:B------:R-:W-:Y:S04]  /*28fe0*/  STL.64 [R1+0x980], R186 ;  /* 0x000980ba01007387 */ /* 0x000fe80000100a00 */
[----:B------:R-:W-:Y:S04]  /*28ff0*/  STL.64 [R1+0x1af0], R186 ;  /* 0x001af0ba01007387 */ /* 0x000fe80000100a00 */
[----:B------:R-:W5:Y:S04]  /*29000*/  LDL.LU.64 R218, [R1+0x2f0] ;  /* 0x0002f00001da7983 */ /* 0x000f680000300a00 */
[----:B------:R-:W-:Y:S04]  /*29010*/  STL.64 [R1+0x7c0], R136 ;  /* 0x0007c08801007387 */ /* 0x000fe80000100a00 */
[----:B------:R-:W-:Y:S01]  /*29020*/  STL.64 [R1+0x1b18], R136 ;  /* 0x001b188801007387 */ /* 0x000fe20000100a00 */
[----:B------:R-:W-:-:S02]  /*29030*/  ISETP.GE.U32.AND P4, PT, R53, 0x7ffffebd, PT ;  /* 0x7ffffebd3500780c */ /* 0x000fc40003f86070 */
[----:B------:R-:W-:Y:S01]  /*29040*/  ISETP.GE.U32.AND P6, PT, R52, 0x7ffffea0, PT ;  /* 0x7ffffea03400780c */ /* 0x000fe20003fc6070 */
[----:B--2---:R-:W-:-:S04]  /*29050*/  IMAD.WIDE R222, R2, 0x4, R222 ;  /* 0x0000000402de7825 */ /* 0x004fc800078e02de */
[C---:B---3--:R-:W-:Y:S02]  /*29060*/  IMAD.WIDE R4, R2.reuse, 0x4, R206 ;  /* 0x0000000402047825 */ /* 0x048fe400078e02ce */
[----:B------:R-:W2:Y:S02]  /*29070*/  LDL.LU.64 R206, [R1+0x2e8] ;  /* 0x0002e80001ce7983 */ /* 0x000ea40000300a00 */
[C---:B------:R-:W-:Y:S02]  /*29080*/  IMAD.WIDE R134, R2.reuse, 0x4, R208 ;  /* 0x0000000402867825 */ /* 0x040fe400078e02d0 */
[----:B------:R4:W-:Y:S04]  /*29090*/  STL.64 [R1+0x4e0], R4 ;  /* 0x0004e00401007387 */ /* 0x0009e80000100a00 */
[----:B------:R-:W3:Y:S04]  /*290a0*/  LDL.LU.64 R208, [R1+0x2e0] ;  /* 0x0002e00001d07983 */ /* 0x000ee80000300a00 */
[----:B------:R-:W-:Y:S01]  /*290b0*/  STL.64 [R1+0x970], R222 ;  /* 0x000970de01007387 */ /* 0x000fe20000100a00 */
[----:B------:R-:W-:-:S03]  /*290c0*/  IMAD.WIDE R54, R2, 0x4, R202 ;  /* 0x0000000402367825 */ /* 0x000fc600078e02ca */
[----:B------:R-:W-:Y:S01]  /*290d0*/  STL.64 [R1+0x1b20], R222 ;  /* 0x001b20de01007387 */ /* 0x000fe20000100a00 */
[----:B------:R-:W-:-:S03]  /*290e0*/  IMAD.WIDE R52, R2, 0x4, R212 ;  /* 0x0000000402347825 */ /* 0x000fc600078e02d4 */
[----:B------:R-:W3:Y:S04]  /*290f0*/  LDL.LU.64 R212, [R1+0x2d8] ;  /* 0x0002d80001d47983 */ /* 0x000ee80000300a00 */
[----:B------:R-:W-:Y:S01]  /*29100*/  STL.64 [R1+0x7b0], R134 ;  /* 0x0007b08601007387 */ /* 0x000fe20000100a00 */
[----:B------:R-:W-:-:S03]  /*29110*/  IMAD.WIDE R220, R2, 0x4, R220 ;  /* 0x0000000402dc7825 */ /* 0x000fc600078e02dc */
[----:B------:R-:W-:Y:S04]  /*29120*/  STL.64 [R1+0x1b28], R134 ;  /* 0x001b288601007387 */ /* 0x000fe80000100a00 */
[----:B------:R-:W3:Y:S01]  /*29130*/  LDL.LU.64 R202, [R1+0x2d0] ;  /* 0x0002d00001ca7983 */ /* 0x000ee20000300a00 */
[----:B------:R-:W-:-:S05]  /*29140*/  IMAD.WIDE R6, R2, 0x4, R210 ;  /* 0x0000000402067825 */ /* 0x000fca00078e02d2 */
[----:B------:R-:W-:Y:S01]  /*29150*/  STL.64 [R1+0x4c0], R6 ;  /* 0x0004c00601007387 */ /* 0x000fe20000100a00 */
[----:B----4-:R-:W-:-:S03]  /*29160*/  IMAD.WIDE R4, R2, 0x4, R214 ;  /* 0x0000000402047825 */ /* 0x010fc600078e02d6 */
[----:B------:R-:W4:Y:S04]  /*29170*/  LDL.LU.64 R210, [R1+0x2c8] ;  /* 0x0002c80001d27983 */ /* 0x000f280000300a00 */
[----:B------:R-:W4:Y:S04]  /*29180*/  LDL.LU.64 R214, [R1+0x2c0] ;  /* 0x0002c00001d67983 */ /* 0x000f280000300a00 */
[----:B------:R-:W-:Y:S04]  /*29190*/  STL.64 [R1+0x960], R220 ;  /* 0x000960dc01007387 */ /* 0x000fe80000100a00 */
[----:B------:R-:W-:Y:S04]  /*291a0*/  STL.64 [R1+0x1b30], R220 ;  /* 0x001b30dc01007387 */ /* 0x000fe80000100a00 */
[----:B------:R-:W-:Y:S04]  /*291b0*/  STL.64 [R1+0x7a0], R4 ;  /* 0x0007a00401007387 */ /* 0x000fe80000100a00 */
[----:B------:R1:W-:Y:S01]  /*291c0*/  STL.64 [R1+0x1b38], R4 ;  /* 0x001b380401007387 */ /* 0x0003e20000100a00 */
[----:B-----5:R-:W-:-:S03]  /*291d0*/  IMAD.WIDE R188, R2, 0x4, R204 ;  /* 0x0000000402bc7825 */ /* 0x020fc600078e02cc */
[----:B------:R-:W5:Y:S01]  /*291e0*/  LDL.LU.64 R204, [R1+0x2b8] ;  /* 0x0002b80001cc7983 */ /* 0x000f620000300a00 */
[----:B-1----:R-:W-:-:S03]  /*291f0*/  IMAD.WIDE R4, R2, 0x4, R216 ;  /* 0x0000000402047825 */ /* 0x002fc600078e02d8 */
[----:B------:R-:W5:Y:S04]  /*29200*/  LDL.LU.64 R216, [R1+0x2b0] ;  /* 0x0002b00001d87983 */ /* 0x000f680000300a00 */
[----:B------:R2:W-:Y:S04]  /*29210*/  STL.64 [R1+0x4a0], R4 ;  /* 0x0004a00401007387 */ /* 0x0005e80000100a00 */
[----:B------:R-:W-:Y:S04]  /*29220*/  STL.64 [R1+0x950], R188 ;  /* 0x000950bc01007387 */ /* 0x000fe80000100a00 */
[----:B------:R-:W-:Y:S01]  /*29230*/  STL.64 [R1+0x1b40], R188 ;  /* 0x001b40bc01007387 */ /* 0x000fe20000100a00 */
[----:B------:R-:W-:-:S03]  /*29240*/  IMAD.WIDE R190, R2, 0x4, R218 ;  /* 0x0000000402be7825 */ /* 0x000fc600078e02da */
[----:B------:R-:W5:Y:S01]  /*29250*/  LDL.LU.64 R218, [R1+0x2a8] ;  /* 0x0002a80001da7983 */ /* 0x000f620000300a00 */
[----:B------:R-:W-:-:S05]  /*29260*/  IMAD.WIDE R186, R2, 0x4, R200 ;  /* 0x0000000402ba7825 */ /* 0x000fca00078e02c8 */
[----:B------:R-:W-:Y:S04]  /*29270*/  STL.64 [R1+0x788], R186 ;  /* 0x000788ba01007387 */ /* 0x000fe80000100a00 */
[----:B------:R-:W-:Y:S01]  /*29280*/  STL.64 [R1+0x1b48], R186 ;  /* 0x001b48ba01007387 */ /* 0x000fe20000100a00 */
[----:B--2---:R-:W-:-:S03]  /*29290*/  IMAD.WIDE R4, R2, 0x4, R206 ;  /* 0x0000000402047825 */ /* 0x004fc600078e02ce */
[----:B------:R-:W2:Y:S04]  /*292a0*/  LDL.LU.64 R206, [R1+0x2a0] ;  /* 0x0002a00001ce7983 */ /* 0x000ea80000300a00 */
[----:B------:R1:W-:Y:S01]  /*292b0*/  STL.64 [R1+0x480], R4 ;  /* 0x0004800401007387 */ /* 0x0003e20000100a00 */
[----:B---3--:R-:W-:-:S03]  /*292c0*/  IMAD.WIDE R184, R2, 0x4, R208 ;  /* 0x0000000402b87825 */ /* 0x008fc600078e02d0 */
[----:B------:R-:W3:Y:S04]  /*292d0*/  LDL.LU.64 R208, [R1+0x298] ;  /* 0x0002980001d07983 */ /* 0x000ee80000300a00 */
[----:B------:R-:W-:Y:S04]  /*292e0*/  STL.64 [R1+0x940], R190 ;  /* 0x000940be01007387 */ /* 0x000fe80000100a00 */
[----:B------:R3:W-:Y:S01]  /*292f0*/  STL.64 [R1+0x1b50], R190 ;  /* 0x001b50be01007387 */ /* 0x0007e20000100a00 */
[----:B------:R-:W-:-:S03]  /*29300*/  IMAD.WIDE R234, R2, 0x4, R212 ;  /* 0x0000000402ea7825 */ /* 0x000fc600078e02d4 */
[----:B------:R-:W3:Y:S04]  /*29310*/  LDL.LU.64 R212, [R1+0x290] ;  /* 0x0002900001d47983 */ /* 0x000ee80000300a00 */
[----:B------:R-:W-:Y:S01]  /*29320*/  STL.64 [R1+0x770], R184 ;  /* 0x000770b801007387 */ /* 0x000fe20000100a00 */
[----:B-1----:R-:W-:-:S03]  /*29330*/  IMAD.WIDE R4, R2, 0x4, R202 ;  /* 0x0000000402047825 */ /* 0x002fc600078e02ca */
[----:B------:R1:W-:Y:S04]  /*29340*/  STL.64 [R1+0x1b58], R184 ;  /* 0x001b58b801007387 */ /* 0x0003e80000100a00 */
[----:B------:R-:W-:Y:S04]  /*29350*/  STL.64 [R1+0x930], R234 ;  /* 0x000930ea01007387 */ /* 0x000fe80000100a00 */
[----:B------:R-:W-:Y:S01]  /*29360*/  STL.64 [R1+0x460], R4 ;  /* 0x0004600401007387 */ /* 0x000fe20000100a00 */
[----:B----4-:R-:W-:-:S03]  /*29370*/  IMAD.WIDE R182, R2, 0x4, R210 ;  /* 0x0000000402b67825 */ /* 0x010fc600078e02d2 */
[----:B------:R-:W-:Y:S01]  /*29380*/  STL.64 [R1+0x1b60], R234 ;  /* 0x001b60ea01007387 */ /* 0x000fe20000100a00 */
[----:B------:R-:W-:-:S03]  /*29390*/  IMAD.WIDE R236, R2, 0x4, R214 ;  /* 0x0000000402ec7825 */ /* 0x000fc600078e02d6 */
[----:B------:R-:W4:Y:S04]  /*293a0*/  LDL.LU.64 R210, [R1+0x288] ;  /* 0x0002880001d27983 */ /* 0x000f280000300a00 */
[----:B------:R-:W4:Y:S04]  /*293b0*/  LDL.LU.64 R214, [R1+0x280] ;  /* 0x0002800001d67983 */ /* 0x000f280000300a00 */
[----:B------:R-:W-:Y:S04]  /*293c0*/  STL.64 [R1+0x740], R182 ;  /* 0x000740b601007387 */ /* 0x000fe80000100a00 */
[----:B------:R1:W-:Y:S01]  /*293d0*/  STL.64 [R1+0x1b68], R182 ;  /* 0x001b68b601007387 */ /* 0x0003e20000100a00 */
[----:B-----5:R-:W-:-:S04]  /*293e0*/  IMAD.WIDE R222, R2, 0x4, R204 ;  /* 0x0000000402de7825 */ /* 0x020fc800078e02cc */
[C---:B------:R-:W-:Y:S02]  /*293f0*/  IMAD.WIDE R12, R2.reuse, 0x4, R216 ;  /* 0x00000004020c7825 */ /* 0x040fe400078e02d8 */
[----:B------:R-:W5:Y:S04]  /*29400*/  LDL.LU.64 R216, [R1+0x278] ;  /* 0x0002780001d87983 */ /* 0x000f680000300a00 */
[----:B------:R-:W-:Y:S04]  /*29410*/  STL.64 [R1+0x920], R236 ;  /* 0x000920ec01007387 */ /* 0x000fe80000100a00 */
[----:B------:R-:W-:Y:S04]  /*29420*/  STL.64 [R1+0x1b70], R236 ;  /* 0x001b70ec01007387 */ /* 0x000fe80000100a00 */
[----:B------:R-:W-:Y:S04]  /*29430*/  STL.64 [R1+0x440], R222 ;  /* 0x000440de01007387 */ /* 0x000fe80000100a00 */
[----:B------:R-:W-:Y:S01]  /*29440*/  STL.64 [R1+0x1bf0], R222 ;  /* 0x001bf0de01007387 */ /* 0x000fe20000100a00 */
[----:B------:R-:W-:-:S03]  /*29450*/  IMAD.WIDE R238, R2, 0x4, R218 ;  /* 0x0000000402ee7825 */ /* 0x000fc600078e02da */
[----:B------:R-:W5:Y:S04]  /*29460*/  LDL.LU.64 R204, [R1+0x268] ;  /* 0x0002680001cc7983 */ /* 0x000f680000300a00 */
[----:B------:R-:W5:Y:S04]  /*29470*/  LDL.LU.64 R218, [R1+0x258] ;  /* 0x0002580001da7983 */ /* 0x000f680000300a00 */
[----:B------:R-:W-:Y:S04]  /*29480*/  STL.64 [R1+0x718], R12 ;  /* 0x0007180c01007387 */ /* 0x000fe80000100a00 */
[----:B------:R-:W-:Y:S01]  /*29490*/  STL.64 [R1+0x1b78], R12 ;  /* 0x001b780c01007387 */ /* 0x000fe20000100a00 */
[----:B--2---:R-:W-:-:S03]  /*294a0*/  IMAD.WIDE R220, R2, 0x4, R206 ;  /* 0x0000000402dc7825 */ /* 0x004fc600078e02ce */
[----:B------:R-:W2:Y:S04]  /*294b0*/  LDL.LU.64 R206, [R1+0x248] ;  /* 0x0002480001ce7983 */ /* 0x000ea80000300a00 */
[----:B------:R-:W-:Y:S01]  /*294c0*/  STL.64 [R1+0x908], R238 ;  /* 0x000908ee01007387 */ /* 0x000fe20000100a00 */
[----:B---3--:R-:W-:-:S03]  /*294d0*/  IMAD.WIDE R180, R2, 0x4, R208 ;  /* 0x0000000402b47825 */ /* 0x008fc600078e02d0 */
[----:B------:R-:W-:Y:S04]  /*294e0*/  STL.64 [R1+0x1b80], R238 ;  /* 0x001b80ee01007387 */ /* 0x000fe80000100a00 */
[----:B------:R-:W-:Y:S04]  /*294f0*/  STL.64 [R1+0x420], R220 ;  /* 0x000420dc01007387 */ /* 0x000fe80000100a00 */
[----:B------:R-:W-:Y:S04]  /*29500*/  STL.64 [R1+0x1bf8], R220 ;  /* 0x001bf8dc01007387 */ /* 0x000fe80000100a00 */
[----:B------:R-:W3:Y:S01]  /*29510*/  LDL.LU.64 R208, [R1+0x240] ;  /* 0x0002400001d07983 */ /* 0x000ee20000300a00 */
[----:B------:R-:W-:-:S03]  /*29520*/  IMAD.WIDE R6, R2, 0x4, R212 ;  /* 0x0000000402067825 */ /* 0x000fc600078e02d4 */
[----:B------:R-:W3:Y:S04]  /*29530*/  LDL.LU.64 R212, [R1+0x230] ;  /* 0x0002300001d47983 */ /* 0x000ee80000300a00 */
[----:B------:R-:W-:Y:S04]  /*29540*/  STL.64 [R1+0x6f0], R180 ;  /* 0x0006f0b401007387 */ /* 0x000fe80000100a00 */
[----:B------:R1:W-:Y:S01]  /*29550*/  STL.64 [R1+0x1b88], R180 ;  /* 0x001b88b401007387 */ /* 0x0003e20000100a00 */
[----:B----4-:R-:W-:-:S04]  /*29560*/  IMAD.WIDE R190, R2, 0x4, R210 ;  /* 0x0000000402be7825 */ /* 0x010fc800078e02d2 */
[C---:B------:R-:W-:Y:S02]  /*29570*/  IMAD.WIDE R178, R2.reuse, 0x4, R214 ;  /* 0x0000000402b27825 */ /* 0x040fe400078e02d6 */
[----:B------:R-:W4:Y:S04]  /*29580*/  LDL.LU.64 R214, [R1+0x228] ;  /* 0x0002280001d67983 */ /* 0x000f280000300a00 */
[----:B------:R-:W-:Y:S04]  /*29590*/  STL.64 [R1+0x8f0], R6 ;  /* 0x0008f00601007387 */ /* 0x000fe80000100a00 */
[----:B------:R-:W-:Y:S04]  /*295a0*/  STL.64 [R1+0x1b90], R6 ;  /* 0x001b900601007387 */ /* 0x000fe80000100a00 */
[----:B------:R-:W-:Y:S04]  /*295b0*/  STL.64 [R1+0x400], R190 ;  /* 0x000400be01007387 */ /* 0x000fe80000100a00 */
[----:B------:R-:W-:Y:S04]  /*295c0*/  STL.64 [R1+0x1c00], R190 ;  /* 0x001c00be01007387 */ /* 0x000fe80000100a00 */
[----:B------:R-:W1:Y:S01]  /*295d0*/  LDL.LU.64 R210, [R1+0x220] ;  /* 0x0002200001d27983 */ /* 0x000e620000300a00 */
[----:B-----5:R-:W-:-:S03]  /*295e0*/  IMAD.WIDE R192, R2, 0x4, R216 ;  /* 0x0000000402c07825 */ /* 0x020fc600078e02d8 */
[----:B------:R-:W5:Y:S04]  /*295f0*/  LDL.LU.64 R216, [R1+0x218] ;  /* 0x0002180001d87983 */ /* 0x000f680000300a00 */
[----:B------:R-:W-:Y:S04]  /*29600*/  STL.64 [R1+0x6c8], R178 ;  /* 0x0006c8b201007387 */ /* 0x000fe80000100a00 */
[----:B------:R5:W-:Y:S01]  /*29610*/  STL.64 [R1+0x1b98], R178 ;  /* 0x001b98b201007387 */ /* 0x000be20000100a00 */
[----:B------:R-:W-:-:S03]  /*29620*/  IMAD.WIDE R176, R2, 0x4, R218 ;  /* 0x0000000402b07825 */ /* 0x000fc600078e02da */
[----:B------:R-:W5:Y:S01]  /*29630*/  LDL.LU.64 R218, [R1+0x210] ;  /* 0x0002100001da7983 */ /* 0x000f620000300a00 */
[----:B------:R-:W-:-:S03]  /*29640*/  IMAD.WIDE R188, R2, 0x4, R204 ;  /* 0x0000000402bc7825 */ /* 0x000fc600078e02cc */
[----:B------:R-:W-:Y:S04]  /*29650*/  STL.64 [R1+0x8d8], R192 ;  /* 0x0008d8c001007387 */ /* 0x000fe80000100a00 */
[----:B------:R-:W-:Y:S04]  /*29660*/  STL.64 [R1+0x1ba0], R192 ;  /* 0x001ba0c001007387 */ /* 0x000fe80000100a00 */
[----:B------:R-:W-:Y:S04]  /*29670*/  STL.64 [R1+0x3e0], R188 ;  /* 0x0003e0bc01007387 */ /* 0x000fe80000100a00 */
[----:B------:R-:W-:Y:S04]  /*29680*/  STL.64 [R1+0x1c08], R188 ;  /* 0x001c08bc01007387 */ /* 0x000fe80000100a00 */
[----:B------:R-:W5:Y:S01]  /*29690*/  LDL.LU.64 R202, [R1+0x208] ;  /* 0x0002080001ca7983 */ /* 0x000f620000300a00 */
[----:B--2---:R-:W-:-:S03]  /*296a0*/  IMAD.WIDE R194, R2, 0x4, R206 ;  /* 0x0000000402c27825 */ /* 0x004fc600078e02ce */
[----:B------:R-:W2:Y:S04]  /*296b0*/  LDL.LU.64 R206, [R1+0x200] ;  /* 0x0002000001ce7983 */ /* 0x000ea80000300a00 */
[----:B------:R-:W-:Y:S04]  /*296c0*/  STL.64 [R1+0x6a0], R176 ;  /* 0x0006a0b001007387 */ /* 0x000fe80000100a00 */
[----:B------:R2:W-:Y:S01]  /*296d0*/  STL.64 [R1+0x1ba8], R176 ;  /* 0x001ba8b001007387 */ /* 0x0005e20000100a00 */
[----:B---3--:R-:W-:-:S04]  /*296e0*/  IMAD.WIDE R186, R2, 0x4, R208 ;  /* 0x0000000402ba7825 */ /* 0x008fc800078e02d0 */
[C---:B------:R-:W-:Y:S02]  /*296f0*/  IMAD.WIDE R174, R2.reuse, 0x4, R212 ;  /* 0x0000000402ae7825 */ /* 0x040fe400078e02d4 */
[----:B------:R-:W3:Y:S04]  /*29700*/  LDL.LU.64 R212, [R1+0x1f8] ;  /* 0x0001f80001d47983 */ /* 0x000ee80000300a00 */
[----:B------:R-:W-:Y:S04]  /*29710*/  STL.64 [R1+0x8c0], R194 ;  /* 0x0008c0c201007387 */ /* 0x000fe80000100a00 */
[----:B------:R-:W-:Y:S04]  /*29720*/  STL.64 [R1+0x1bb0], R194 ;  /* 0x001bb0c201007387 */ /* 0x000fe80000100a00 */
[----:B------:R-:W-:Y:S04]  /*29730*/  STL.64 [R1+0x240], R186 ;  /* 0x000240ba01007387 */ /* 0x000fe80000100a00 */
[----:B------:R-:W-:Y:S04]  /*29740*/  STL.64 [R1+0x1c10], R186 ;  /* 0x001c10ba01007387 */ /* 0x000fe80000100a00 */
[----:B------:R-:W3:Y:S01]  /*29750*/  LDL.LU.64 R208, [R1+0x1f0] ;  /* 0x0001f00001d07983 */ /* 0x000ee20000300a00 */
[----:B----4-:R-:W-:-:S03]  /*29760*/  IMAD.WIDE R196, R2, 0x4, R214 ;  /* 0x0000000402c47825 */ /* 0x010fc600078e02d6 */
[----:B------:R-:W4:Y:S04]  /*29770*/  LDL.LU.64 R214, [R1+0x1e8] ;  /* 0x0001e80001d67983 */ /* 0x000f280000300a00 */
[----:B------:R-:W-:Y:S04]  /*29780*/  STL.64 [R1+0x678], R174 ;  /* 0x000678ae01007387 */ /* 0x000fe80000100a00 */
[----:B------:R4:W-:Y:S01]  /*29790*/  STL.64 [R1+0x1bb8], R174 ;  /* 0x001bb8ae01007387 */ /* 0x0009e20000100a00 */
[----:B-1----:R-:W-:-:S04]  /*297a0*/  IMAD.WIDE R184, R2, 0x4, R210 ;  /* 0x0000000402b87825 */ /* 0x002fc800078e02d2 */
[C---:B-----5:R-:W-:Y:S02]  /*297b0*/  IMAD.WIDE R172, R2.reuse, 0x4, R216 ;  /* 0x0000000402ac7825 */ /* 0x060fe400078e02d8 */
        /* <DEDUP_REMOVED lines=8> */
[----:B------:R-:W5:Y:S04]  /*29840*/  LDL.LU.64 R210, [R1+0x1a8] ;  /* 0x0001a80001d27983 */ /* 0x000f680000300a00 */
[----:B------:R-:W-:Y:S04]  /*29850*/  STL.64 [R1+0x650], R172 ;  /* 0x000650ac01007387 */ /* 0x000fe80000100a00 */
[----:B------:R1:W-:Y:S01]  /*29860*/  STL.64 [R1+0x1bc8], R172 ;  /* 0x001bc8ac01007387 */ /* 0x0003e20000100a00 */
[----:B------:R-:W-:-:S03]  /*29870*/  IMAD.WIDE R182, R2, 0x4, R202 ;  /* 0x0000000402b67825 */ /* 0x000fc600078e02ca */
[----:B------:R-:W-:Y:S04]  /*29880*/  STL.64 [R1+0x898], R198 ;  /* 0x000898c601007387 */ /* 0x000fe80000100a00 */
[----:B------:R-:W-:Y:S04]  /*29890*/  STL.64 [R1+0x1bd0], R198 ;  /* 0x001bd0c601007387 */ /* 0x000fe80000100a00 */
[----:B------:R-:W-:Y:S04]  /*298a0*/  STL.64 [R1+0x1e0], R182 ;  /* 0x0001e0b601007387 */ /* 0x000fe80000100a00 */
[----:B------:R-:W-:Y:S01]  /*298b0*/  STL.64 [R1+0x1c20], R182 ;  /* 0x001c20b601007387 */ /* 0x000fe20000100a00 */
[----:B------:R-:W-:-:S04]  /*298c0*/  IMAD.WIDE R58, R2, 0x4, R244 ;  /* 0x00000004023a7825 */ /* 0x000fc800078e02f4 */
[C---:B--2---:R-:W-:Y:S02]  /*298d0*/  IMAD.WIDE R170, R2.reuse, 0x4, R206 ;  /* 0x0000000402aa7825 */ /* 0x044fe400078e02ce */
[----:B------:R-:W2:Y:S02]  /*298e0*/  LDL.LU.64 R206, [R1+0x1a0] ;  /* 0x0001a00001ce7983 */ /* 0x000ea40000300a00 */
[C---:B---3--:R-:W-:Y:S02]  /*298f0*/  IMAD.WIDE R240, R2.reuse, 0x4, R212 ;  /* 0x0000000402f07825 */ /* 0x048fe400078e02d4 */
[----:B------:R-:W3:Y:S04]  /*29900*/  LDL.LU.64 R212, [R1+0x198] ;  /* 0x0001980001d47983 */ /* 0x000ee80000300a00 */
[----:B------:R-:W-:Y:S04]  /*29910*/  STL.64 [R1+0x628], R170 ;  /* 0x000628aa01007387 */ /* 0x000fe80000100a00 */
[----:B------:R1:W-:Y:S01]  /*29920*/  STL.64 [R1+0x1bd8], R170 ;  /* 0x001bd8aa01007387 */ /* 0x0003e20000100a00 */
[----:B------:R-:W-:-:S04]  /*29930*/  IMAD.WIDE R180, R2, 0x4, R208 ;  /* 0x0000000402b47825 */ /* 0x000fc800078e02d0 */
[C---:B----4-:R-:W-:Y:S02]  /*29940*/  IMAD.WIDE R168, R2.reuse, 0x4, R214 ;  /* 0x0000000402a87825 */ /* 0x050fe400078e02d6 */
[----:B------:R-:W4:Y:S04]  /*29950*/  LDL.LU.64 R214, [R1+0x190] ;  /* 0x0001900001d67983 */ /* 0x000f280000300a00 */
[----:B------:R-:W-:Y:S04]  /*29960*/  STL.64 [R1+0x880], R240 ;  /* 0x000880f001007387 */ /* 0x000fe80000100a00 */
[----:B------:R-:W-:Y:S04]  /*29970*/  STL.64 [R1+0x1be0], R240 ;  /* 0x001be0f001007387 */ /* 0x000fe80000100a00 */
[----:B------:R-:W-:Y:S04]  /*29980*/  STL.64 [R1+0x1d0], R180 ;  /* 0x0001d0b401007387 */ /* 0x000fe80000100a00 */
[----:B------:R-:W-:Y:S04]  /*29990*/  STL.64 [R1+0x1c28], R180 ;  /* 0x001c28b401007387 */ /* 0x000fe80000100a00 */
[----:B------:R-:W4:Y:S01]  /*299a0*/  LDL.LU.64 R208, [R1+0x188] ;  /* 0x0001880001d07983 */ /* 0x000f220000300a00 */
[----:B-----5:R-:W-:-:S03]  /*299b0*/  IMAD.WIDE R242, R2, 0x4, R216 ;  /* 0x0000000402f27825 */ /* 0x020fc600078e02d8 */
[----:B------:R-:W5:Y:S04]  /*299c0*/  LDL.LU.64 R216, [R1+0x180] ;  /* 0x0001800001d87983 */ /* 0x000f680000300a00 */
[----:B------:R-:W-:Y:S04]  /*299d0*/  STL.64 [R1+0x600], R168 ;  /* 0x000600a801007387 */ /* 0x000fe80000100a00 */
[----:B------:R-:W-:Y:S01]  /*299e0*/  STL.64 [R1+0x1c30], R168 ;  /* 0x001c30a801007387 */ /* 0x000fe20000100a00 */
[----:B------:R-:W-:-:S03]  /*299f0*/  IMAD.WIDE R178, R2, 0x4, R218 ;  /* 0x0000000402b27825 */ /* 0x000fc600078e02da */
[----:B------:R-:W5:Y:S04]  /*29a00*/  LDL.LU.64 R218, [R1+0x178] ;  /* 0x0001780001da7983 */ /* 0x000f680000300a00 */
[----:B------:R-:W-:Y:S01]  /*29a10*/  STL.64 [R1+0x868], R242 ;  /* 0x000868f201007387 */ /* 0x000fe20000100a00 */
[----:B------:R-:W-:-:S03]  /*29a20*/  IMAD.WIDE R244, R2, 0x4, R210 ;  /* 0x0000000402f47825 */ /* 0x000fc600078e02d2 */
[----:B------:R-:W-:Y:S04]  /*29a30*/  STL.64 [R1+0x1c38], R242 ;  /* 0x001c38f201007387 */ /* 0x000fe80000100a00 */
[----:B------:R-:W1:Y:S04]  /*29a40*/  LDL.LU.64 R146, [R1+0x170] ;  /* 0x0001700001927983 */ /* 0x000e680000300a00 */
[----:B------:R-:W5:Y:S01]  /*29a50*/  LDL.LU.64 R210, [R1+0x168] ;  /* 0x0001680001d27983 */ /* 0x000f620000300a00 */
[----:B------:R-:W-:-:S03]  /*29a60*/  IMAD.WIDE R166, R2, 0x4, R204 ;  /* 0x0000000402a67825 */ /* 0x000fc600078e02cc */
[----:B------:R-:W5:Y:S04]  /*29a70*/  LDL.LU.64 R204, [R1+0x158] ;  /* 0x0001580001cc7983 */ /* 0x000f680000300a00 */
[----:B------:R-:W-:Y:S04]  /*29a80*/  STL.64 [R1+0x1b0], R178 ;  /* 0x0001b0b201007387 */ /* 0x000fe80000100a00 */
[----:B------:R-:W-:Y:S04]  /*29a90*/  STL.64 [R1+0x1c40], R178 ;  /* 0x001c40b201007387 */ /* 0x000fe80000100a00 */
[----:B------:R-:W-:Y:S04]  /*29aa0*/  STL.64 [R1+0x210], R166 ;  /* 0x000210a601007387 */ /* 0x000fe80000100a00 */
[----:B------:R-:W-:Y:S01]  /*29ab0*/  STL.64 [R1+0x1c48], R166 ;  /* 0x001c48a601007387 */ /* 0x000fe20000100a00 */
[----:B--2---:R-:W-:-:S03]  /*29ac0*/  IMAD.WIDE R176, R2, 0x4, R206 ;  /* 0x0000000402b07825 */ /* 0x004fc600078e02ce */
[----:B------:R-:W2:Y:S01]  /*29ad0*/  LDL.LU.64 R206, [R1+0x148] ;  /* 0x0001480001ce7983 */ /* 0x000ea20000300a00 */
[----:B---3--:R-:W-:-:S03]  /*29ae0*/  IMAD.WIDE R164, R2, 0x4, R212 ;  /* 0x0000000402a47825 */ /* 0x008fc600078e02d4 */
[----:B------:R-:W3:Y:S04]  /*29af0*/  LDL.LU.64 R212, [R1+0x140] ;  /* 0x0001400001d47983 */ /* 0x000ee80000300a00 */
[----:B------:R-:W-:Y:S04]  /*29b00*/  STL.64 [R1+0x858], R244 ;  /* 0x000858f401007387 */ /* 0x000fe80000100a00 */
[----:B------:R-:W-:Y:S01]  /*29b10*/  STL.64 [R1+0x1c50], R244 ;  /* 0x001c50f401007387 */ /* 0x000fe20000100a00 */
[----:B----4-:R-:W-:-:S03]  /*29b20*/  IMAD.WIDE R200, R2, 0x4, R214 ;  /* 0x0000000402c87825 */ /* 0x010fc600078e02d6 */
[----:B------:R-:W4:Y:S04]  /*29b30*/  LDL.LU.64 R214, [R1+0x130] ;  /* 0x0001300001d67983 */ /* 0x000f280000300a00 */
[----:B------:R-:W-:Y:S04]  /*29b40*/  STL.64 [R1+0x1a0], R176 ;  /* 0x0001a0b001007387 */ /* 0x000fe80000100a00 */
[----:B------:R-:W-:Y:S04]  /*29b50*/  STL.64 [R1+0x1c58], R176 ;  /* 0x001c58b001007387 */ /* 0x000fe80000100a00 */
[----:B------:R-:W-:Y:S04]  /*29b60*/  STL.64 [R1+0x1f8], R164 ;  /* 0x0001f8a401007387 */ /* 0x000fe80000100a00 */
[----:B------:R4:W-:Y:S01]  /*29b70*/  STL.64 [R1+0x1c60], R164 ;  /* 0x001c60a401007387 */ /* 0x0009e20000100a00 */
[----:B------:R-:W-:-:S03]  /*29b80*/  IMAD.WIDE R174, R2, 0x4, R208 ;  /* 0x0000000402ae7825 */ /* 0x000fc600078e02d0 */
[----:B------:R-:W4:Y:S01]  /*29b90*/  LDL.LU.64 R208, [R1+0x120] ;  /* 0x0001200001d07983 */ /* 0x000f220000300a00 */
[----:B-----5:R-:W-:-:S03]  /*29ba0*/  IMAD.WIDE R162, R2, 0x4, R216 ;  /* 0x0000000402a27825 */ /* 0x020fc600078e02d8 */
[----:B------:R-:W5:Y:S04]  /*29bb0*/  LDL.LU.64 R216, [R1+0x118] ;  /* 0x0001180001d87983 */ /* 0x000f680000300a00 */
[----:B------:R-:W-:Y:S01]  /*29bc0*/  STL.64 [R1+0x840], R200 ;  /* 0x000840c801007387 */ /* 0x000fe20000100a00 */
[----:B------:R-:W-:-:S03]  /*29bd0*/  IMAD.WIDE R202, R2, 0x4, R218 ;  /* 0x0000000402ca7825 */ /* 0x000fc600078e02da */
[----:B------:R-:W5:Y:S04]  /*29be0*/  LDL.LU.64 R218, [R1+0x110] ;  /* 0x0001100001da7983 */ /* 0x000f680000300a00 */
[----:B------:R-:W-:Y:S04]  /*29bf0*/  STL.64 [R1+0x150], R174 ;  /* 0x000150ae01007387 */ /* 0x000fe80000100a00 */
[----:B------:R-:W-:Y:S01]  /*29c00*/  STL.64 [R1+0x1c8], R162 ;  /* 0x0001c8a201007387 */ /* 0x000fe20000100a00 */
[----:B-1----:R-:W-:-:S03]  /*29c10*/  IMAD.WIDE R172, R2, 0x4, R146 ;  /* 0x0000000402ac7825 */ /* 0x002fc600078e0292 */
[----:B------:R-:W5:Y:S01]  /*29c20*/  LDL.LU.64 R154, [R1+0x108] ;  /* 0x00010800019a7983 */ /* 0x000f620000300a00 */
[----:B------:R-:W-:-:S03]  /*29c30*/  IMAD.WIDE R160, R2, 0x4, R210 ;  /* 0x0000000402a07825 */ /* 0x000fc600078e02d2 */
[----:B------:R-:W5:Y:S04]  /*29c40*/  LDL.LU.64 R146, [R1+0x100] ;  /* 0x0001000001927983 */ /* 0x000f680000300a00 */
[----:B------:R-:W5:Y:S04]  /*29c50*/  LDL.LU.64 R210, [R1+0xf8] ;  /* 0x0000f80001d27983 */ /* 0x000f680000300a00 */
[----:B------:R-:W-:Y:S04]  /*29c60*/  STL.64 [R1+0x828], R202 ;  /* 0x000828ca01007387 */ /* 0x000fe80000100a00 */
[----:B------:R-:W-:Y:S04]  /*29c70*/  STL.64 [R1+0x138], R172 ;  /* 0x000138ac01007387 */ /* 0x000fe80000100a00 */
[----:B------:R-:W-:Y:S04]  /*29c80*/  STL.64 [R1+0x198], R160 ;  /* 0x000198a001007387 */ /* 0x000fe80000100a00 */
[----:B------:R-:W5:Y:S01]  /*29c90*/  LDL.LU.64 R144, [R1+0xf0] ;  /* 0x0000f00001907983 */ /* 0x000f620000300a00 */
[----:B------:R-:W-:-:S03]  /*29ca0*/  IMAD.WIDE R204, R2, 0x4, R204 ;  /* 0x0000000402cc7825 */ /* 0x000fc600078e02cc */
[----:B------:R-:W5:Y:S01]  /*29cb0*/  LDL.LU.64 R152, [R1+0xe0] ;  /* 0x0000e00001987983 */ /* 0x000f620000300a00 */
[----:B--2---:R-:W-:-:S04]  /*29cc0*/  IMAD.WIDE R170, R2, 0x4, R206 ;  /* 0x0000000402aa7825 */ /* 0x004fc800078e02ce */
[C---:B---3--:R-:W-:Y:S02]  /*29cd0*/  IMAD.WIDE R158, R2.reuse, 0x4, R212 ;  /* 0x00000004029e7825 */ /* 0x048fe400078e02d4 */
[----:B------:R-:W2:Y:S04]  /*29ce0*/  LDL.LU.64 R212, [R1+0xd0] ;  /* 0x0000d00001d47983 */ /* 0x000ea80000300a00 */
[----:B------:R-:W-:Y:S04]  /*29cf0*/  STL.64 [R1+0x810], R204 ;  /* 0x000810cc01007387 */ /* 0x000fe80000100a00 */
[----:B------:R-:W3:Y:S04]  /*29d00*/  LDL.LU.64 R150, [R1+0xc0] ;  /* 0x0000c00001967983 */ /* 0x000ee80000300a00 */
[----:B------:R-:W3:Y:S01]  /*29d10*/  LDL.LU.64 R246, [R1+0xb8] ;  /* 0x0000b80001f67983 */ /* 0x000ee20000300a00 */
[----:B----4-:R-:W-:-:S03]  /*29d20*/  IMAD.WIDE R206, R2, 0x4, R214 ;  /* 0x0000000402ce7825 */ /* 0x010fc600078e02d6 */
[----:B------:R-:W4:Y:S04]  /*29d30*/  LDL.LU.64 R214, [R1+0xa8] ;  /* 0x0000a80001d67983 */ /* 0x000f280000300a00 */
[----:B------:R1:W-:Y:S04]  /*29d40*/  STL.64 [R1+0x128], R170 ;  /* 0x000128aa01007387 */ /* 0x0003e80000100a00 */
[----:B------:R-:W-:Y:S04]  /*29d50*/  STL.64 [R1+0x180], R158 ;  /* 0x0001809e01007387 */ /* 0x000fe80000100a00 */
[----:B------:R-:W4:Y:S01]  /*29d60*/  LDL.LU.64 R148, [R1+0x98] ;  /* 0x0000980001947983 */ /* 0x000f220000300a00 */
[----:B------:R-:W-:-:S04]  /*29d70*/  IMAD.WIDE R138, R2, 0x4, R208 ;  /* 0x00000004028a7825 */ /* 0x000fc800078e02d0 */
[C---:B-----5:R-:W-:Y:S02]  /*29d80*/  IMAD.WIDE R156, R2.reuse, 0x4, R216 ;  /* 0x00000004029c7825 */ /* 0x060fe400078e02d8 */
[----:B------:R-:W5:Y:S04]  /*29d90*/  LDL.LU.64 R216, [R1+0x90] ;  /* 0x0000900001d87983 */ /* 0x000f680000300a00 */
[----:B------:R-:W-:Y:S01]  /*29da0*/  STL.64 [R1+0x7f8], R206 ;  /* 0x0007f8ce01007387 */ /* 0x000fe20000100a00 */
[----:B------:R-:W-:-:S03]  /*29db0*/  IMAD.WIDE R208, R2, 0x4, R218 ;  /* 0x0000000402d07825 */ /* 0x000fc600078e02da */
[----:B------:R-:W5:Y:S04]  /*29dc0*/  LDL.LU.64 R218, [R1+0x80] ;  /* 0x0000800001da7983 */ /* 0x000f680000300a00 */
[----:B------:R-:W-:Y:S04]  /*29dd0*/  STL.64 [R1+0x120], R138 ;  /* 0x0001208a01007387 */ /* 0x000fe80000100a00 */
[----:B------:R-:W-:Y:S01]  /*29de0*/  STL.64 [R1+0x168], R156 ;  /* 0x0001689c01007387 */ /* 0x000fe20000100a00 */
[----:B------:R-:W-:-:S03]  /*29df0*/  IMAD.WIDE R136, R2, 0x4, R154 ;  /* 0x0000000402887825 */ /* 0x000fc600078e029a */
[----:B------:R-:W-:Y:S01]  /*29e00*/  STL.64 [R1+0x7e8], R208 ;  /* 0x0007e8d001007387 */ /* 0x000fe20000100a00 */
[----:B------:R-:W-:-:S03]  /*29e10*/  IMAD.WIDE R154, R2, 0x4, R146 ;  /* 0x00000004029a7825 */ /* 0x000fc600078e0292 */
[----:B------:R-:W5:Y:S04]  /*29e20*/  LDL.LU.64 R142, [R1+0x78] ;  /* 0x00007800018e7983 */ /* 0x000f680000300a00 */
[----:B------:R-:W5:Y:S04]  /*29e30*/  LDL.LU.64 R146, [R1+0x70] ;  /* 0x0000700001927983 */ /* 0x000f680000300a00 */
[----:B------:R-:W-:Y:S04]  /*29e40*/  STL.64 [R1+0xd8], R136 ;  /* 0x0000d88801007387 */ /* 0x000fe80000100a00 */
[----:B------:R-:W-:Y:S01]  /*29e50*/  STL.64 [R1+0x108], R154 ;  /* 0x0001089a01007387 */ /* 0x000fe20000100a00 */
[----:B------:R-:W-:-:S03]  /*29e60*/  IMAD.WIDE R134, R2, 0x4, R144 ;  /* 0x0000000402867825 */ /* 0x000fc600078e0290 */
[----:B------:R-:W5:Y:S01]  /*29e70*/  LDL.LU.64 R144, [R1+0x68] ;  /* 0x0000680001907983 */ /* 0x000f620000300a00 */
[----:B------:R-:W-:-:S04]  /*29e80*/  IMAD.WIDE R210, R2, 0x4, R210 ;  /* 0x0000000402d27825 */ /* 0x000fc800078e02d2 */
[C---:B------:R-:W-:Y:S01]  /*29e90*/  IMAD.WIDE R152, R2.reuse, 0x4, R152 ;  /* 0x0000000402987825 */ /* 0x040fe200078e0298 */
[----:B------:R-:W-:Y:S04]  /*29ea0*/  STL.64 [R1+0x7d0], R210 ;  /* 0x0007d0d201007387 */ /* 0x000fe80000100a00 */
[----:B------:R-:W-:Y:S01]  /*29eb0*/  STL.64 [R1+0xc8], R134 ;  /* 0x0000c88601007387 */ /* 0x000fe20000100a00 */
[----:B------:R-:W-:-:S03]  /*29ec0*/  IMAD.WIDE R4, R2, 0x4, R232 ;  /* 0x0000000402047825 */ /* 0x000fc600078e02e8 */
[----:B------:R-:W-:Y:S01]  /*29ed0*/  STL.64 [R1+0xf0], R152 ;  /* 0x0000f09801007387 */ /* 0x000fe20000100a00 */
[----:B--2---:R-:W-:-:S04]  /*29ee0*/  IMAD.WIDE R212, R2, 0x4, R212 ;  /* 0x0000000402d47825 */ /* 0x004fc800078e02d4 */
[C---:B---3--:R-:W-:Y:S01]  /*29ef0*/  IMAD.WIDE R12, R2.reuse, 0x4, R150 ;  /* 0x00000004020c7825 */ /* 0x048fe200078e0296 */
[----:B------:R-:W-:Y:S03]  /*29f00*/  STL.64 [R1+0x7b8], R212 ;  /* 0x0007b8d401007387 */ /* 0x000fe60000100a00 */
[C---:B------:R-:W-:Y:S01]  /*29f10*/  IMAD.WIDE R150, R2.reuse, 0x4, R246 ;  /* 0x0000000402967825 */ /* 0x040fe200078e02f6 */
[----:B------:R-:W-:Y:S04]  /*29f20*/  STL.64 [R1+0xb0], R12 ;  /* 0x0000b00c01007387 */ /* 0x000fe80000100a00 */
[----:B------:R-:W-:Y:S01]  /*29f30*/  STL.64 [R1+0xc0], R150 ;  /* 0x0000c09601007387 */ /* 0x000fe20000100a00 */
[----:B----4-:R-:W-:-:S05]  /*29f40*/  IMAD.WIDE R214, R2, 0x4, R214 ;  /* 0x0000000402d67825 */ /* 0x010fca00078e02d6 */
[----:B------:R-:W-:Y:S01]  /*29f50*/  STL.64 [R1+0x7a8], R214 ;  /* 0x0007a8d601007387 */ /* 0x000fe20000100a00 */
[----:B------:R-:W-:-:S04]  /*29f60*/  IMAD.WIDE R6, R2, 0x4, R148 ;  /* 0x0000000402067825 */ /* 0x000fc800078e0294 */
[C---:B------:R-:W-:Y:S01]  /*29f70*/  IMAD.WIDE R148, R2.reuse, 0x4, R230 ;  /* 0x0000000402947825 */ /* 0x040fe200078e02e6 */
[----:B------:R2:W-:Y:S03]  /*29f80*/  STL.64 [R1+0x98], R6 ;  /* 0x0000980601007387 */ /* 0x0005e60000100a00 */
[----:B-----5:R-:W-:-:S05]  /*29f90*/  IMAD.WIDE R246, R2, 0x4, R216 ;  /* 0x0000000402f67825 */ /* 0x020fca00078e02d8 */
[----:B------:R-:W-:Y:S01]  /*29fa0*/  STL.64 [R1+0xa8], R246 ;  /* 0x0000a8f601007387 */ /* 0x000fe20000100a00 */
[----:B------:R-:W-:-:S04]  /*29fb0*/  IMAD.WIDE R216, R2, 0x4, R218 ;  /* 0x0000000402d87825 */ /* 0x000fc800078e02da */
[C---:B------:R-:W-:Y:S01]  /*29fc0*/  IMAD.WIDE R218, R2.reuse, 0x4, R228 ;  /* 0x0000000402da7825 */ /* 0x040fe200078e02e4 */
[----:B------:R-:W-:Y:S04]  /*29fd0*/  STL.64 [R1+0x798], R216 ;  /* 0x000798d801007387 */ /* 0x000fe80000100a00 */
[----:B------:R3:W-:Y:S04]  /*29fe0*/  STL.64 [R1+0x80], R4 ;  /* 0x0000800401007387 */ /* 0x0007e80000100a00 */
[----:B------:R4:W-:Y:S04]  /*29ff0*/  STL.64 [R1+0x90], R148 ;  /* 0x0000909401007387 */ /* 0x0009e80000100a00 */
[----:B------:R-:W-:Y:S04]  /*2a000*/  STL.64 [R1+0x780], R218 ;  /* 0x000780da01007387 */ /* 0x000fe80000100a00 */
[----:B------:R-:W5:Y:S04]  /*2a010*/  LDL.64 R192, [R1+0x250] ;  /* 0x0002500001c07983 */ /* 0x000f680000100a00 */
[----:B------:R-:W2:Y:S04]  /*2a020*/  LDL.64 R238, [R1+0x238] ;  /* 0x0002380001ee7983 */ /* 0x000ea80000100a00 */
[----:B------:R-:W3:Y:S04]  /*2a030*/  LDL.64 R236, [R1+0x918] ;  /* 0x0009180001ec7983 */ /* 0x000ee80000100a00 */
[----:B------:R-:W4:Y:S04]  /*2a040*/  LDL.64 R234, [R1+0x900] ;  /* 0x0009000001ea7983 */ /* 0x000f280000100a00 */
[----:B------:R-:W4:Y:S04]  /*2a050*/  LDL.64 R194, [R1+0x8e8] ;  /* 0x0008e80001c27983 */ /* 0x000f280000100a00 */
[----:B------:R-:W4:Y:S01]  /*2a060*/  LDL.64 R188, [R1+0x8d0] ;  /* 0x0008d00001bc7983 */ /* 0x000f220000100a00 */
[----:B------:R-:W-:-:S03]  /*2a070*/  IMAD.WIDE R228, R2, 0x4, R142 ;  /* 0x0000000402e47825 */ /* 0x000fc600078e028e */
[----:B------:R-:W4:Y:S01]  /*2a080*/  LDL.64 R190, [R1+0x1c0] ;  /* 0x0001c00001be7983 */ /* 0x000f220000100a00 */
[----:B------:R-:W-:-:S03]  /*2a090*/  IMAD.WIDE R230, R2, 0x4, R144 ;  /* 0x0000000402e67825 */ /* 0x000fc600078e0290 */
[----:B------:R-:W4:Y:S04]  /*2a0a0*/  LDL.64 R220, [R1+0x8a8] ;  /* 0x0008a80001dc7983 */ /* 0x000f280000100a00 */
[----:B------:R-:W4:Y:S04]  /*2a0b0*/  LDL.64 R222, [R1+0x890] ;  /* 0x0008900001de7983 */ /* 0x000f280000100a00 */
[----:B------:R-:W4:Y:S04]  /*2a0c0*/  LDL.64 R140, [R1+0x878] ;  /* 0x00087800018c7983 */ /* 0x000f280000100a00 */
[----:B------:R-:W4:Y:S04]  /*2a0d0*/  LDL.64 R142, [R1+0x160] ;  /* 0x00016000018e7983 */ /* 0x000f280000100a00 */
[----:B------:R-:W4:Y:S01]  /*2a0e0*/  LDL.64 R144, [R1+0x850] ;  /* 0x0008500001907983 */ /* 0x000f220000100a00 */
[----:B------:R-:W-:-:S04]  /*2a0f0*/  IMAD.WIDE R132, R2, 0x4, R132 ;  /* 0x0000000402847825 */ /* 0x000fc800078e0284 */
[C---:B------:R-:W-:Y:S01]  /*2a100*/  IMAD.WIDE R130, R2.reuse, 0x4, R130 ;  /* 0x0000000402827825 */ /* 0x040fe200078e0282 */
[----:B------:R-:W-:Y:S03]  /*2a110*/  LDGSTS.E [R249+0x60000], desc[UR4][R132.64], P5 ;  /* 0x6000000084f97fae */ /* 0x000fe6000a921844 */
        /* <DEDUP_REMOVED lines=119> */
[----:B------:R1:W-:Y:S04]  /*2a890*/  STL.64 [R1+0x78], R146 ;  /* 0x0000789201007387 */ /* 0x0003e80000100a00 */
[----:B------:R-:W-:Y:S04]  /*2a8a0*/  LDGSTS.E [R249+0x77c00], desc[UR4][R224.64], P5 ;  /* 0x77c00000e0f97fae */ /* 0x000fe8000a921844 */
[----:B------:R1:W-:Y:S04]  /*2a8b0*/  STL.64 [R1+0x768], R230 ;  /* 0x000768e601007387 */ /* 0x0003e80000100a00 */
[----:B-----5:R-:W-:Y:S04]  /*2a8c0*/  LDGSTS.E [R250+0x60100], desc[UR4][R192.64], P5 ;  /* 0x60100000c0fa7fae */ /* 0x020fe8000a921844 */
[----:B--2---:R-:W-:Y:S04]  /*2a8d0*/  LDGSTS.E [R250+0x60500], desc[UR4][R238.64], P5 ;  /* 0x60500000eefa7fae */ /* 0x004fe8000a921844 */
[----:B---3--:R-:W-:Y:S04]  /*2a8e0*/  LDGSTS.E [R250+0x60900], desc[UR4][R236.64], P5 ;  /* 0x60900000ecfa7fae */ /* 0x008fe8000a921844 */
[----:B------:R-:W2:Y:S04]  /*2a8f0*/  LDL.64 R192, [R1+0x838] ;  /* 0x0008380001c07983 */ /* 0x000ea80000100a00 */
[----:B------:R-:W3:Y:S04]  /*2a900*/  LDL.64 R238, [R1+0x820] ;  /* 0x0008200001ee7983 */ /* 0x000ee80000100a00 */
[----:B----4-:R-:W-:Y:S04]  /*2a910*/  LDGSTS.E [R250+0x60d00], desc[UR4][R234.64], P5 ;  /* 0x60d00000eafa7fae */ /* 0x010fe8000a921844 */
        /* <DEDUP_REMOVED lines=38> */
[----:B------:R-:W3:Y:S04]  /*2ab80*/  LDL.64 R238, [R1+0x4a0] ;  /* 0x0004a00001ee7983 */ /* 0x000ee80000100a00 */
[----:B------:R-:W4:Y:S04]  /*2ab90*/  LDL.64 R236, [R1+0x480] ;  /* 0x0004800001ec7983 */ /* 0x000f280000100a00 */
[----:B------:R-:W5:Y:S04]  /*2aba0*/  LDL.64 R234, [R1+0x460] ;  /* 0x0004600001ea7983 */ /* 0x000f680000100a00 */
        /* <DEDUP_REMOVED lines=33> */
[----:B------:R-:W2:Y:S04]  /*2adc0*/  LDL.LU.64 R144, [R1+0x1be8] ;  /* 0x001be80001907983 */ /* 0x000ea80000300a00 */
[----:B------:R-:W-:Y:S04]  /*2add0*/  LDGSTS.E [R250+0x70900], desc[UR4][R142.64], P5 ;  /* 0x709000008efa7fae */ /* 0x000fe8000a921844 */
[----:B------:R-:W5:Y:S04]  /*2ade0*/  LDL.64 R140, [R1+0xa08] ;  /* 0x000a0800018c7983 */ /* 0x000f680000100a00 */
[----:B------:R-:W5:Y:S04]  /*2adf0*/  LDL.64 R232, [R1+0x830] ;  /* 0x0008300001e87983 */ /* 0x000f680000100a00 */
[----:B------:R-:W5:Y:S04]  /*2ae00*/  LDL.64 R142, [R1+0xa00] ;  /* 0x000a0000018e7983 */ /* 0x000f680000100a00 */
[----:B--2---:R-:W-:Y:S04]  /*2ae10*/  LDGSTS.E [R250+0x70d00], desc[UR4][R144.64], P5 ;  /* 0x70d0000090fa7fae */ /* 0x004fe8000a921844 */
[----:B------:R-:W-:Y:S04]  /*2ae20*/  LDGSTS.E [R250+0x71100], desc[UR4][R240.64], P5 ;  /* 0x71100000f0fa7fae */ /* 0x000fe8000a921844 */
[----:B------:R-:W-:Y:S04]  /*2ae30*/  LDGSTS.E [R250+0x71500], desc[UR4][R198.64], P5 ;  /* 0x71500000c6fa7fae */ /* 0x000fe8000a921844 */
[----:B------:R-:W2:Y:S04]  /*2ae40*/  LDL.64 R144, [R1+0x9f8] ;  /* 0x0009f80001907983 */ /* 0x000ea80000100a00 */
[----:B------:R-:W-:Y:S04]  /*2ae50*/  LDGSTS.E [R250+0x71900], desc[UR4][R196.64], P5 ;  /* 0x71900000c4fa7fae */ /* 0x000fe8000a921844 */
[----:B------:R-:W-:Y:S04]  /*2ae60*/  LDGSTS.E [R250+0x71d00], desc[UR4][R194.64], P5 ;  /* 0x71d00000c2fa7fae */ /* 0x000fe8000a921844 */
[----:B------:R-:W-:Y:S04]  /*2ae70*/  LDGSTS.E [R250+0x72100], desc[UR4][R192.64], P5 ;  /* 0x72100000c0fa7fae */ /* 0x000fe8000a921844 */
[----:B---3--:R-:W-:Y:S04]  /*2ae80*/  LDGSTS.E [R250+0x72500], desc[UR4][R238.64], P5 ;  /* 0x72500000eefa7fae */ /* 0x008fe8000a921844 */
[----:B----4-:R-:W-:Y:S04]  /*2ae90*/  LDGSTS.E [R250+0x72900], desc[UR4][R236.64], P5 ;  /* 0x72900000ecfa7fae */ /* 0x010fe8000a921844 */
        /* <DEDUP_REMOVED lines=16> */
[----:B-1----:R-:W5:Y:S04]  /*2afa0*/  LDL.64 R170, [R1+0x9e8] ;  /* 0x0009e80001aa7983 */ /* 0x002f680000100a00 */
        /* <DEDUP_REMOVED lines=22> */
[----:B------:R-:W-:Y:S04]  /*2b110*/  LDGSTS.E [R250+0x77900], desc[UR4][R4.64], P5 ;  /* 0x7790000004fa7fae */ /* 0x000fe8000a921844 */
[----:B------:R-:W4:Y:S04]  /*2b120*/  LDL.64 R188, [R1+0x910] ;  /* 0x0009100001bc7983 */ /* 0x000f280000100a00 */
[----:B------:R-:W4:Y:S04]  /*2b130*/  LDL.64 R220, [R1+0x8e0] ;  /* 0x0008e00001dc7983 */ /* 0x000f280000100a00 */
        /* <DEDUP_REMOVED lines=11> */
[----:B------:R-:W2:Y:S04]  /*2b1f0*/  LDL.64 R144, [R1+0x848] ;  /* 0x0008480001907983 */ /* 0x000ea80000100a00 */
[----:B---3--:R-:W-:Y:S04]  /*2b200*/  LDGSTS.E [R251+0x60e00], desc[UR4][R240.64], P5 ;  /* 0x60e00000f0fb7fae */ /* 0x008fe8000a921844 */
[----:B-----5:R-:W-:Y:S04]  /*2b210*/  LDGSTS.E [R251+0x61200], desc[UR4][R170.64], P5 ;  /* 0x61200000aafb7fae */ /* 0x020fe8000a921844 */
[----:B------:R-:W3:Y:S04]  /*2b220*/  LDL.LU.64 R240, [R1+0x1be0] ;  /* 0x001be00001f07983 */ /* 0x000ee80000300a00 */
[----:B----4-:R-:W-:Y:S04]  /*2b230*/  LDGSTS.E [R251+0x61600], desc[UR4][R198.64], P5 ;  /* 0x61600000c6fb7fae */ /* 0x010fe8000a921844 */
[----:B------:R-:W4:Y:S04]  /*2b240*/  LDL.LU.64 R170, [R1+0x1bd8] ;  /* 0x001bd80001aa7983 */ /* 0x000f280000300a00 */
[----:B------:R-:W-:Y:S04]  /*2b250*/  LDGSTS.E [R251+0x61a00], desc[UR4][R172.64], P5 ;  /* 0x61a00000acfb7fae */ /* 0x000fe8000a921844 */
[----:B------:R-:W5:Y:S04]  /*2b260*/  LDL.LU.64 R198, [R1+0x1bd0] ;  /* 0x001bd00001c67983 */ /* 0x000f680000300a00 */
[----:B------:R-:W-:Y:S04]  /*2b270*/  LDGSTS.E [R251+0x61e00], desc[UR4][R196.64], P5 ;  /* 0x61e00000c4fb7fae */ /* 0x000fe8000a921844 */
[----:B------:R-:W3:Y:S04]  /*2b280*/  LDL.LU.64 R172, [R1+0x1bc8] ;  /* 0x001bc80001ac7983 */ /* 0x000ee80000300a00 */
[----:B------:R-:W-:Y:S04]  /*2b290*/  LDGSTS.E [R251+0x62200], desc[UR4][R174.64], P5 ;  /* 0x62200000aefb7fae */ /* 0x000fe8000a921844 */
[----:B------:R-:W5:Y:S04]  /*2b2a0*/  LDL.LU.64 R196, [R1+0x1bc0] ;  /* 0x001bc00001c47983 */ /* 0x000f680000300a00 */
[----:B------:R-:W-:Y:S04]  /*2b2b0*/  LDGSTS.E [R251+0x62600], desc[UR4][R194.64], P5 ;  /* 0x62600000c2fb7fae */ /* 0x000fe8000a921844 */
        /* <DEDUP_REMOVED lines=42> */
[----:B------:R-:W3:Y:S04]  /*2b560*/  LDL.LU.64 R138, [R1+0x1b10] ;  /* 0x001b1000018a7983 */ /* 0x000ee80000300a00 */
[----:B------:R-:W-:Y:S04]  /*2b570*/  LDGSTS.E [R251+0x67e00], desc[UR4][R142.64], P5 ;  /* 0x67e000008efb7fae */ /* 0x000fe8000a921844 */
[----:B------:R-:W5:Y:S04]  /*2b580*/  LDL.LU.64 R140, [R1+0x1b08] ;  /* 0x001b0800018c7983 */ /* 0x000f680000300a00 */
[----:B--2---:R-:W-:Y:S04]  /*2b590*/  LDGSTS.E [R251+0x70200], desc[UR4][R144.64], P5 ;  /* 0x7020000090fb7fae */ /* 0x004fe8000a921844 */
[----:B------:R-:W2:Y:S04]  /*2b5a0*/  LDL.LU.64 R142, [R1+0x1b00] ;  /* 0x001b0000018e7983 */ /* 0x000ea80000300a00 */
[----:B------:R-:W-:Y:S04]  /*2b5b0*/  LDGSTS.E [R251+0x70600], desc[UR4][R232.64], P5 ;  /* 0x70600000e8fb7fae */ /* 0x000fe8000a921844 */
[----:B------:R-:W4:Y:S04]  /*2b5c0*/  LDL.LU.64 R144, [R1+0x1af8] ;  /* 0x001af80001907983 */ /* 0x000f280000300a00 */
[----:B------:R-:W3:Y:S04]  /*2b5d0*/  LDL.64 R232, [R1+0xaf8] ;  /* 0x000af80001e87983 */ /* 0x000ee80000100a00 */
[----:B----4-:R-:W-:Y:S04]  /*2b5e0*/  LDGSTS.E [R251+0x70a00], desc[UR4][R144.64], P5 ;  /* 0x70a0000090fb7fae */ /* 0x010fe8000a921844 */
[----:B--2---:R-:W-:Y:S04]  /*2b5f0*/  LDGSTS.E [R251+0x70e00], desc[UR4][R142.64], P5 ;  /* 0x70e000008efb7fae */ /* 0x004fe8000a921844 */
[----:B-----5:R-:W-:Y:S04]  /*2b600*/  LDGSTS.E [R251+0x71200], desc[UR4][R140.64], P5 ;  /* 0x712000008cfb7fae */ /* 0x020fe8000a921844 */
[----:B---3--:R-:W-:Y:S04]  /*2b610*/  LDGSTS.E [R251+0x71600], desc[UR4][R138.64], P5 ;  /* 0x716000008afb7fae */ /* 0x008fe8000a921844 */
[----:B------:R-:W-:Y:S04]  /*2b620*/  LDGSTS.E [R251+0x71a00], desc[UR4][R136.64], P5 ;  /* 0x71a0000088fb7fae */ /* 0x000fe8000a921844 */
[----:B------:R-:W2:Y:S04]  /*2b630*/  LDL.64 R144, [R1+0xb28] ;  /* 0x000b280001907983 */ /* 0x000ea80000100a00 */
[----:B------:R-:W-:Y:S04]  /*2b640*/  LDGSTS.E [R251+0x71e00], desc[UR4][R134.64], P5 ;  /* 0x71e0000086fb7fae */ /* 0x000fe8000a921844 */
[----:B------:R-:W3:Y:S04]  /*2b650*/  LDL.64 R142, [R1+0xb30] ;  /* 0x000b3000018e7983 */ /* 0x000ee80000100a00 */
[----:B------:R-:W-:Y:S04]  /*2b660*/  LDGSTS.E [R251+0x72200], desc[UR4][R4.64], P5 ;  /* 0x7220000004fb7fae */ /* 0x000fe8000a921844 */
[----:B------:R-:W4:Y:S04]  /*2b670*/  LDL.64 R140, [R1+0xb20] ;  /* 0x000b2000018c7983 */ /* 0x000f280000100a00 */
[----:B------:R-:W5:Y:S04]  /*2b680*/  LDL.64 R138, [R1+0xb10] ;  /* 0x000b1000018a7983 */ /* 0x000f680000100a00 */
[----:B------:R-:W5:Y:S04]  /*2b690*/  LDL.64 R4, [R1+0xb18] ;  /* 0x000b180001047983 */ /* 0x000f680000100a00 */
[----:B------:R-:W5:Y:S04]  /*2b6a0*/  LDL.64 R136, [R1+0xb08] ;  /* 0x000b080001887983 */ /* 0x000f680000100a00 */
        /* <DEDUP_REMOVED lines=57> */
[----:B------:R-:W2:Y:S04]  /*2ba40*/  LDL.LU.64 R138, [R1+0x1a18] ;  /* 0x001a1800018a7983 */ /* 0x000ea80000300a00 */
[----:B------:R-:W-:Y:S04]  /*2ba50*/  LDGSTS.E [R252+0x61b00], desc[UR4][R134.64], P5 ;  /* 0x61b0000086fc7fae */ /* 0x000fe8000a921844 */
[----:B------:R-:W3:Y:S04]  /*2ba60*/  LDL.LU.64 R136, [R1+0x1a10] ;  /* 0x001a100001887983 */ /* 0x000ee80000300a00 */
[----:B------:R1:W-:Y:S04]  /*2ba70*/  LDGSTS.E [R252+0x61f00], desc[UR4][R232.64], P5 ;  /* 0x61f00000e8fc7fae */ /* 0x0003e8000a921844 */
[----:B------:R-:W4:Y:S01]  /*2ba80*/  LDL.LU.64 R134, [R1+0x1a08] ;  /* 0x001a080001867983 */ /* 0x000f220000300a00 */
[----:B-1----:R-:W1:Y:S08]  /*2ba90*/  LDC R233, c[0x0][0x230] ;  /* 0x00008c00ffe97b82 */ /* 0x002e700000000800 */
[----:B------:R-:W1:Y:S01]  /*2baa0*/  LDC R232, c[0x0][0x230] ;  /* 0x00008c00ffe87b82 */ /* 0x000e620000000800 */
[----:B----4-:R-:W-:Y:S04]  /*2bab0*/  LDGSTS.E [R252+0x62300], desc[UR4][R134.64], P5 ;  /* 0x6230000086fc7fae */ /* 0x010fe8000a921844 */
[----:B---3--:R-:W-:Y:S04]  /*2bac0*/  LDGSTS.E [R252+0x62700], desc[UR4][R136.64], P5 ;  /* 0x6270000088fc7fae */ /* 0x008fe8000a921844 */
[----:B--2---:R-:W-:Y:S04]  /*2bad0*/  LDGSTS.E [R252+0x62b00], desc[UR4][R138.64], P5 ;  /* 0x62b000008afc7fae */ /* 0x004fe8000a921844 */
[----:B------:R-:W2:Y:S04]  /*2bae0*/  LDL.LU.64 R134, [R1+0x1a00] ;  /* 0x001a000001867983 */ /* 0x000ea80000300a00 */
        /* <DEDUP_REMOVED lines=9> */
[----:B------:R-:W-:Y:S04]  /*2bb80*/  LDGSTS.E [R252+0x63f00], desc[UR4][R146.64], P5 ;  /* 0x63f0000092fc7fae */ /* 0x000fe8000a921844 */
[----:B------:R-:W4:Y:S04]  /*2bb90*/  LDL.LU.64 R144, [R1+0x19d0] ;  /* 0x0019d00001907983 */ /* 0x000f280000300a00 */
        /* <DEDUP_REMOVED lines=13> */
[----:B------:R-:W2:Y:S04]  /*2bc70*/  LDL.LU.64 R156, [R1+0x1998] ;  /* 0x00199800019c7983 */ /* 0x000ea80000300a00 */
        /* <DEDUP_REMOVED lines=32> */
[----:B------:R5:W-:Y:S04]  /*2be80*/  LDGSTS.E [R252+0x71f00], desc[UR4][R220.64], P5 ;  /* 0x71f00000dcfc7fae */ /* 0x000be8000a921844 */
[----:B------:R-:W-:Y:S04]  /*2be90*/  LDGSTS.E [R252+0x72300], desc[UR4][R188.64], P5 ;  /* 0x72300000bcfc7fae */ /* 0x000fe8000a921844 */
[----:B------:R-:W-:Y:S04]  /*2bea0*/  LDGSTS.E [R252+0x72700], desc[UR4][R190.64], P5 ;  /* 0x72700000befc7fae */ /* 0x000fe8000a921844 */
[----:B------:R-:W5:Y:S04]  /*2beb0*/  LDL.LU.64 R220, [R1+0x60] ;  /* 0x0000600001dc7983 */ /* 0x000f680000300a00 */
[----:B------:R-:W3:Y:S04]  /*2bec0*/  LDL.LU.64 R222, [R1+0x58] ;  /* 0x0000580001de7983 */ /* 0x000ee80000300a00 */
        /* <DEDUP_REMOVED lines=42> */
[----:B------:R-:W2:Y:S04]  /*2c170*/  LDL.LU.64 R216, [R1+0x1868] ;  /* 0x0018680001d87983 */ /* 0x000ea80000300a00 */
[----:B------:R-:W4:Y:S01]  /*2c180*/  LDL.LU.64 R218, [R1+0x1860] ;  /* 0x0018600001da7983 */ /* 0x000f220000300a00 */
[----:B-1----:R-:W-:-:S03]  /*2c190*/  VIADD R233, R233, 0xfffffede ;  /* 0xfffffedee9e97836 */ /* 0x002fc60000000000 */
[----:B------:R1:W-:Y:S01]  /*2c1a0*/  LDGSTS.E [R252+0x77f00], desc[UR4][R230.64], P5 ;  /* 0x77f00000e6fc7fae */ /* 0x0003e2000a921844 */
[----:B-----5:R-:W-:-:S04]  /*2c1b0*/  IMAD.WIDE R220, R5, 0x4, R220 ;  /* 0x0000000405dc7825 */ /* 0x020fc800078e02dc */
[----:B---3--:R-:W-:Y:S01]  /*2c1c0*/  IMAD.WIDE R222, R5, 0x4, R222 ;  /* 0x0000000405de7825 */ /* 0x008fe200078e02de */
[----:B------:R3:W-:Y:S01]  /*2c1d0*/  STL.64 [R1+0x760], R220 ;  /* 0x000760dc01007387 */ /* 0x0007e20000100a00 */
[----:B------:R-:W-:Y:S01]  /*2c1e0*/  ISETP.GE.U32.AND P5, PT, R233, 0x7ffffe9f, PT ;  /* 0x7ffffe9fe900780c */ /* 0x000fe20003fa6070 */
[----:B-1----:R-:W1:Y:S02]  /*2c1f0*/  LDC R231, c[0x0][0x230] ;  /* 0x00008c00ffe77b82 */ /* 0x002e640000000800 */
[----:B------:R-:W0:Y:S06]  /*2c200*/  LDGDEPBAR ;  /* 0x00000000000079af */ /* 0x000e2c0000000000 */
[----:B------:R-:W5:Y:S01]  /*2c210*/  LDC R233, c[0x0][0x230] ;  /* 0x00008c00ffe97b82 */ /* 0x000f620000000800 */
[----:B---3--:R-:W3:Y:S04]  /*2c220*/  LDL.LU.64 R220, [R1+0x1858] ;  /* 0x0018580001dc7983 */ /* 0x008ee80000300a00 */
[----:B------:R1:W-:Y:S04]  /*2c230*/  STL.64 [R1+0x758], R222 ;  /* 0x000758de01007387 */ /* 0x0003e80000100a00 */
[----:B-1----:R-:W2:Y:S01]  /*2c240*/  LDL.LU.64 R222, [R1+0x1850] ;  /* 0x0018500001de7983 */ /* 0x002ea20000300a00 */
[----:B------:R-:W-:Y:S01]  /*2c250*/  VIADD R231, R231, 0xfffffedd ;  /* 0xfffffedde7e77836 */ /* 0x000fe20000000000 */
[----:B-----5:R-:W-:-:S02]  /*2c260*/  IADD3 R230, R233, -0x124, RZ ;  /* 0xfffffedce9e67810 */ /* 0x020fc40007ffe0ff */
[----:B------:R1:W-:Y:S01]  /*2c270*/  STL.64 [R1+0x18d8], R226 ;  /* 0x0018d8e201007387 */ /* 0x0003e20000100a00 */
[----:B------:R-:W5:Y:S03]  /*2c280*/  LDC R233, c[0x0][0x230] ;  /* 0x00008c00ffe97b82 */ /* 0x000f660000000800 */
[----:B-1----:R-:W5:Y:S04]  /*2c290*/  LDL.64 R226, [R1+0x760] ;  /* 0x0007600001e27983 */ /* 0x002f680000100a00 */
[----:B------:R1:W-:Y:S01]  /*2c2a0*/  STL.64 [R1+0x18d0], R224 ;  /* 0x0018d0e001007387 */ /* 0x0003e20000100a00 */
[----:B------:R-:W-:Y:S06]  /*2c2b0*/  BAR.SYNC.DEFER_BLOCKING 0x0 ;  /* 0x0000000000007b1d */ /* 0x000fec0000010000 */
[----:B-1----:R-:W4:Y:S04]  /*2c2c0*/  LDL.LU.64 R224, [R1+0x48] ;  /* 0x0000480001e07983 */ /* 0x002f280000300a00 */
[----:B------:R1:W-:Y:S04]  /*2c2d0*/  STL.64 [R1+0x18c8], R250 ;  /* 0x0018c8fa01007387 */ /* 0x0003e80000100a00 */
[----:B-1----:R-:W3:Y:S04]  /*2c2e0*/  LDL.LU.64 R250, [R1+0x50] ;  /* 0x0000500001fa7983 */ /* 0x002ee80000300a00 */
[----:B------:R1:W-:Y:S04]  /*2c2f0*/  STL.64 [R1+0x18c0], R228 ;  /* 0x0018c0e401007387 */ /* 0x0003e80000100a00 */
[----:B-1----:R-:W2:Y:S04]  /*2c300*/  LDL.64 R228, [R1+0x758] ;  /* 0x0007580001e47983 */ /* 0x002ea80000100a00 */
[----:B------:R-:W-:Y:S01]  /*2c310*/  @!PT LDS RZ, [RZ] ;  /* 0x00000000fffff984 */ /* 0x000fe20000000800 */
[----:B------:R-:W-:Y:S01]  /*2c320*/  @!PT LDS RZ, [RZ] ;  /* 0x00000000fffff984 */ /* 0x000fe20000000800 */
[----:B------:R-:W-:Y:S01]  /*2c330*/  @!PT LDS RZ, [RZ] ;  /* 0x00000000fffff984 */ /* 0x000fe20000000800 */
[----:B-----5:R-:W-:Y:S01]  /*2c340*/  LDGSTS.E [R0], desc[UR4][R226.64], !P0 ;  /* 0x00000000e2007fae */ /* 0x020fe2000c121844 */
[----:B------:R-:W-:-:S03]  /*2c350*/  ISETP.GE.U32.AND P0, PT, R231, 0x7ffffe9e, PT ;  /* 0x7ffffe9ee700780c */ /* 0x000fc60003f06070 */
[----:B------:R-:W5:Y:S01]  /*2c360*/  LDL.LU.64 R226, [R1+0x18d8] ;  /* 0x0018d80001e27983 */ /* 0x000f620000300a00 */
[----:B---3--:R-:W-:-:S05]  /*2c370*/  IMAD.WIDE R250, R5, 0x4, R250 ;  /* 0x0000000405fa7825 */ /* 0x008fca00078e02fa */
[----:B------:R1:W-:Y:S04]  /*2c380*/  STL.64 [R1+0x750], R250 ;  /* 0x000750fa01007387 */ /* 0x0003e80000100a00 */
[----:B--2---:R2:W-:Y:S01]  /*2c390*/  LDGSTS.E [R0+0x4], desc[UR4][R228.64], !P1 ;  /* 0x00004000e4007fae */ /* 0x0045e2000c921844 */
[----:B------:R-:W-:Y:S01]  /*2c3a0*/  ISETP.GE.U32.AND P1, PT, R230, 0x7ffffe9d, PT ;  /* 0x7ffffe9de600780c */ /* 0x000fe20003f26070 */
[----:B--2---:R-:W2:Y:S08]  /*2c3b0*/  LDC R228, c[0x0][0x230] ;  /* 0x00008c00ffe47b82 */ /* 0x004eb00000000800 */
[----:B------:R-:W3:Y:S01]  /*2c3c0*/  LDC R229, c[0x0][0x230] ;  /* 0x00008c00ffe57b82 */ /* 0x000ee20000000800 */
[----:B--2---:R-:W-:-:S02]  /*2c3d0*/  VIADD R230, R228, 0xfffffefb ;  /* 0xfffffefbe4e67836 */ /* 0x004fc40000000000 */
[----:B---3--:R-:W-:Y:S02]  /*2c3e0*/  VIADD R231, R229, 0xfffffefa ;  /* 0xfffffefae5e77836 */ /* 0x008fe40000000000 */
[----:B----4-:R-:W-:-:S04]  /*2c3f0*/  IMAD.WIDE R228, R5, 0x4, R224 ;  /* 0x0000000405e47825 */ /* 0x010fc800078e02e0 */
[----:B------:R-:W-:Y:S01]  /*2c400*/  IMAD.WIDE R224, R5, 0x4, R222 ;  /* 0x0000000405e07825 */ /* 0x000fe200078e02de */
[----:B------:R2:W-:Y:S03]  /*2c410*/  STL.64 [R1+0x738], R228 ;  /* 0x000738e401007387 */ /* 0x0005e60000100a00 */
[----:B------:R-:W-:Y:S01]  /*2c420*/  IMAD.MOV.U32 R222, RZ, RZ, R250 ;  /* 0x000000ffffde7224 */ /* 0x000fe200078e00fa */
[----:B------:R3:W-:Y:S01]  /*2c430*/  STL.64 [R1+0x730], R224 ;  /* 0x000730e001007387 */ /* 0x0007e20000100a00 */
[----:B------:R-:W-:Y:S02]  /*2c440*/  IMAD.MOV.U32 R223, RZ, RZ, R251 ;  /* 0x000000ffffdf7224 */ /* 0x000fe400078e00fb */
[----:B-1----:R-:W1:Y:S03]  /*2c450*/  LDC R251, c[0x0][0x230] ;  /* 0x00008c00fffb7b82 */ /* 0x002e660000000800 */
[----:B------:R4:W-:Y:S01]  /*2c460*/  LDGSTS.E [R0+0x8], desc[UR4][R222.64], !P2 ;  /* 0x00008000de007fae */ /* 0x0009e2000d121844 */
[----:B------:R-:W-:-:S03]  /*2c470*/  ISETP.GE.U32.AND P2, PT, R230, 0x7ffffebc, PT ;  /* 0x7ffffebce600780c */ /* 0x000fc60003f46070 */
[----:B------:R-:W-:Y:S01]  /*2c480*/  LDGSTS.E [R0+0xc], desc[UR4][R228.64], !P4 ;  /* 0x0000c000e4007fae */ /* 0x000fe2000e121844 */
[----:B------:R-:W-:-:S03]  /*2c490*/  ISETP.GE.U32.AND P4, PT, R231, 0x7ffffebb, PT ;  /* 0x7ffffebbe700780c */ /* 0x000fc60003f86070 */
[----:B------:R3:W-:Y:S01]  /*2c4a0*/  LDGSTS.E [R0+0x4000], desc[UR4][R224.64], !P6 ;  /* 0x04000000e0007fae */ /* 0x0007e2000f121844 */
[----:B----4-:R-:W4:Y:S03]  /*2c4b0*/  LDC R223, c[0x0][0x230] ;  /* 0x00008c00ffdf7b82 */ /* 0x010f260000000800 */
[----:B--2---:R-:W2:Y:S04]  /*2c4c0*/  LDL.LU.64 R228, [R1+0x30] ;  /* 0x0000300001e47983 */ /* 0x004ea80000300a00 */
[----:B------:R-:W5:Y:S01]  /*2c4d0*/  LDL.LU.64 R230, [R1+0x40] ;  /* 0x0000400001e67983 */ /* 0x000f620000300a00 */
[----:B---3--:R-:W-:Y:S02]  /*2c4e0*/  IMAD.WIDE R224, R5, 0x4, R220 ;  /* 0x0000000405e07825 */ /* 0x008fe400078e02dc */
[----:B------:R-:W3:Y:S02]  /*2c4f0*/  LDC R221, c[0x0][0x230] ;  /* 0x00008c00ffdd7b82 */ /* 0x000ee40000000800 */
[----:B-1----:R-:W-:Y:S01]  /*2c500*/  VIADD R222, R251, 0xfffffef9 ;  /* 0xfffffef9fbde7836 */ /* 0x002fe20000000000 */
[----:B------:R-:W-:Y:S01]  /*2c510*/  LDGSTS.E [R0+0x4004], desc[UR4][R224.64], !P5 ;  /* 0x04004000e0007fae */ /* 0x000fe2000e921844 */
[----:B------:R-:W-:-:S03]  /*2c520*/  IMAD.WIDE R250, R5, 0x4, R218 ;  /* 0x0000000405fa7825 */ /* 0x000fc600078e02da */
[----:B------:R-:W-:Y:S01]  /*2c530*/  ISETP.GE.U32.AND P6, PT, R222, 0x7ffffeba, PT ;  /* 0x7ffffebade00780c */ /* 0x000fe20003fc6070 */
[----:B------:R1:W-:Y:S01]  /*2c540*/  STL.64 [R1+0x728], R224 ;  /* 0x000728e001007387 */ /* 0x0003e20000100a00 */
[----:B------:R-:W5:Y:S03]  /*2c550*/  LDC R222, c[0x0][0x230] ;  /* 0x00008c00ffde7b82 */ /* 0x000f660000000800 */
[----:B------:R4:W-:Y:S01]  /*2c560*/  LDGSTS.E [R0+0x4008], desc[UR4][R250.64], !P0 ;  /* 0x04008000fa007fae */ /* 0x0009e2000c121844 */
[----:B------:R-:W-:-:S04]  /*2c570*/  IADD3 R220, R232, -0x108, RZ ;  /* 0xfffffef8e8dc7810 */ /* 0x000fc80007ffe0ff */
[----:B------:R-:W2:Y:S01]  /*2c580*/  LDC R219, c[0x0][0x230] ;  /* 0x00008c00ffdb7b82 */ /* 0x000ea20000000800 */
[----:B-1----:R-:W2:Y:S01]  /*2c590*/  LDL.LU.64 R224, [R1+0x18d0] ;  /* 0x0018d00001e07983 */ /* 0x002ea20000300a00 */
[----:B---3--:R-:W-:-:S06]  /*2c5a0*/  VIADD R218, R221, 0xfffffedb ;  /* 0xfffffedbddda7836 */ /* 0x008fcc0000000000 */
[----:B------:R-:W1:Y:S01]  /*2c5b0*/  LDC R221, c[0x0][0x230] ;  /* 0x00008c00ffdd7b82 */ /* 0x000e620000000800 */
[----:B------:R4:W-:Y:S02]  /*2c5c0*/  STL.64 [R1+0x710], R250 ;  /* 0x000710fa01007387 */ /* 0x0009e40000100a00 */
[----:B----4-:R-:W-:-:S04]  /*2c5d0*/  IMAD.WIDE R250, R5, 0x4, R216 ;  /* 0x0000000405fa7825 */ /* 0x010fc800078e02d8 */
[----:B------:R-:W-:Y:S01]  /*2c5e0*/  VIADD R217, R233, 0xfffffeda ;  /* 0xfffffedae9d97836 */ /* 0x000fe20000000000 */
[----:B------:R-:W-:Y:S04]  /*2c5f0*/  LDGSTS.E [R0+0x400c], desc[UR4][R250.64], !P1 ;  /* 0x0400c000fa007fae */ /* 0x000fe8000c921844 */
[----:B------:R-:W3:Y:S01]  /*2c600*/  LDL.LU.64 R232, [R1+0x38] ;  /* 0x0000380001e87983 */ /* 0x000ee20000300a00 */
[----:B-1----:R-:W-:Y:S01]  /*2c610*/  VIADD R216, R221, 0xfffffed9 ;  /* 0xfffffed9ddd87836 */ /* 0x002fe20000000000 */
[----:B------:R-:W-:Y:S02]  /*2c620*/  ISETP.GE.U32.AND P1, PT, R217, 0x7ffffe9b, PT ;  /* 0x7ffffe9bd900780c */ /* 0x000fe40003f26070 */
[----:B------:R1:W-:Y:S01]  /*2c630*/  STL.64 [R1+0x708], R250 ;  /* 0x000708fa01007387 */ /* 0x0003e20000100a00 */
[----:B------:R-:W-:-:S02]  /*2c640*/  VIADD R217, R223, 0xfffffef7 ;  /* 0xfffffef7dfd97836 */ /* 0x000fc40000000000 */
[----:B-----5:R-:W-:Y:S01]  /*2c650*/  IMAD.WIDE R230, R5, 0x4, R230 ;  /* 0x0000000405e67825 */ /* 0x020fe200078e02e6 */
[----:B-1----:R-:W4:Y:S01]  /*2c660*/  LDL.LU.64 R250, [R1+0x18c8] ;  /* 0x0018c80001fa7983 */ /* 0x002f220000300a00 */
[----:B------:R-:W-:Y:S01]  /*2c670*/  ISETP.GE.U32.AND P0, PT, R218, 0x7ffffe9c, PT ;  /* 0x7ffffe9cda00780c */ /* 0x000fe20003f06070 */
[----:B------:R-:W1:Y:S02]  /*2c680*/  LDC R221, c[0x0][0x230] ;  /* 0x00008c00ffdd7b82 */ /* 0x000e640000000800 */
[----:B------:R5:W-:Y:S01]  /*2c690*/  LDGSTS.E [R3], desc[UR4][R230.64], !P2 ;  /* 0x00000000e6037fae */ /* 0x000be2000d121844 */
[----:B------:R-:W-:Y:S01]  /*2c6a0*/  ISETP.GE.U32.AND P2, PT, R216, 0x7ffffe9a, PT ;  /* 0x7ffffe9ad800780c */ /* 0x000fe20003f46070 */
[----:B------:R-:W-:Y:S02]  /*2c6b0*/  VIADD R216, R222, 0xfffffed8 ;  /* 0xfffffed8ded87836 */ /* 0x000fe40000000000 */
[----:B------:R5:W-:Y:S02]  /*2c6c0*/  STL.64 [R1+0x700], R230 ;  /* 0x000700e601007387 */ /* 0x000be40000100a00 */
[----:B------:R-:W1:Y:S02]  /*2c6d0*/  LDC R218, c[0x0][0x230] ;  /* 0x00008c00ffda7b82 */ /* 0x000e640000000800 */
[----:B------:R-:W4:Y:S01]  /*2c6e0*/  LDL.LU.64 R222, [R1+0x28] ;  /* 0x0000280001de7983 */ /* 0x000f220000300a00 */
[----:B------:R-:W-:-:S05]  /*2c6f0*/  ISETP.GE.U32.AND P5, PT, R220, 0x7ffffeb9, PT ;  /* 0x7ffffeb9dc00780c */ /* 0x000fca0003fa6070 */
[----:B------:R-:W1:Y:S01]  /*2c700*/  LDC R220, c[0x0][0x230] ;  /* 0x00008c00ffdc7b82 */ /* 0x000e620000000800 */
[----:B--2---:R-:W-:-:S07]  /*2c710*/  IMAD.WIDE R228, R5, 0x4, R228 ;  /* 0x0000000405e47825 */ /* 0x004fce00078e02e4 */
[----:B-----5:R-:W2:Y:S01]  /*2c720*/  LDC R230, c[0x0][0x230] ;  /* 0x00008c00ffe67b82 */ /* 0x020ea20000000800 */
[----:B------:R-:W-:-:S04]  /*2c730*/  IMAD.WIDE R184, R5, 0x4, R184 ;  /* 0x0000000405b87825 */ /* 0x000fc800078e02b8 */
[----:B------:R-:W-:-:S03]  /*2c740*/  IMAD.WIDE R170, R5, 0x4, R170 ;  /* 0x0000000405aa7825 */ /* 0x000fc600078e02aa */
[----:B------:R-:W5:Y:S01]  /*2c750*/  LDC R231, c[0x0][0x230] ;  /* 0x00008c00ffe77b82 */ /* 0x000f620000000800 */
[----:B---3--:R-:W-:-:S05]  /*2c760*/  IMAD.WIDE R232, R5, 0x4, R232 ;  /* 0x0000000405e87825 */ /* 0x008fca00078e02e8 */
[----:B------:R-:W-:Y:S04]  /*2c770*/  STL.64 [R1+0x6e8], R232 ;  /* 0x0006e8e801007387 */ /* 0x000fe80000100a00 */
[----:B------:R-:W-:Y:S04]  /*2c780*/  LDGSTS.E [R3+0x4], desc[UR4][R232.64], !P4 ;  /* 0x00004000e8037fae */ /* 0x000fe8000e121844 */
[----:B------:R3:W-:Y:S04]  /*2c790*/  STL.64 [R1+0x6e0], R228 ;  /* 0x0006e0e401007387 */ /* 0x0007e80000100a00 */
[----:B------:R3:W-:Y:S01]  /*2c7a0*/  LDGSTS.E [R3+0x8], desc[UR4][R228.64], !P6 ;  /* 0x00008000e4037fae */ /* 0x0007e2000f121844 */
[----:B------:R-:W-:-:S02]  /*2c7b0*/  ISETP.GE.U32.AND P4, PT, R216, 0x7ffffe99, PT ;  /* 0x7ffffe99d800780c */ /* 0x000fc40003f86070 */
[----:B------:R-:W-:Y:S01]  /*2c7c0*/  IADD3 R216, R219, -0x10a, RZ ;  /* 0xfffffef6dbd87810 */ /* 0x000fe20007ffe0ff */
[----:B---3--:R-:W-:-:S04]  /*2c7d0*/  IMAD.WIDE R228, R5, 0x4, R212 ;  /* 0x0000000405e47825 */ /* 0x008fc800078e02d4 */
[----:B----4-:R-:W-:Y:S01]  /*2c7e0*/  IMAD.WIDE R222, R5, 0x4, R222 ;  /* 0x0000000405de7825 */ /* 0x010fe200078e02de */
[----:B------:R-:W-:Y:S01]  /*2c7f0*/  ISETP.GE.U32.AND P6, PT, R217, 0x7ffffeb8, PT ;  /* 0x7ffffeb8d900780c */ /* 0x000fe20003fc6070 */
[----:B------:R-:W3:Y:S03]  /*2c800*/  LDC R213, c[0x0][0x230] ;  /* 0x00008c00ffd57b82 */ /* 0x000ee60000000800 */
[----:B------:R4:W-:Y:S04]  /*2c810*/  STL.64 [R1+0x6d8], R222 ;  /* 0x0006d8de01007387 */ /* 0x0009e80000100a00 */
[----:B------:R4:W-:Y:S01]  /*2c820*/  LDGSTS.E [R3+0xc], desc[UR4][R222.64], !P5 ;  /* 0x0000c000de037fae */ /* 0x0009e2000e921844 */
[----:B-1----:R-:W-:Y:S01]  /*2c830*/  VIADD R212, R218, 0xfffffef4 ;  /* 0xfffffef4dad47836 */ /* 0x002fe20000000000 */
[----:B------:R-:W1:Y:S02]  /*2c840*/  LDC R217, c[0x0][0x230] ;  /* 0x00008c00ffd97b82 */ /* 0x000e640000000800 */
[----:B------:R-:W5:Y:S01]  /*2c850*/  LDL.LU.64 R232, [R1+0x10] ;  /* 0x0000100001e87983 */ /* 0x000f620000300a00 */
[----:B----4-:R-:W-:-:S05]  /*2c860*/  IMAD.WIDE R222, R5, 0x4, R214 ;  /* 0x0000000405de7825 */ /* 0x010fca00078e02d6 */
[----:B------:R4:W-:Y:S01]  /*2c870*/  STL.64 [R1+0x6c0], R222 ;  /* 0x0006c0de01007387 */ /* 0x0009e20000100a00 */
[----:B------:R-:W-:-:S03]  /*2c880*/  VIADD R214, R220, 0xfffffef5 ;  /* 0xfffffef5dcd67836 */ /* 0x000fc60000000000 */
[----:B------:R-:W3:Y:S04]  /*2c890*/  LDL.LU.64 R218, [R1+0x18] ;  /* 0x0000180001da7983 */ /* 0x000ee80000300a00 */
[----:B------:R-:W-:Y:S04]  /*2c8a0*/  LDGSTS.E [R3+0x4000], desc[UR4][R222.64], !P0 ;  /* 0x04000000de037fae */ /* 0x000fe8000c121844 */
[----:B------:R2:W-:Y:S04]  /*2c8b0*/  STL.64 [R1+0x6b8], R228 ;  /* 0x0006b8e401007387 */ /* 0x0005e80000100a00 */
[----:B------:R2:W-:Y:S04]  /*2c8c0*/  LDGSTS.E [R3+0x4004], desc[UR4][R228.64], !P1 ;  /* 0x04004000e4037fae */ /* 0x0005e8000c921844 */
[----:B----4-:R-:W4:Y:S01]  /*2c8d0*/  LDL.LU.64 R222, [R1+0x8] ;  /* 0x0000080001de7983 */ /* 0x010f220000300a00 */
[----:B--2---:R-:W-:Y:S01]  /*2c8e0*/  IMAD.WIDE R228, R5, 0x4, R210 ;  /* 0x0000000405e47825 */ /* 0x004fe200078e02d2 */
[----:B------:R-:W-:Y:S01]  /*2c8f0*/  ISETP.GE.U32.AND P5, PT, R216, 0x7ffffeb7, PT ;  /* 0x7ffffeb7d800780c */ /* 0x000fe20003fa6070 */
[----:B------:R-:W2:Y:S02]  /*2c900*/  LDC R211, c[0x0][0x230] ;  /* 0x00008c00ffd37b82 */ /* 0x000ea40000000800 */
[----:B------:R-:W-:Y:S01]  /*2c910*/  VIADD R210, R221, 0xfffffed7 ;  /* 0xfffffed7ddd27836 */ /* 0x000fe20000000000 */
[----:B------:R-:W-:Y:S01]  /*2c920*/  ISETP.GE.U32.AND P0, PT, R214, 0x7ffffeb6, PT ;  /* 0x7ffffeb6d600780c */ /* 0x000fe20003f06070 */
[----:B------:R-:W2:Y:S04]  /*2c930*/  LDL.LU.64 R220, [R1+0x20] ;  /* 0x0000200001dc7983 */ /* 0x000ea80000300a00 */
[----:B------:R-:W1:Y:S01]  /*2c940*/  LDC R216, c[0x0][0x230] ;  /* 0x00008c00ffd87b82 */ /* 0x000e620000000800 */
[----:B------:R-:W-:Y:S01]  /*2c950*/  IMAD.WIDE R214, R5, 0x4, R208 ;  /* 0x0000000405d67825 */ /* 0x000fe200078e02d0 */
[----:B------:R-:W-:Y:S03]  /*2c960*/  LDGSTS.E [R3+0x4008], desc[UR4][R228.64], !P2 ;  /* 0x04008000e4037fae */ /* 0x000fe6000d121844 */
[----:B------:R-:W-:Y:S01]  /*2c970*/  VIADD R208, R230, 0xfffffed6 ;  /* 0xfffffed6e6d07836 */ /* 0x000fe20000000000 */
[----:B------:R1:W-:Y:S02]  /*2c980*/  STL.64 [R1+0x6b0], R228 ;  /* 0x0006b0e401007387 */ /* 0x0003e40000100a00 */
[----:B-1----:R-:W-:-:S02]  /*2c990*/  IADD3 R209, R217, -0x12c, RZ ;  /* 0xfffffed4d9d17810 */ /* 0x002fc40007ffe0ff */
[----:B------:R1:W-:Y:S01]  /*2c9a0*/  LDGSTS.E [R3+0x400c], desc[UR4][R214.64], !P4 ;  /* 0x0400c000d6037fae */ /* 0x0003e2000e121844 */
[----:B------:R-:W-:-:S03]  /*2c9b0*/  ISETP.GE.U32.AND P4, PT, R208, 0x7ffffe97, PT ;  /* 0x7ffffe97d000780c */ /* 0x000fc60003f86070 */
[----:B------:R-:W4:Y:S04]  /*2c9c0*/  LDL.LU.64 R228, [R1+0x18c0] ;  /* 0x0018c00001e47983 */ /* 0x000f280000300a00 */
[----:B------:R1:W-:Y:S01]  /*2c9d0*/  STL.64 [R1+0x698], R214 ;  /* 0x000698d601007387 */ /* 0x0003e20000100a00 */
[----:B------:R-:W-:Y:S01]  /*2c9e0*/  VIADD R208, R216, 0xfffffed5 ;  /* 0xfffffed5d8d07836 */ /* 0x000fe20000000000 */
[----:B------:R-:W-:Y:S02]  /*2c9f0*/  ISETP.GE.U32.AND P1, PT, R212, 0x7ffffeb5, PT ;  /* 0x7ffffeb5d400780c */ /* 0x000fe40003f26070 */
[----:B------:R-:W4:Y:S01]  /*2ca00*/  LDC R212, c[0x0][0x230] ;  /* 0x00008c00ffd47b82 */ /* 0x000f220000000800 */
[----:B--2---:R-:W-:-:S07]  /*2ca10*/  IMAD.WIDE R220, R5, 0x4, R220 ;  /* 0x0000000405dc7825 */ /* 0x004fce00078e02dc */
[----:B-1----:R-:W1:Y:S01]  /*2ca20*/  LDC R215, c[0x0][0x230] ;  /* 0x00008c00ffd77b82 */ /* 0x002e620000000800 */
[C---:B-----5:R-:W-:Y:S01]  /*2ca30*/  IMAD.WIDE R216, R5.reuse, 0x4, R232 ;  /* 0x0000000405d87825 */ /* 0x060fe200078e02e8 */
[----:B------:R-:W-:Y:S04]  /*2ca40*/  STL.64 [R1+0x690], R220 ;  /* 0x000690dc01007387 */ /* 0x000fe80000100a00 */
[----:B------:R-:W2:Y:S01]  /*2ca50*/  LDL.LU.64 R232, [R1] ;  /* 0x0000000001e87983 */ /* 0x000ea20000300a00 */
[----:B---3--:R-:W-:Y:S01]  /*2ca60*/  IMAD.WIDE R218, R5, 0x4, R218 ;  /* 0x0000000405da7825 */ /* 0x008fe200078e02da */
[----:B------:R-:W-:Y:S01]  /*2ca70*/  ISETP.GE.U32.AND P2, PT, R210, 0x7ffffe98, PT ;  /* 0x7ffffe98d200780c */ /* 0x000fe20003f46070 */
[----:B------:R-:W3:Y:S01]  /*2ca80*/  LDC R214, c[0x0][0x230] ;  /* 0x00008c00ffd67b82 */ /* 0x000ee20000000800 */
[----:B------:R-:W-:Y:S04]  /*2ca90*/  LDGSTS.E [R4], desc[UR4][R220.64], !P6 ;  /* 0x00000000dc047fae */ /* 0x000fe8000f121844 */
[----:B------:R4:W-:Y:S01]  /*2caa0*/  LDGSTS.E [R4+0x4], desc[UR4][R218.64], !P5 ;  /* 0x00004000da047fae */ /* 0x0009e2000e921844 */
[----:B------:R-:W-:-:S02]  /*2cab0*/  ISETP.GE.U32.AND P5, PT, R209, 0x7ffffe95, PT ;  /* 0x7ffffe95d100780c */ /* 0x000fc40003fa6070 */
[----:B------:R-:W5:Y:S01]  /*2cac0*/  LDC R209, c[0x0][0x230] ;  /* 0x00008c00ffd17b82 */ /* 0x000f620000000800 */
[----:B------:R4:W-:Y:S01]  /*2cad0*/  STL.64 [R1+0x688], R218 ;  /* 0x000688da01007387 */ /* 0x0009e20000100a00 */
[----:B------:R-:W-:Y:S01]  /*2cae0*/  ISETP.GE.U32.AND P6, PT, R208, 0x7ffffe96, PT ;  /* 0x7ffffe96d000780c */ /* 0x000fe20003fc6070 */
[----:B------:R-:W-:Y:S02]  /*2caf0*/  VIADD R208, R213, 0xfffffef3 ;  /* 0xfffffef3d5d07836 */ /* 0x000fe40000000000 */
[----:B------:R4:W-:Y:S03]  /*2cb00*/  STL.64 [R1+0x670], R216 ;  /* 0x000670d801007387 */ /* 0x0009e60000100a00 */
[----:B------:R-:W5:Y:S01]  /*2cb10*/  LDC R210, c[0x0][0x230] ;  /* 0x00008c00ffd27b82 */ /* 0x000f620000000800 */
[----:B------:R4:W-:Y:S02]  /*2cb20*/  LDGSTS.E [R4+0x8], desc[UR4][R216.64], !P0 ;  /* 0x00008000d8047fae */ /* 0x0009e4000c121844 */
[----:B----4-:R-:W-:Y:S01]  /*2cb30*/  IMAD.WIDE R218, R5, 0x4, R222 ;  /* 0x0000000405da7825 */ /* 0x010fe200078e02de */
[----:B------:R-:W-:-:S04]  /*2cb40*/  ISETP.GE.U32.AND P0, PT, R208, 0x7ffffeb4, PT ;  /* 0x7ffffeb4d000780c */ /* 0x000fc80003f06070 */
[----:B------:R-:W-:Y:S01]  /*2cb50*/  LDGSTS.E [R4+0xc], desc[UR4][R218.64], !P1 ;  /* 0x0000c000da047fae */ /* 0x000fe2000c921844 */
[----:B------:R-:W-:Y:S02]  /*2cb60*/  IMAD.WIDE R216, R5, 0x4, R206 ;  /* 0x0000000405d87825 */ /* 0x000fe400078e02ce */
[----:B------:R-:W4:Y:S02]  /*2cb70*/  LDC R207, c[0x0][0x230] ;  /* 0x00008c00ffcf7b82 */ /* 0x000f240000000800 */
[----:B------:R-:W-:Y:S01]  /*2cb80*/  VIADD R206, R211, 0xfffffef1 ;  /* 0xfffffef1d3ce7836 */ /* 0x000fe20000000000 */
[----:B------:R-:W-:Y:S01]  /*2cb90*/  STL.64 [R1+0x668], R218 ;  /* 0x000668da01007387 */ /* 0x000fe20000100a00 */
[----:B------:R-:W-:-:S03]  /*2cba0*/  VIADD R208, R212, 0xfffffef2 ;  /* 0xfffffef2d4d07836 */ /* 0x000fc60000000000 */
[----:B------:R1:W-:Y:S01]  /*2cbb0*/  LDGSTS.E [R4+0x4000], desc[UR4][R216.64], !P2 ;  /* 0x04000000d8047fae */ /* 0x0003e2000d121844 */
[----:B------:R-:W-:Y:S01]  /*2cbc0*/  ISETP.GE.U32.AND P2, PT, R206, 0x7ffffeb2, PT ;  /* 0x7ffffeb2ce00780c */ /* 0x000fe20003f46070 */
[----:B------:R-:W2:Y:S02]  /*2cbd0*/  LDC R211, c[0x0][0x230] ;  /* 0x00008c00ffd37b82 */ /* 0x000ea40000000800 */
[----:B------:R1:W-:Y:S01]  /*2cbe0*/  STL.64 [R1+0x660], R216 ;  /* 0x000660d801007387 */ /* 0x0003e20000100a00 */
[----:B------:R-:W-:-:S05]  /*2cbf0*/  ISETP.GE.U32.AND P1, PT, R208, 0x7ffffeb3, PT ;  /* 0x7ffffeb3d000780c */ /* 0x000fca0003f26070 */
[----:B------:R-:W2:Y:S01]  /*2cc00*/  LDC R206, c[0x0][0x230] ;  /* 0x00008c00ffce7b82 */ /* 0x000ea20000000800 */
[----:B-1----:R-:W-:-:S07]  /*2cc10*/  IMAD.WIDE R216, R5, 0x4, R204 ;  /* 0x0000000405d87825 */ /* 0x002fce00078e02cc */
[----:B------:R-:W1:Y:S01]  /*2cc20*/  LDC R205, c[0x0][0x230] ;  /* 0x00008c00ffcd7b82 */ /* 0x000e620000000800 */
[----:B------:R-:W-:Y:S01]  /*2cc30*/  IMAD.WIDE R212, R5, 0x4, R202 ;  /* 0x0000000405d47825 */ /* 0x000fe200078e02ca */
[----:B------:R-:W-:Y:S03]  /*2cc40*/  STL.64 [R1+0x648], R216 ;  /* 0x000648d801007387 */ /* 0x000fe60000100a00 */
[----:B------:R-:W-:Y:S01]  /*2cc50*/  VIADD R202, R215, 0xfffffed3 ;  /* 0xfffffed3d7ca7836 */ /* 0x000fe20000000000 */
[----:B------:R-:W-:Y:S01]  /*2cc60*/  LDGSTS.E [R4+0x4004], desc[UR4][R216.64], !P4 ;  /* 0x04004000d8047fae */ /* 0x000fe2000e121844 */
[----:B---3--:R-:W-:Y:S01]  /*2cc70*/  VIADD R204, R214, 0xfffffef0 ;  /* 0xfffffef0d6cc7836 */ /* 0x008fe20000000000 */
[----:B------:R-:W3:Y:S01]  /*2cc80*/  LDC R208, c[0x0][0x230] ;  /* 0x00008c00ffd07b82 */ /* 0x000ee20000000800 */
[----:B------:R-:W-:Y:S01]  /*2cc90*/  IMAD.WIDE R214, R5, 0x4, R200 ;  /* 0x0000000405d67825 */ /* 0x000fe200078e02c8 */
[----:B------:R-:W-:Y:S01]  /*2cca0*/  STL.64 [R1+0x640], R212 ;  /* 0x000640d401007387 */ /* 0x000fe20000100a00 */
[----:B-----5:R-:W-:-:S03]  /*2ccb0*/  IADD3 R200, R209, -0x12e, RZ ;  /* 0xfffffed2d1c87810 */ /* 0x020fc60007ffe0ff */
[----:B------:R-:W-:Y:S01]  /*2ccc0*/  LDGSTS.E [R4+0x4008], desc[UR4][R212.64], !P6 ;  /* 0x04008000d4047fae */ /* 0x000fe2000f121844 */
[----:B------:R-:W-:Y:S01]  /*2ccd0*/  ISETP.GE.U32.AND P6, PT, R202, 0x7ffffe94, PT ;  /* 0x7ffffe94ca00780c */ /* 0x000fe20003fc6070 */
[----:B------:R-:W-:Y:S01]  /*2cce0*/  IMAD.WIDE R202, R5, 0x4, R244 ;  /* 0x0000000405ca7825 */ /* 0x000fe200078e02f4 */
[----:B------:R-:W-:Y:S01]  /*2ccf0*/  ISETP.GE.U32.AND P4, PT, R204, 0x7ffffeb1, PT ;  /* 0x7ffffeb1cc00780c */ /* 0x000fe20003f86070 */
[----:B------:R5:W-:Y:S01]  /*2cd00*/  STL.64 [R1+0x638], R214 ;  /* 0x000638d601007387 */ /* 0x000be20000100a00 */
[----:B------:R-:W3:Y:S01]  /*2cd10*/  LDC R204, c[0x0][0x230] ;  /* 0x00008c00ffcc7b82 */ /* 0x000ee20000000800 */
[----:B------:R-:W-:Y:S02]  /*2cd20*/  VIADD R201, R210, 0xfffffed1 ;  /* 0xfffffed1d2c97836 */ /* 0x000fe40000000000 */
[----:B------:R5:W-:Y:S01]  /*2cd30*/  LDGSTS.E [R4+0x400c], desc[UR4][R214.64], !P5 ;  /* 0x0400c000d6047fae */ /* 0x000be2000e921844 */
[----:B------:R-:W-:Y:S01]  /*2cd40*/  ISETP.GE.U32.AND P5, PT, R200, 0x7ffffe93, PT ;  /* 0x7ffffe93c800780c */ /* 0x000fe20003fa6070 */
[----:B----4-:R-:W-:-:S02]  /*2cd50*/  VIADD R200, R207, 0xfffffed0 ;  /* 0xfffffed0cfc87836 */ /* 0x010fc40000000000 */
[----:B-----5:R-:W-:-:S04]  /*2cd60*/  IMAD.WIDE R214, R5, 0x4, R242 ;  /* 0x0000000405d67825 */ /* 0x020fc800078e02f2 */
[----:B------:R-:W-:-:S04]  /*2cd70*/  IMAD.WIDE R156, R5, 0x4, R156 ;  /* 0x00000004059c7825 */ /* 0x000fc800078e029c */
[----:B------:R-:W-:-:S04]  /*2cd80*/  IMAD.WIDE R132, R2, 0x4, R132 ;  /* 0x0000000402847825 */ /* 0x000fc800078e0284 */
[----:B------:R-:W-:-:S04]  /*2cd90*/  IMAD.WIDE R142, R5, 0x4, R142 ;  /* 0x00000004058e7825 */ /* 0x000fc800078e028e */
[----:B------:R-:W-:-:S04]  /*2cda0*/  IMAD.WIDE R140, R5, 0x4, R140 ;  /* 0x00000004058c7825 */ /* 0x000fc800078e028c */
[----:B------:R-:W-:-:S04]  /*2cdb0*/  IMAD.WIDE R138, R5, 0x4, R138 ;  /* 0x00000004058a7825 */ /* 0x000fc800078e028a */
[----:B------:R-:W-:-:S04]  /*2cdc0*/  IMAD.WIDE R136, R5, 0x4, R136 ;  /* 0x0000000405887825 */ /* 0x000fc800078e0288 */
[----:B------:R-:W-:-:S04]  /*2cdd0*/  IMAD.WIDE R134, R5, 0x4, R134 ;  /* 0x0000000405867825 */ /* 0x000fc800078e0286 */
[----:B--2---:R-:W-:-:S05]  /*2cde0*/  IMAD.WIDE R212, R5, 0x4, R232 ;  /* 0x0000000405d47825 */ /* 0x004fca00078e02e8 */
[----:B------:R2:W-:Y:S04]  /*2cdf0*/  STL.64 [R1+0x620], R212 ;  /* 0x000620d401007387 */ /* 0x0005e80000100a00 */
[----:B------:R2:W-:Y:S04]  /*2ce00*/  LDGSTS.E [R7], desc[UR4][R212.64], !P0 ;  /* 0x00000000d4077fae */ /* 0x0005e8000c121844 */
[----:B------:R4:W-:Y:S04]  /*2ce10*/  STL.64 [R1+0x618], R202 ;  /* 0x000618ca01007387 */ /* 0x0009e80000100a00 */
[----:B------:R4:W-:Y:S01]  /*2ce20*/  LDGSTS.E [R7+0x4], desc[UR4][R202.64], !P1 ;  /* 0x00004000ca077fae */ /* 0x0009e2000c921844 */
[----:B------:R-:W-:Y:S01]  /*2ce30*/  ISETP.GE.U32.AND P0, PT, R201, 0x7ffffe92, PT ;  /* 0x7ffffe92c900780c */ /* 0x000fe20003f06070 */
[----:B------:R-:W-:Y:S01]  /*2ce40*/  VIADD R201, R206, 0xfffffeef ;  /* 0xfffffeefcec97836 */ /* 0x000fe20000000000 */
[----:B------:R-:W-:Y:S01]  /*2ce50*/  ISETP.GE.U32.AND P1, PT, R200, 0x7ffffe91, PT ;  /* 0x7ffffe91c800780c */ /* 0x000fe20003f26070 */
[----:B--2---:R-:W-:Y:S01]  /*2ce60*/  IMAD.WIDE R212, R5, 0x4, R240 ;  /* 0x0000000405d47825 */ /* 0x004fe200078e02f0 */
[----:B------:R-:W-:Y:S01]  /*2ce70*/  LDGSTS.E [R7+0x8], desc[UR4][R214.64], !P2 ;  /* 0x00008000d6077fae */ /* 0x000fe2000d121844 */
[----:B----4-:R-:W2:Y:S02]  /*2ce80*/  LDC R202, c[0x0][0x230] ;  /* 0x00008c00ffca7b82 */ /* 0x010ea40000000800 */
[----:B-1----:R-:W-:Y:S01]  /*2ce90*/  VIADD R200, R205, 0xfffffeee ;  /* 0xfffffeeecdc87836 */ /* 0x002fe20000000000 */
[----:B------:R1:W-:Y:S05]  /*2cea0*/  LDGSTS.E [R7+0xc], desc[UR4][R212.64], !P4 ;  /* 0x0000c000d4077fae */ /* 0x0003ea000e121844 */
[----:B------:R-:W4:Y:S01]  /*2ceb0*/  LDC R203, c[0x0][0x230] ;  /* 0x00008c00ffcb7b82 */ /* 0x000f220000000800 */
[----:B------:R-:W-:Y:S01]  /*2cec0*/  IMAD.WIDE R206, R5, 0x4, R196 ;  /* 0x0000000405ce7825 */ /* 0x000fe200078e02c4 */
[----:B------:R-:W-:Y:S01]  /*2ced0*/  STL.64 [R1+0x610], R214 ;  /* 0x000610d601007387 */ /* 0x000fe20000100a00 */
[----:B------:R-:W-:-:S05]  /*2cee0*/  ISETP.GE.U32.AND P4, PT, R200, 0x7ffffeaf, PT ;  /* 0x7ffffeafc800780c */ /* 0x000fca0003f86070 */
[----:B------:R-:W5:Y:S01]  /*2cef0*/  LDC R197, c[0x0][0x230] ;  /* 0x00008c00ffc57b82 */ /* 0x000f620000000800 */
[----:B------:R1:W-:Y:S01]  /*2cf00*/  STL.64 [R1+0x5f8], R212 ;  /* 0x0005f8d401007387 */ /* 0x0003e20000100a00 */
[----:B------:R-:W-:-:S06]  /*2cf10*/  ISETP.GE.U32.AND P2, PT, R201, 0x7ffffeb0, PT ;  /* 0x7ffffeb0c900780c */ /* 0x000fcc0003f46070 */
[----:B------:R-:W5:Y:S01]  /*2cf20*/  LDC R200, c[0x0][0x230] ;  /* 0x00008c00ffc87b82 */ /* 0x000f620000000800 */
[----:B-1----:R-:W-:-:S07]  /*2cf30*/  IMAD.WIDE R212, R5, 0x4, R198 ;  /* 0x0000000405d47825 */ /* 0x002fce00078e02c6 */
[----:B------:R-:W1:Y:S01]  /*2cf40*/  LDC R199, c[0x0][0x230] ;  /* 0x00008c00ffc77b82 */ /* 0x000e620000000800 */
[----:B---3--:R-:W-:Y:S01]  /*2cf50*/  VIADD R198, R208, 0xfffffeed ;  /* 0xfffffeedd0c67836 */ /* 0x008fe20000000000 */
[----:B------:R-:W-:Y:S01]  /*2cf60*/  IADD3 R196, R211, -0x114, RZ ;  /* 0xfffffeecd3c47810 */ /* 0x000fe20007ffe0ff */
[----:B------:R-:W-:Y:S01]  /*2cf70*/  LDGSTS.E [R7+0x4000], desc[UR4][R212.64], !P6 ;  /* 0x04000000d4077fae */ /* 0x000fe2000f121844 */
[C---:B------:R-:W-:Y:S02]  /*2cf80*/  IMAD.WIDE R210, R5.reuse, 0x4, R194 ;  /* 0x0000000405d27825 */ /* 0x040fe400078e02c2 */
[----:B------:R-:W-:Y:S01]  /*2cf90*/  ISETP.GE.U32.AND P6, PT, R198, 0x7ffffeae, PT ;  /* 0x7ffffeaec600780c */ /* 0x000fe20003fc6070 */
[----:B------:R-:W-:Y:S01]  /*2cfa0*/  STL.64 [R1+0x5f0], R212 ;  /* 0x0005f0d401007387 */ /* 0x000fe20000100a00 */
[----:B------:R-:W-:Y:S01]  /*2cfb0*/  IMAD.WIDE R208, R5, 0x4, R192 ;  /* 0x0000000405d07825 */ /* 0x000fe200078e02c0 */
[----:B------:R-:W3:Y:S02]  /*2cfc0*/  LDC R198, c[0x0][0x230] ;  /* 0x00008c00ffc67b82 */ /* 0x000ee40000000800 */
[----:B------:R4:W-:Y:S01]  /*2cfd0*/  STL.64 [R1+0x5e8], R206 ;  /* 0x0005e8ce01007387 */ /* 0x0009e20000100a00 */
[----:B--2---:R-:W-:-:S02]  /*2cfe0*/  VIADD R194, R202, 0xfffffecf ;  /* 0xfffffecfcac27836 */ /* 0x004fc40000000000 */
[----:B----4-:R-:W-:Y:S01]  /*2cff0*/  VIADD R195, R203, 0xfffffece ;  /* 0xfffffececbc37836 */ /* 0x010fe20000000000 */
[----:B------:R2:W-:Y:S01]  /*2d000*/  LDGSTS.E [R7+0x4004], desc[UR4][R206.64], !P5 ;  /* 0x04004000ce077fae */ /* 0x0005e2000e921844 */
[----:B------:R-:W-:Y:S01]  /*2d010*/  VIADD R192, R204, 0xfffffecd ;  /* 0xfffffecdccc07836 */ /* 0x000fe20000000000 */
[----:B------:R-:W-:Y:S02]  /*2d020*/  ISETP.GE.U32.AND P5, PT, R196, 0x7ffffead, PT ;  /* 0x7ffffeadc400780c */ /* 0x000fe40003fa6070 */
[----:B------:R-:W-:Y:S01]  /*2d030*/  LDGSTS.E [R7+0x4008], desc[UR4][R210.64], !P0 ;  /* 0x04008000d2077fae */ /* 0x000fe2000c121844 */
[----:B------:R-:W-:Y:S01]  /*2d040*/  ISETP.GE.U32.AND P0, PT, R194, 0x7ffffe90, PT ;  /* 0x7ffffe90c200780c */ /* 0x000fe20003f06070 */
[C---:B------:R-:W-:Y:S01]  /*2d050*/  IMAD.WIDE R204, R5.reuse, 0x4, R236 ;  /* 0x0000000405cc7825 */ /* 0x040fe200078e02ec */
[----:B------:R-:W4:Y:S01]  /*2d060*/  LDC R196, c[0x0][0x230] ;  /* 0x00008c00ffc47b82 */ /* 0x000f220000000800 */
[----:B------:R-:W-:Y:S02]  /*2d070*/  LDGSTS.E [R7+0x400c], desc[UR4][R208.64], !P1 ;  /* 0x0400c000d0077fae */ /* 0x000fe4000c921844 */
[----:B--2---:R-:W-:Y:S01]  /*2d080*/  IMAD.WIDE R206, R5, 0x4, R238 ;  /* 0x0000000405ce7825 */ /* 0x004fe200078e02ee */
[----:B------:R-:W-:Y:S01]  /*2d090*/  ISETP.GE.U32.AND P1, PT, R195, 0x7ffffe8f, PT ;  /* 0x7ffffe8fc300780c */ /* 0x000fe20003f26070 */
[----:B------:R-:W-:Y:S03]  /*2d0a0*/  STL.64 [R1+0x5d8], R210 ;  /* 0x0005d8d201007387 */ /* 0x000fe60000100a00 */
[----:B------:R-:W2:Y:S01]  /*2d0b0*/  LDC R194, c[0x0][0x230] ;  /* 0x00008c00ffc27b82 */ /* 0x000ea20000000800 */
[----:B------:R-:W-:Y:S01]  /*2d0c0*/  IMAD.WIDE R202, R5, 0x4, R234 ;  /* 0x0000000405ca7825 */ /* 0x000fe200078e02ea */
[----:B------:R-:W-:Y:S01]  /*2d0d0*/  LDGSTS.E [R13], desc[UR4][R206.64], !P2 ;  /* 0x00000000ce0d7fae */ /* 0x000fe2000d121844 */
[----:B------:R-:W-:-:S02]  /*2d0e0*/  ISETP.GE.U32.AND P2, PT, R192, 0x7ffffe8e, PT ;  /* 0x7ffffe8ec000780c */ /* 0x000fc40003f46070 */
[----:B-----5:R-:W-:-:S03]  /*2d0f0*/  VIADD R192, R197, 0xfffffeeb ;  /* 0xfffffeebc5c07836 */ /* 0x020fc60000000000 */
[----:B------:R-:W5:Y:S01]  /*2d100*/  LDC R195, c[0x0][0x230] ;  /* 0x00008c00ffc37b82 */ /* 0x000f620000000800 */
[----:B------:R-:W-:Y:S01]  /*2d110*/  STL.64 [R1+0x5d0], R208 ;  /* 0x0005d0d001007387 */ /* 0x000fe20000100a00 */
[----:B------:R-:W-:-:S03]  /*2d120*/  VIADD R193, R200, 0xfffffecc ;  /* 0xfffffeccc8c17836 */ /* 0x000fc60000000000 */
[----:B------:R-:W-:Y:S01]  /*2d130*/  STL.64 [R1+0x5c8], R206 ;  /* 0x0005c8ce01007387 */ /* 0x000fe20000100a00 */
[----:B------:R-:W-:Y:S02]  /*2d140*/  IMAD.WIDE R200, R5, 0x4, R188 ;  /* 0x0000000405c87825 */ /* 0x000fe400078e02bc */
[----:B------:R-:W5:Y:S01]  /*2d150*/  LDC R189, c[0x0][0x230] ;  /* 0x00008c00ffbd7b82 */ /* 0x000f620000000800 */
[----:B------:R-:W-:Y:S04]  /*2d160*/  STL.64 [R1+0x5b8], R204 ;  /* 0x0005b8cc01007387 */ /* 0x000fe80000100a00 */
[----:B------:R-:W-:Y:S01]  /*2d170*/  LDGSTS.E [R13+0x4], desc[UR4][R204.64], !P4 ;  /* 0x00004000cc0d7fae */ /* 0x000fe2000e121844 */
[----:B-1----:R-:W-:-:S03]  /*2d180*/  VIADD R188, R199, 0xfffffee9 ;  /* 0xfffffee9c7bc7836 */ /* 0x002fc60000000000 */
[----:B------:R1:W-:Y:S04]  /*2d190*/  STL.64 [R1+0x5b0], R202 ;  /* 0x0005b0ca01007387 */ /* 0x0003e80000100a00 */
[----:B------:R1:W-:Y:S01]  /*2d1a0*/  LDGSTS.E [R13+0x8], desc[UR4][R202.64], !P6 ;  /* 0x00008000ca0d7fae */ /* 0x0003e2000f121844 */
[----:B------:R-:W-:Y:S02]  /*2d1b0*/  ISETP.GE.U32.AND P6, PT, R192, 0x7ffffeac, PT ;  /* 0x7ffffeacc000780c */ /* 0x000fe40003fc6070 */
[----:B------:R-:W5:Y:S01]  /*2d1c0*/  LDC R192, c[0x0][0x230] ;  /* 0x00008c00ffc07b82 */ /* 0x000f620000000800 */
[----:B------:R-:W-:Y:S01]  /*2d1d0*/  ISETP.GE.U32.AND P4, PT, R193, 0x7ffffe8d, PT ;  /* 0x7ffffe8dc100780c */ /* 0x000fe20003f86070 */
[----:B-1----:R-:W-:-:S05]  /*2d1e0*/  IMAD.WIDE R202, R5, 0x4, R190 ;  /* 0x0000000405ca7825 */ /* 0x002fca00078e02be */
[----:B------:R-:W-:Y:S04]  /*2d1f0*/  LDGSTS.E [R13+0xc], desc[UR4][R202.64], !P5 ;  /* 0x0000c000ca0d7fae */ /* 0x000fe8000e921844 */
[----:B------:R1:W-:Y:S01]  /*2d200*/  LDGSTS.E [R13+0x4000], desc[UR4][R200.64], !P0 ;  /* 0x04000000c80d7fae */ /* 0x0003e2000c121844 */
[----:B------:R-:W-:Y:S02]  /*2d210*/  ISETP.GE.U32.AND P0, PT, R188, 0x7ffffeaa, PT ;  /* 0x7ffffeaabc00780c */ /* 0x000fe40003f06070 */
[----:B------:R-:W5:Y:S01]  /*2d220*/  LDC R188, c[0x0][0x230] ;  /* 0x00008c00ffbc7b82 */ /* 0x000f620000000800 */
[----:B---3--:R-:W-:Y:S01]  /*2d230*/  IADD3 R190, R198, -0x116, RZ ;  /* 0xfffffeeac6be7810 */ /* 0x008fe20007ffe0ff */
[----:B------:R-:W-:Y:S01]  /*2d240*/  STL.64 [R1+0x5a8], R202 ;  /* 0x0005a8ca01007387 */ /* 0x000fe20000100a00 */
[----:B------:R-:W-:-:S03]  /*2d250*/  IMAD.WIDE R198, R5, 0x4, R182 ;  /* 0x0000000405c67825 */ /* 0x000fc600078e02b6 */
[----:B------:R1:W-:Y:S01]  /*2d260*/  STL.64 [R1+0x598], R200 ;  /* 0x000598c801007387 */ /* 0x0003e20000100a00 */
[----:B------:R-:W-:Y:S01]  /*2d270*/  ISETP.GE.U32.AND P5, PT, R190, 0x7ffffeab, PT ;  /* 0x7ffffeabbe00780c */ /* 0x000fe20003fa6070 */
[----:B----4-:R-:W-:Y:S01]  /*2d280*/  VIADD R182, R196, 0xfffffeca ;  /* 0xfffffecac4b67836 */ /* 0x010fe20000000000 */
[----:B------:R-:W3:Y:S08]  /*2d290*/  LDC R190, c[0x0][0x230] ;  /* 0x00008c00ffbe7b82 */ /* 0x000ef00000000800 */
[----:B------:R-:W4:Y:S01]  /*2d2a0*/  LDC R183, c[0x0][0x230] ;  /* 0x00008c00ffb77b82 */ /* 0x000f220000000800 */
[----:B-1----:R-:W-:-:S04]  /*2d2b0*/  IMAD.WIDE R200, R5, 0x4, R186 ;  /* 0x0000000405c87825 */ /* 0x002fc800078e02ba */
[----:B--2---:R-:W-:Y:S01]  /*2d2c0*/  VIADD R186, R194, 0xfffffee8 ;  /* 0xfffffee8c2ba7836 */ /* 0x004fe20000000000 */
[----:B------:R-:W-:Y:S01]  /*2d2d0*/  LDGSTS.E [R13+0x4004], desc[UR4][R200.64], !P1 ;  /* 0x04004000c80d7fae */ /* 0x000fe2000c921844 */
[----:B-----5:R-:W-:-:S03]  /*2d2e0*/  VIADD R187, R195, 0xfffffecb ;  /* 0xfffffecbc3bb7836 */ /* 0x020fc60000000000 */
[----:B------:R1:W-:Y:S01]  /*2d2f0*/  LDGSTS.E [R13+0x4008], desc[UR4][R184.64], !P2 ;  /* 0x04008000b80d7fae */ /* 0x0003e2000d121844 */
[----:B------:R-:W-:-:S03]  /*2d300*/  ISETP.GE.U32.AND P1, PT, R186, 0x7ffffea9, PT ;  /* 0x7ffffea9ba00780c */ /* 0x000fc60003f26070 */
[----:B------:R-:W-:Y:S01]  /*2d310*/  STL.64 [R1+0x590], R200 ;  /* 0x000590c801007387 */ /* 0x000fe20000100a00 */
[----:B------:R-:W-:-:S03]  /*2d320*/  ISETP.GE.U32.AND P2, PT, R187, 0x7ffffe8c, PT ;  /* 0x7ffffe8cbb00780c */ /* 0x000fc60003f46070 */
[----:B------:R-:W-:Y:S01]  /*2d330*/  LDGSTS.E [R13+0x400c], desc[UR4][R198.64], !P4 ;  /* 0x0400c000c60d7fae */ /* 0x000fe2000e121844 */
[----:B------:R-:W-:Y:S01]  /*2d340*/  ISETP.GE.U32.AND P4, PT, R182, 0x7ffffe8b, PT ;  /* 0x7ffffe8bb600780c */ /* 0x000fe20003f86070 */
[C---:B------:R-:W-:Y:S01]  /*2d350*/  IMAD.WIDE R186, R5.reuse, 0x4, R180 ;  /* 0x0000000405ba7825 */ /* 0x040fe200078e02b4 */
[----:B------:R-:W2:Y:S01]  /*2d360*/  LDC R182, c[0x0][0x230] ;  /* 0x00008c00ffb67b82 */ /* 0x000ea20000000800 */
[----:B------:R1:W-:Y:S02]  /*2d370*/  STL.64 [R1+0x588], R184 ;  /* 0x000588b801007387 */ /* 0x0003e40000100a00 */
[----:B------:R-:W-:Y:S02]  /*2d380*/  VIADD R180, R192, 0xfffffec9 ;  /* 0xfffffec9c0b47836 */ /* 0x000fe40000000000 */
[----:B------:R-:W-:Y:S04]  /*2d390*/  STL.64 [R1+0x578], R198 ;  /* 0x000578c601007387 */ /* 0x000fe80000100a00 */
[----:B------:R-:W-:Y:S01]  /*2d3a0*/  LDGSTS.E [R246], desc[UR4][R186.64], !P6 ;  /* 0x00000000baf67fae */ /* 0x000fe2000f121844 */
[----:B-1----:R-:W-:-:S02]  /*2d3b0*/  IMAD.WIDE R184, R5, 0x4, R178 ;  /* 0x0000000405b87825 */ /* 0x002fc400078e02b2 */
[----:B------:R-:W1:Y:S01]  /*2d3c0*/  LDC R179, c[0x0][0x230] ;  /* 0x00008c00ffb37b82 */ /* 0x000e620000000800 */
[----:B------:R-:W-:Y:S01]  /*2d3d0*/  IADD3 R178, R189, -0x138, RZ ;  /* 0xfffffec8bdb27810 */ /* 0x000fe20007ffe0ff */
[----:B------:R-:W-:Y:S01]  /*2d3e0*/  STL.64 [R1+0x570], R186 ;  /* 0x000570ba01007387 */ /* 0x000fe20000100a00 */
[----:B------:R-:W-:Y:S01]  /*2d3f0*/  ISETP.GE.U32.AND P6, PT, R180, 0x7ffffe8a, PT ;  /* 0x7ffffe8ab400780c */ /* 0x000fe20003fc6070 */
[----:B------:R-:W-:Y:S02]  /*2d400*/  IMAD.WIDE R180, R5, 0x4, R174 ;  /* 0x0000000405b47825 */ /* 0x000fe400078e02ae */
[----:B------:R5:W-:Y:S02]  /*2d410*/  STL.64 [R1+0x568], R184 ;  /* 0x000568b801007387 */ /* 0x000be40000100a00 */
[----:B------:R-:W1:Y:S02]  /*2d420*/  LDC R175, c[0x0][0x230] ;  /* 0x00008c00ffaf7b82 */ /* 0x000e640000000800 */
[----:B------:R5:W-:Y:S01]  /*2d430*/  LDGSTS.E [R246+0x4], desc[UR4][R184.64], !P5 ;  /* 0x00004000b8f67fae */ /* 0x000be2000e921844 */
[----:B------:R-:W-:-:S05]  /*2d440*/  ISETP.GE.U32.AND P5, PT, R178, 0x7ffffe89, PT ;  /* 0x7ffffe89b200780c */ /* 0x000fca0003fa6070 */
[----:B------:R-:W1:Y:S01]  /*2d450*/  LDC R178, c[0x0][0x230] ;  /* 0x00008c00ffb27b82 */ /* 0x000e620000000800 */
[----:B-----5:R-:W-:-:S04]  /*2d460*/  IMAD.WIDE R184, R5, 0x4, R176 ;  /* 0x0000000405b87825 */ /* 0x020fc800078e02b0 */
[----:B------:R-:W-:Y:S01]  /*2d470*/  VIADD R176, R188, 0xfffffee7 ;  /* 0xfffffee7bcb07836 */ /* 0x000fe20000000000 */
[----:B------:R5:W-:Y:S04]  /*2d480*/  LDGSTS.E [R246+0x8], desc[UR4][R184.64], !P0 ;  /* 0x00008000b8f67fae */ /* 0x000be8000c121844 */
[----:B------:R-:W-:Y:S01]  /*2d490*/  ISETP.GE.U32.AND P0, PT, R176, 0x7ffffea8, PT ;  /* 0x7ffffea8b000780c */ /* 0x000fe20003f06070 */
[----:B---3--:R-:W-:Y:S01]  /*2d4a0*/  VIADD R174, R190, 0xfffffee6 ;  /* 0xfffffee6beae7836 */ /* 0x008fe20000000000 */
[----:B------:R-:W3:Y:S01]  /*2d4b0*/  LDC R176, c[0x0][0x230] ;  /* 0x00008c00ffb07b82 */ /* 0x000ee20000000800 */
[----:B------:R5:W-:Y:S04]  /*2d4c0*/  STL.64 [R1+0x558], R184 ;  /* 0x000558b801007387 */ /* 0x000be80000100a00 */
[----:B------:R4:W-:Y:S04]  /*2d4d0*/  STL.64 [R1+0x550], R180 ;  /* 0x000550b401007387 */ /* 0x0009e80000100a00 */
[----:B------:R4:W-:Y:S01]  /*2d4e0*/  LDGSTS.E [R246+0xc], desc[UR4][R180.64], !P1 ;  /* 0x0000c000b4f67fae */ /* 0x0009e2000c921844 */
[----:B------:R-:W-:-:S02]  /*2d4f0*/  ISETP.GE.U32.AND P1, PT, R174, 0x7ffffea7, PT ;  /* 0x7ffffea7ae00780c */ /* 0x000fc40003f26070 */
[----:B------:R-:W3:Y:S01]  /*2d500*/  LDC R174, c[0x0][0x230] ;  /* 0x00008c00ffae7b82 */ /* 0x000ee20000000800 */
[----:B-----5:R-:W-:-:S04]  /*2d510*/  IMAD.WIDE R184, R5, 0x4, R172 ;  /* 0x0000000405b87825 */ /* 0x020fc800078e02ac */
[----:B--2---:R-:W-:Y:S01]  /*2d520*/  VIADD R172, R182, 0xfffffee5 ;  /* 0xfffffee5b6ac7836 */ /* 0x004fe20000000000 */
[----:B------:R-:W-:Y:S01]  /*2d530*/  LDGSTS.E [R246+0x4000], desc[UR4][R184.64], !P2 ;  /* 0x04000000b8f67fae */ /* 0x000fe2000d121844 */
[----:B----4-:R-:W-:Y:S02]  /*2d540*/  VIADD R173, R183, 0xfffffee4 ;  /* 0xfffffee4b7ad7836 */ /* 0x010fe40000000000 */
[----:B------:R-:W-:Y:S01]  /*2d550*/  IMAD.WIDE R180, R5, 0x4, R168 ;  /* 0x0000000405b47825 */ /* 0x000fe200078e02a8 */
[----:B------:R2:W-:Y:S01]  /*2d560*/  LDGSTS.E [R246+0x4004], desc[UR4][R170.64], !P4 ;  /* 0x04004000aaf67fae */ /* 0x0005e2000e121844 */
[----:B------:R-:W-:Y:S01]  /*2d570*/  ISETP.GE.U32.AND P2, PT, R172, 0x7ffffea6, PT ;  /* 0x7ffffea6ac00780c */ /* 0x000fe20003f46070 */
[----:B------:R-:W4:Y:S01]  /*2d580*/  LDC R169, c[0x0][0x230] ;  /* 0x00008c00ffa97b82 */ /* 0x000f220000000800 */
[----:B-1----:R-:W-:Y:S01]  /*2d590*/  VIADD R168, R179, 0xfffffec7 ;  /* 0xfffffec7b3a87836 */ /* 0x002fe20000000000 */
[----:B------:R-:W-:Y:S01]  /*2d5a0*/  STL.64 [R1+0x548], R184 ;  /* 0x000548b801007387 */ /* 0x000fe20000100a00 */
[----:B------:R-:W-:Y:S01]  /*2d5b0*/  ISETP.GE.U32.AND P4, PT, R173, 0x7ffffea5, PT ;  /* 0x7ffffea5ad00780c */ /* 0x000fe20003f86070 */
[----:B------:R-:W-:-:S02]  /*2d5c0*/  IMAD.WIDE R172, R5, 0x4, R166 ;  /* 0x0000000405ac7825 */ /* 0x000fc400078e02a6 */
[----:B------:R-:W-:Y:S01]  /*2d5d0*/  LDGSTS.E [R246+0x4008], desc[UR4][R180.64], !P6 ;  /* 0x04008000b4f67fae */ /* 0x000fe2000f121844 */
[----:B------:R-:W-:Y:S02]  /*2d5e0*/  ISETP.GE.U32.AND P6, PT, R168, 0x7ffffe88, PT ;  /* 0x7ffffe88a800780c */ /* 0x000fe40003fc6070 */
[----:B------:R-:W1:Y:S01]  /*2d5f0*/  LDC R168, c[0x0][0x230] ;  /* 0x00008c00ffa87b82 */ /* 0x000e620000000800 */
[----:B------:R2:W-:Y:S01]  /*2d600*/  STL.64 [R1+0x538], R170 ;  /* 0x000538aa01007387 */ /* 0x0005e20000100a00 */
[----:B------:R-:W-:Y:S01]  /*2d610*/  IADD3 R166, R178, -0x13a, RZ ;  /* 0xfffffec6b2a67810 */ /* 0x000fe20007ffe0ff */
[----:B------:R-:W5:Y:S02]  /*2d620*/  S2R R232, SR_TID.X ;  /* 0x0000000000e87919 */ /* 0x000f640000002100 */
[----:B------:R-:W-:Y:S01]  /*2d630*/  STL.64 [R1+0x530], R180 ;  /* 0x000530b401007387 */ /* 0x000fe20000100a00 */
[----:B--2---:R-:W-:-:S03]  /*2d640*/  IMAD.WIDE R170, R5, 0x4, R164 ;  /* 0x0000000405aa7825 */ /* 0x004fc600078e02a4 */
[----:B------:R-:W-:Y:S01]  /*2d650*/  STL.64 [R1+0x528], R172 ;  /* 0x000528ac01007387 */ /* 0x000fe20000100a00 */
[----:B------:R-:W2:Y:S01]  /*2d660*/  LDC R165, c[0x0][0x230] ;  /* 0x00008c00ffa57b82 */ /* 0x000ea20000000800 */
[----:B------:R-:W-:Y:S02]  /*2d670*/  VIADD R164, R175, 0xfffffec5 ;  /* 0xfffffec5afa47836 */ /* 0x000fe40000000000 */
[----:B------:R-:W-:Y:S01]  /*2d680*/  LDGSTS.E [R246+0x400c], desc[UR4][R172.64], !P5 ;  /* 0x0400c000acf67fae */ /* 0x000fe2000e921844 */
[----:B------:R-:W-:Y:S01]  /*2d690*/  ISETP.GE.U32.AND P5, PT, R166, 0x7ffffe87, PT ;  /* 0x7ffffe87a600780c */ /* 0x000fe20003fa6070 */
[----:B------:R-:W-:Y:S02]  /*2d6a0*/  IMAD.WIDE R166, R5, 0x4, R160 ;  /* 0x0000000405a67825 */ /* 0x000fe400078e02a0 */
[----:B------:R5:W-:Y:S01]  /*2d6b0*/  STL.64 [R1+0x518], R170 ;  /* 0x000518aa01007387 */ /* 0x000be20000100a00 */
[----:B------:R-:W2:Y:S03]  /*2d6c0*/  LDC R161, c[0x0][0x230] ;  /* 0x00008c00ffa17b82 */ /* 0x000ea60000000800 */
[----:B------:R5:W-:Y:S01]  /*2d6d0*/  LDGSTS.E [R247], desc[UR4][R170.64], !P0 ;  /* 0x00000000aaf77fae */ /* 0x000be2000c121844 */
[----:B------:R-:W-:Y:S01]  /*2d6e0*/  ISETP.GE.U32.AND P0, PT, R164, 0x7ffffe86, PT ;  /* 0x7ffffe86a400780c */ /* 0x000fe20003f06070 */
[----:B---3--:R-:W-:-:S03]  /*2d6f0*/  VIADD R160, R176, 0xfffffee3 ;  /* 0xfffffee3b0a07836 */ /* 0x008fc60000000000 */
[----:B------:R-:W3:Y:S01]  /*2d700*/  LDC R164, c[0x0][0x230] ;  /* 0x00008c00ffa47b82 */ /* 0x000ee20000000800 */
[----:B-----5:R-:W-:-:S07]  /*2d710*/  IMAD.WIDE R170, R5, 0x4, R162 ;  /* 0x0000000405aa7825 */ /* 0x020fce00078e02a2 */
[----:B------:R-:W5:Y:S01]  /*2d720*/  LDC R163, c[0x0][0x230] ;  /* 0x00008c00ffa37b82 */ /* 0x000f620000000800 */
[----:B------:R4:W-:Y:S04]  /*2d730*/  LDGSTS.E [R247+0x4], desc[UR4][R170.64], !P1 ;  /* 0x00004000aaf77fae */ /* 0x0009e8000c921844 */
[----:B------:R1:W-:Y:S01]  /*2d740*/  LDGSTS.E [R247+0x8], desc[UR4][R166.64], !P2 ;  /* 0x00008000a6f77fae */ /* 0x0003e2000d121844 */
[----:B------:R-:W-:Y:S02]  /*2d750*/  ISETP.GE.U32.AND P2, PT, R160, 0x7ffffea4, PT ;  /* 0x7ffffea4a000780c */ /* 0x000fe40003f46070 */
[----:B------:R-:W3:Y:S01]  /*2d760*/  LDC R160, c[0x0][0x230] ;  /* 0x00008c00ffa07b82 */ /* 0x000ee20000000800 */
[----:B------:R-:W-:Y:S01]  /*2d770*/  VIADD R162, R174, 0xfffffec4 ;  /* 0xfffffec4aea27836 */ /* 0x000fe20000000000 */
[----:B------:R4:W-:Y:S04]  /*2d780*/  STL.64 [R1+0x510], R170 ;  /* 0x000510aa01007387 */ /* 0x0009e80000100a00 */
[----:B------:R-:W-:Y:S01]  /*2d790*/  ISETP.GE.U32.AND P1, PT, R162, 0x7ffffe85, PT ;  /* 0x7ffffe85a200780c */ /* 0x000fe20003f26070 */
[----:B------:R2:W-:Y:S01]  /*2d7a0*/  STL.64 [R1+0x508], R166 ;  /* 0x000508a601007387 */ /* 0x0005e20000100a00 */
[----:B----4-:R-:W-:-:S04]  /*2d7b0*/  IMAD.WIDE R170, R5, 0x4, R158 ;  /* 0x0000000405aa7825 */ /* 0x010fc800078e029e */
[----:B-1----:R-:W-:Y:S02]  /*2d7c0*/  VIADD R158, R168, 0xfffffee2 ;  /* 0xfffffee2a89e7836 */ /* 0x002fe40000000000 */
[----:B--2---:R-:W-:Y:S01]  /*2d7d0*/  IMAD.WIDE R166, R5, 0x4, R154 ;  /* 0x0000000405a67825 */ /* 0x004fe200078e029a */
[----:B------:R-:W-:Y:S03]  /*2d7e0*/  STL.64 [R1+0x4f8], R170 ;  /* 0x0004f8aa01007387 */ /* 0x000fe60000100a00 */
[----:B------:R-:W-:Y:S01]  /*2d7f0*/  VIADD R159, R169, 0xfffffee1 ;  /* 0xfffffee1a99f7836 */ /* 0x000fe20000000000 */
[----:B------:R-:W-:Y:S01]  /*2d800*/  LDGSTS.E [R247+0xc], desc[UR4][R170.64], !P4 ;  /* 0x0000c000aaf77fae */ /* 0x000fe2000e121844 */
[----:B------:R-:W-:-:S03]  /*2d810*/  ISETP.GE.U32.AND P4, PT, R158, 0x7ffffea3, PT ;  /* 0x7ffffea39e00780c */ /* 0x000fc60003f86070 */
[----:B------:R1:W-:Y:S04]  /*2d820*/  STL.64 [R1+0x4f0], R156 ;  /* 0x0004f09c01007387 */ /* 0x0003e80000100a00 */
[----:B------:R1:W-:Y:S01]  /*2d830*/  LDGSTS.E [R247+0x4000], desc[UR4][R156.64], !P6 ;  /* 0x040000009cf77fae */ /* 0x0003e2000f121844 */
[----:B------:R-:W-:Y:S01]  /*2d840*/  ISETP.GE.U32.AND P6, PT, R159, 0x7ffffea2, PT ;  /* 0x7ffffea29f00780c */ /* 0x000fe20003fc6070 */
[----:B------:R-:W-:Y:S02]  /*2d850*/  IMAD.WIDE R158, R5, 0x4, R150 ;  /* 0x00000004059e7825 */ /* 0x000fe400078e0296 */
[----:B------:R2:W-:Y:S01]  /*2d860*/  STL.64 [R1+0x4e8], R166 ;  /* 0x0004e8a601007387 */ /* 0x0005e20000100a00 */
[----:B------:R-:W-:-:S03]  /*2d870*/  IADD3 R154, R165, -0x120, RZ ;  /* 0xfffffee0a59a7810 */ /* 0x000fc60007ffe0ff */
[----:B------:R2:W-:Y:S01]  /*2d880*/  LDGSTS.E [R247+0x4004], desc[UR4][R166.64], !P5 ;  /* 0x04004000a6f77fae */ /* 0x0005e2000e921844 */
[----:B-----5:R-:W-:Y:S01]  /*2d890*/  VIADD R150, R163, 0xfffffec0 ;  /* 0xfffffec0a3967836 */ /* 0x020fe20000000000 */
[----:B------:R-:W-:Y:S02]  /*2d8a0*/  LOP3.LUT R232, R232, 0x3f, RZ, 0xc0, !PT ;  /* 0x0000003fe8e87812 */ /* 0x000fe400078ec0ff */
[----:B------:R-:W-:Y:S01]  /*2d8b0*/  ISETP.GE.U32.AND P5, PT, R154, 0x7ffffea1, PT ;  /* 0x7ffffea19a00780c */ /* 0x000fe20003fa6070 */
[----:B-1----:R-:W-:-:S04]  /*2d8c0*/  IMAD.WIDE R156, R5, 0x4, R148 ;  /* 0x00000004059c7825 */ /* 0x002fc800078e0294 */
[----:B--2---:R-:W-:-:S04]  /*2d8d0*/  IMAD.WIDE R166, R5, 0x4, R152 ;  /* 0x0000000405a67825 */ /* 0x004fc800078e0298 */
[----:B---3--:R-:W-:Y:S01]  /*2d8e0*/  VIADD R152, R164, 0xfffffec3 ;  /* 0xfffffec3a4987836 */ /* 0x008fe20000000000 */
[----:B------:R-:W-:Y:S01]  /*2d8f0*/  LDGSTS.E [R247+0x4008], desc[UR4][R166.64], !P0 ;  /* 0x04008000a6f77fae */ /* 0x000fe2000c121844 */
[----:B------:R-:W-:Y:S02]  /*2d900*/  VIADD R149, R161, 0xfffffec2 ;  /* 0xfffffec2a1957836 */ /* 0x000fe40000000000 */
[C---:B------:R-:W-:Y:S01]  /*2d910*/  IMAD.WIDE R154, R5.reuse, 0x4, R146 ;  /* 0x00000004059a7825 */ /* 0x040fe200078e0292 */
[----:B------:R-:W-:Y:S01]  /*2d920*/  LDGSTS.E [R247+0x400c], desc[UR4][R158.64], !P1 ;  /* 0x0400c0009ef77fae */ /* 0x000fe2000c921844 */
[----:B------:R-:W-:Y:S02]  /*2d930*/  ISETP.GE.U32.AND P0, PT, R152, 0x7ffffe84, PT ;  /* 0x7ffffe849800780c */ /* 0x000fe40003f06070 */
[----:B------:R-:W-:Y:S01]  /*2d940*/  ISETP.GE.AND P1, PT, R232, R150, PT ;  /* 0x00000096e800720c */ /* 0x000fe20003f26270 */
[----:B------:R-:W-:Y:S01]  /*2d950*/  VIADD R146, R160, 0xfffffec1 ;  /* 0xfffffec1a0927836 */ /* 0x000fe20000000000 */
[----:B------:R-:W-:Y:S01]  /*2d960*/  LDGSTS.E [R248], desc[UR4][R156.64], !P2 ;  /* 0x000000009cf87fae */ /* 0x000fe2000d121844 */
[----:B------:R-:W-:Y:S01]  /*2d970*/  IMAD.WIDE R152, R5, 0x4, R144 ;  /* 0x0000000405987825 */ /* 0x000fe200078e0290 */
[----:B------:R-:W-:-:S02]  /*2d980*/  SEL R148, RZ, 0x4, P1 ;  /* 0x00000004ff947807 */ /* 0x000fc40000800000 */
[----:B------:R-:W-:Y:S01]  /*2d990*/  ISETP.GE.U32.AND P1, PT, R149, 0x7ffffe83, PT ;  /* 0x7ffffe839500780c */ /* 0x000fe20003f26070 */
[----:B------:R-:W-:Y:S01]  /*2d9a0*/  LDGSTS.E [R248+0x4], desc[UR4][R154.64], !P4 ;  /* 0x000040009af87fae */ /* 0x000fe2000e121844 */
[----:B------:R-:W-:-:S03]  /*2d9b0*/  ISETP.GE.U32.AND P4, PT, R146, 0x7ffffe82, PT ;  /* 0x7ffffe829200780c */ /* 0x000fc60003f86070 */
[----:B------:R-:W-:Y:S01]  /*2d9c0*/  LDGSTS.E [R248+0x8], desc[UR4][R152.64], !P6 ;  /* 0x0000800098f87fae */ /* 0x000fe2000f121844 */
[----:B------:R-:W-:Y:S01]  /*2d9d0*/  ISETP.GE.U32.AND P6, PT, R150, 0x7ffffe81, PT ;  /* 0x7ffffe819600780c */ /* 0x000fe20003fc6070 */
[----:B------:R-:W-:Y:S02]  /*2d9e0*/  IMAD.WIDE R146, R2, 0x4, R130 ;  /* 0x0000000402927825 */ /* 0x000fe400078e0282 */
        /* <DEDUP_REMOVED lines=8> */
[----:B------:R-:W-:Y:S01]  /*2da70*/  LDGSTS.E [R248+0xc], desc[UR4][R142.64], !P5 ;  /* 0x0000c0008ef87fae */ /* 0x000fe2000e921844 */
[----:B------:R-:W-:-:S03]  /*2da80*/  IADD3 R130, R249, 0x100000, RZ ;  /* 0x00100000f9827810 */ /* 0x000fc60007ffe0ff */
[----:B------:R-:W-:Y:S04]  /*2da90*/  STL.64 [R1+0x488], R140 ;  /* 0x0004888c01007387 */ /* 0x000fe80000100a00 */
[----:B------:R-:W-:Y:S01]  /*2daa0*/  LDGSTS.E [R248+0x4000], desc[UR4][R140.64], !P0 ;  /* 0x040000008cf87fae */ /* 0x000fe2000c121844 */
[----:B------:R-:W-:-:S03]  /*2dab0*/  VIADD R131, R249, 0x100000 ;  /* 0x00100000f9837836 */ /* 0x000fc60000000000 */
[----:B------:R-:W-:Y:S04]  /*2dac0*/  STL.64 [R1+0x478], R138 ;  /* 0x0004788a01007387 */ /* 0x000fe80000100a00 */
[----:B------:R-:W-:Y:S04]  /*2dad0*/  LDGSTS.E [R248+0x4004], desc[UR4][R138.64], !P1 ;  /* 0x040040008af87fae */ /* 0x000fe8000c921844 */
[----:B------:R1:W-:Y:S04]  /*2dae0*/  STL.64 [R1+0x470], R136 ;  /* 0x0004708801007387 */ /* 0x0003e80000100a00 */
[----:B------:R1:W-:Y:S04]  /*2daf0*/  LDGSTS.E [R248+0x4008], desc[UR4][R136.64], !P4 ;  /* 0x0400800088f87fae */ /* 0x0003e8000e121844 */
[----:B------:R2:W-:Y:S04]  /*2db00*/  STL.64 [R1+0x468], R134 ;  /* 0x0004688601007387 */ /* 0x0005e80000100a00 */
[----:B------:R2:W-:Y:S01]  /*2db10*/  LDGSTS.E [R248+0x400c], desc[UR4][R134.64], !P6 ;  /* 0x0400c00086f87fae */ /* 0x0005e2000f121844 */
[----:B-1----:R-:W-:-:S03]  /*2db20*/  IMAD.WIDE R136, R2, 0x4, R128 ;  /* 0x0000000402887825 */ /* 0x002fc600078e0280 */
[----:B------:R-:W0:Y:S01]  /*2db30*/  LDGDEPBAR ;  /* 0x00000000000079af */ /* 0x000e220000000000 */
[----:B------:R-:W-:-:S03]  /*2db40*/  IMAD.WIDE R128, R2, 0x4, R124 ;  /* 0x0000000402807825 */ /* 0x000fc600078e027c */
[----:B------:R1:W-:Y:S01]  /*2db50*/  LDGSTS.E [R130+-0x80000], desc[UR4][R132.64], P3 ;  /* 0x8000000084827fae */ /* 0x0003e20009921844 */
[----:B--2---:R-:W-:-:S03]  /*2db60*/  IMAD.WIDE R134, R2, 0x4, R126 ;  /* 0x0000000402867825 */ /* 0x004fc600078e027e */
[----:B------:R-:W-:Y:S01]  /*2db70*/  LDGSTS.E [R131+-0x7fc00], desc[UR4][R146.64], P3 ;  /* 0x8040000092837fae */ /* 0x000fe20009921844 */
[C---:B------:R-:W-:Y:S02]  /*2db80*/  VIADD R126, R249.reuse, 0x100000 ;  /* 0x00100000f97e7836 */ /* 0x040fe40000000000 */
[C---:B------:R-:W-:Y:S02]  /*2db90*/  VIADD R125, R249.reuse, 0x100000 ;  /* 0x00100000f97d7836 */ /* 0x040fe40000000000 */
[----:B------:R-:W-:Y:S01]  /*2dba0*/  VIADD R124, R249, 0x100000 ;  /* 0x00100000f97c7836 */ /* 0x000fe20000000000 */
[----:B------:R-:W-:Y:S01]  /*2dbb0*/  STL.64 [R1+0x458], R136 ;  /* 0x0004588801007387 */ /* 0x000fe20000100a00 */
[----:B-1----:R-:W-:-:S03]  /*2dbc0*/  IMAD.WIDE R132, R2, 0x4, R122 ;  /* 0x0000000402847825 */ /* 0x002fc600078e027a */
[----:B------:R1:W-:Y:S01]  /*2dbd0*/  LDGSTS.E [R126+-0x7f800], desc[UR4][R136.64], P3 ;  /* 0x80800000887e7fae */ /* 0x0003e20009921844 */
[----:B------:R-:W-:-:S03]  /*2dbe0*/  VIADD R122, R249, 0x100000 ;  /* 0x00100000f97a7836 */ /* 0x000fc60000000000 */
[----:B------:R-:W-:Y:S04]  /*2dbf0*/  STL.64 [R1+0x450], R134 ;  /* 0x0004508601007387 */ /* 0x000fe80000100a00 */
[----:B------:R-:W-:Y:S04]  /*2dc00*/  LDGSTS.E [R125+-0x7f400], desc[UR4][R134.64], P3 ;  /* 0x80c00000867d7fae */ /* 0x000fe80009921844 */
[----:B------:R2:W-:Y:S01]  /*2dc10*/  STL.64 [R1+0x448], R128 ;  /* 0x0004488001007387 */ /* 0x0005e20000100a00 */
[----:B-1----:R-:W-:Y:S01]  /*2dc20*/  IMAD.WIDE R126, R2, 0x4, R118 ;  /* 0x00000004027e7825 */ /* 0x002fe200078e0276 */
[----:B------:R-:W-:-:S02]  /*2dc30*/  IADD3 R118, R249, 0x100000, RZ ;  /* 0x00100000f9767810 */ /* 0x000fc40007ffe0ff */
[----:B------:R2:W-:Y:S04]  /*2dc40*/  LDGSTS.E [R124+-0x7f000], desc[UR4][R128.64], P3 ;  /* 0x81000000807c7fae */ /* 0x0005e80009921844 */
[----:B------:R-:W-:Y:S04]  /*2dc50*/  STL.64 [R1+0x438], R132 ;  /* 0x0004388401007387 */ /* 0x000fe80000100a00 */
[----:B------:R-:W-:Y:S01]  /*2dc60*/  LDGSTS.E [R122+-0x7ec00], desc[UR4][R132.64], P3 ;  /* 0x81400000847a7fae */ /* 0x000fe20009921844 */
[----:B--2---:R-:W-:-:S04]  /*2dc70*/  IMAD.WIDE R128, R2, 0x4, R120 ;  /* 0x0000000402807825 */ /* 0x004fc800078e0278 */
[C---:B------:R-:W-:Y:S01]  /*2dc80*/  IMAD.WIDE R120, R2.reuse, 0x4, R116 ;  /* 0x0000000402787825 */ /* 0x040fe200078e0274 */
[----:B------:R1:W-:Y:S03]  /*2dc90*/  LDGSTS.E [R118+-0x7e800], desc[UR4][R128.64], P3 ;  /* 0x8180000080767fae */ /* 0x0003e60009921844 */
[C---:B------:R-:W-:Y:S02]  /*2dca0*/  VIADD R117, R249.reuse, 0x100000 ;  /* 0x00100000f9757836 */ /* 0x040fe40000000000 */
[----:B------:R-:W-:Y:S01]  /*2dcb0*/  VIADD R116, R249, 0x100000 ;  /* 0x00100000f9747836 */ /* 0x000fe20000000000 */
[----:B------:R-:W-:Y:S01]  /*2dcc0*/  STL.64 [R1+0x430], R128 ;  /* 0x0004308001007387 */ /* 0x000fe20000100a00 */
[----:B------:R-:W-:-:S03]  /*2dcd0*/  IMAD.WIDE R124, R2, 0x4, R114 ;  /* 0x00000004027c7825 */ /* 0x000fc600078e0272 */
[----:B------:R-:W-:Y:S01]  /*2dce0*/  STL.64 [R1+0x428], R126 ;  /* 0x0004287e01007387 */ /* 0x000fe20000100a00 */
[----:B------:R-:W-:-:S03]  /*2dcf0*/  VIADD R114, R249, 0x100000 ;  /* 0x00100000f9727836 */ /* 0x000fc60000000000 */
[----:B------:R-:W-:Y:S01]  /*2dd00*/  LDGSTS.E [R117+-0x7e400], desc[UR4][R126.64], P3 ;  /* 0x81c000007e757fae */ /* 0x000fe20009921844 */
[----:B-1----:R-:W-:-:S03]  /*2dd10*/  IMAD.WIDE R118, R2, 0x4, R110 ;  /* 0x0000000402767825 */ /* 0x002fc600078e026e */
[----:B------:R1:W-:Y:S01]  /*2dd20*/  STL.64 [R1+0x418], R120 ;  /* 0x0004187801007387 */ /* 0x0003e20000100a00 */
[----:B------:R-:W-:-:S03]  /*2dd30*/  VIADD R110, R249, 0x100000 ;  /* 0x00100000f96e7836 */ /* 0x000fc60000000000 */
[----:B------:R1:W-:Y:S04]  /*2dd40*/  LDGSTS.E [R116+-0x7e000], desc[UR4][R120.64], P3 ;  /* 0x8200000078747fae */ /* 0x0003e80009921844 */
[----:B------:R-:W-:Y:S04]  /*2dd50*/  STL.64 [R1+0x410], R124 ;  /* 0x0004107c01007387 */ /* 0x000fe80000100a00 */
[----:B------:R-:W-:Y:S01]  /*2dd60*/  LDGSTS.E [R114+-0x7dc00], desc[UR4][R124.64], P3 ;  /* 0x824000007c727fae */ /* 0x000fe20009921844 */
[----:B-1----:R-:W-:-:S04]  /*2dd70*/  IMAD.WIDE R120, R2, 0x4, R112 ;  /* 0x0000000402787825 */ /* 0x002fc800078e0270 */
[C---:B------:R-:W-:Y:S01]  /*2dd80*/  IMAD.WIDE R112, R2.reuse, 0x4, R108 ;  /* 0x0000000402707825 */ /* 0x040fe200078e026c */
[C---:B------:R-:W-:Y:S01]  /*2dd90*/  IADD3 R108, R249.reuse, 0x100000, RZ ;  /* 0x00100000f96c7810 */ /* 0x040fe20007ffe0ff */
[----:B------:R1:W-:Y:S02]  /*2dda0*/  LDGSTS.E [R110+-0x7d800], desc[UR4][R120.64], P3 ;  /* 0x82800000786e7fae */ /* 0x0003e40009921844 */
[----:B------:R-:W-:Y:S02]  /*2ddb0*/  VIADD R109, R249, 0x100000 ;  /* 0x00100000f96d7836 */ /* 0x000fe40000000000 */
        /* <DEDUP_REMOVED lines=24> */
[----:B------:R1:W-:Y:S01]  /*2df40*/  LDGSTS.E [R100+-0x7c000], desc[UR4][R104.64], P3 ;  /* 0x8400000068647fae */ /* 0x0003e20009921844 */
[C---:B------:R-:W-:Y:S02]  /*2df50*/  VIADD R94, R249.reuse, 0x100000 ;  /* 0x00100000f95e7836 */ /* 0x040fe40000000000 */
[C---:B------:R-:W-:Y:S01]  /*2df60*/  IMAD.WIDE R90, R2.reuse, 0x4, R90 ;  /* 0x00000004025a7825 */ /* 0x040fe200078e025a */
[----:B------:R-:W-:Y:S04]  /*2df70*/  STL.64 [R1+0x3c0], R108 ;  /* 0x0003c06c01007387 */ /* 0x000fe80000100a00 */
[----:B------:R-:W-:Y:S01]  /*2df80*/  LDGSTS.E [R98+-0x7bc00], desc[UR4][R108.64], P3 ;  /* 0x844000006c627fae */ /* 0x000fe20009921844 */
[----:B-1----:R-:W-:Y:S01]  /*2df90*/  IMAD.WIDE R104, R2, 0x4, R96 ;  /* 0x0000000402687825 */ /* 0x002fe200078e0260 */
[----:B------:R-:W-:-:S03]  /*2dfa0*/  IADD3 R96, R249, 0x100000, RZ ;  /* 0x00100000f9607810 */ /* 0x000fc60007ffe0ff */
[----:B------:R-:W-:Y:S01]  /*2dfb0*/  IMAD.WIDE R100, R2, 0x4, R92 ;  /* 0x0000000402647825 */ /* 0x000fe200078e025c */
[----:B------:R-:W-:Y:S03]  /*2dfc0*/  STL.64 [R1+0x3b8], R104 ;  /* 0x0003b86801007387 */ /* 0x000fe60000100a00 */
[C---:B------:R-:W-:Y:S01]  /*2dfd0*/  VIADD R92, R249.reuse, 0x100000 ;  /* 0x00100000f95c7836 */ /* 0x040fe20000000000 */
[----:B------:R-:W-:Y:S01]  /*2dfe0*/  LDGSTS.E [R96+-0x7b800], desc[UR4][R104.64], P3 ;  /* 0x8480000068607fae */ /* 0x000fe20009921844 */
[----:B------:R-:W-:-:S03]  /*2dff0*/  VIADD R93, R249, 0x100000 ;  /* 0x00100000f95d7836 */ /* 0x000fc60000000000 */
[----:B------:R-:W-:Y:S01]  /*2e000*/  STL.64 [R1+0x3b0], R102 ;  /* 0x0003b06601007387 */ /* 0x000fe20000100a00 */
[----:B------:R-:W-:-:S03]  /*2e010*/  IMAD.WIDE R88, R2, 0x4, R88 ;  /* 0x0000000402587825 */ /* 0x000fc600078e0258 */
[----:B------:R-:W-:Y:S01]  /*2e020*/  LDGSTS.E [R95+-0x7b400], desc[UR4][R102.64], P3 ;  /* 0x84c00000665f7fae */ /* 0x000fe20009921844 */
[----:B------:R-:W-:-:S03]  /*2e030*/  IMAD.WIDE R86, R2, 0x4, R86 ;  /* 0x0000000402567825 */ /* 0x000fc600078e0256 */
[----:B------:R-:W-:Y:S04]  /*2e040*/  STL.64 [R1+0x3a8], R100 ;  /* 0x0003a86401007387 */ /* 0x000fe80000100a00 */
[----:B------:R1:W-:Y:S01]  /*2e050*/  LDGSTS.E [R94+-0x7b000], desc[UR4][R100.64], P3 ;  /* 0x85000000645e7fae */ /* 0x0003e20009921844 */
[----:B------:R-:W-:-:S03]  /*2e060*/  IMAD.WIDE R82, R2, 0x4, R82 ;  /* 0x0000000402527825 */ /* 0x000fc600078e0252 */
[----:B------:R2:W-:Y:S04]  /*2e070*/  STL.64 [R1+0x3a0], R90 ;  /* 0x0003a05a01007387 */ /* 0x0005e80000100a00 */
[----:B------:R2:W-:Y:S01]  /*2e080*/  LDGSTS.E [R92+-0x7ac00], desc[UR4][R90.64], P3 ;  /* 0x854000005a5c7fae */ /* 0x0005e20009921844 */
[----:B-1----:R-:W-:-:S03]  /*2e090*/  IMAD.WIDE R94, R2, 0x4, R84 ;  /* 0x00000004025e7825 */ /* 0x002fc600078e0254 */
[----:B------:R-:W-:Y:S01]  /*2e0a0*/  STL.64 [R1+0x398], R88 ;  /* 0x0003985801007387 */ /* 0x000fe20000100a00 */
[----:B------:R-:W-:-:S03]  /*2e0b0*/  VIADD R84, R249, 0x100000 ;  /* 0x00100000f9547836 */ /* 0x000fc60000000000 */
[----:B------:R-:W-:Y:S01]  /*2e0c0*/  LDGSTS.E [R93+-0x7a800], desc[UR4][R88.64], P3 ;  /* 0x85800000585d7fae */ /* 0x000fe20009921844 */
[C---:B--2---:R-:W-:Y:S01]  /*2e0d0*/  VIADD R91, R249.reuse, 0x100000 ;  /* 0x00100000f95b7836 */ /* 0x044fe20000000000 */
[C---:B------:R-:W-:Y:S02]  /*2e0e0*/  IADD3 R90, R249.reuse, 0x100000, RZ ;  /* 0x00100000f95a7810 */ /* 0x040fe40007ffe0ff */
[----:B------:R1:W-:Y:S01]  /*2e0f0*/  STL.64 [R1+0x390], R86 ;  /* 0x0003905601007387 */ /* 0x0003e20000100a00 */
[----:B------:R-:W-:-:S03]  /*2e100*/  VIADD R85, R249, 0x100000 ;  /* 0x00100000f9557836 */ /* 0x000fc60000000000 */
[----:B------:R1:W-:Y:S01]  /*2e110*/  LDGSTS.E [R91+-0x7a400], desc[UR4][R86.64], P3 ;  /* 0x85c00000565b7fae */ /* 0x0003e20009921844 */
[----:B------:R-:W-:-:S03]  /*2e120*/  IMAD.WIDE R80, R2, 0x4, R80 ;  /* 0x0000000402507825 */ /* 0x000fc600078e0250 */
[----:B------:R-:W-:Y:S01]  /*2e130*/  STL.64 [R1+0x388], R94 ;  /* 0x0003885e01007387 */ /* 0x000fe20000100a00 */
[----:B------:R-:W-:-:S03]  /*2e140*/  IMAD.WIDE R78, R2, 0x4, R78 ;  /* 0x00000004024e7825 */ /* 0x000fc600078e024e */
[----:B------:R-:W-:Y:S01]  /*2e150*/  LDGSTS.E [R90+-0x7a000], desc[UR4][R94.64], P3 ;  /* 0x860000005e5a7fae */ /* 0x000fe20009921844 */
[----:B------:R-:W-:-:S03]  /*2e160*/  IMAD.WIDE R74, R2, 0x4, R74 ;  /* 0x00000004024a7825 */ /* 0x000fc600078e024a */
[----:B------:R2:W-:Y:S01]  /*2e170*/  STL.64 [R1+0x380], R82 ;  /* 0x0003805201007387 */ /* 0x0005e20000100a00 */
[----:B-1----:R-:W-:-:S03]  /*2e180*/  IMAD.WIDE R86, R2, 0x4, R76 ;  /* 0x0000000402567825 */ /* 0x002fc600078e024c */
[----:B------:R2:W-:Y:S01]  /*2e190*/  LDGSTS.E [R84+-0x79c00], desc[UR4][R82.64], P3 ;  /* 0x8640000052547fae */ /* 0x0005e20009921844 */
[----:B------:R-:W-:-:S03]  /*2e1a0*/  VIADD R76, R249, 0x100000 ;  /* 0x00100000f94c7836 */ /* 0x000fc60000000000 */
[----:B------:R-:W-:Y:S01]  /*2e1b0*/  STL.64 [R1+0x378], R80 ;  /* 0x0003785001007387 */ /* 0x000fe20000100a00 */
[----:B------:R-:W-:-:S03]  /*2e1c0*/  IADD3 R77, R249, 0x100000, RZ ;  /* 0x00100000f94d7810 */ /* 0x000fc60007ffe0ff */
[----:B------:R-:W-:Y:S01]  /*2e1d0*/  LDGSTS.E [R85+-0x79800], desc[UR4][R80.64], P3 ;  /* 0x8680000050557fae */ /* 0x000fe20009921844 */
[C---:B--2---:R-:W-:Y:S02]  /*2e1e0*/  VIADD R83, R249.reuse, 0x100000 ;  /* 0x00100000f9537836 */ /* 0x044fe40000000000 */
[----:B------:R-:W-:Y:S01]  /*2e1f0*/  VIADD R82, R249, 0x100000 ;  /* 0x00100000f9527836 */ /* 0x000fe20000000000 */
[----:B------:R1:W-:Y:S01]  /*2e200*/  STL.64 [R1+0x370], R78 ;  /* 0x0003704e01007387 */ /* 0x0003e20000100a00 */
[----:B------:R-:W-:-:S03]  /*2e210*/  IMAD.WIDE R72, R2, 0x4, R72 ;  /* 0x0000000402487825 */ /* 0x000fc600078e0248 */
[----:B------:R1:W-:Y:S01]  /*2e220*/  LDGSTS.E [R83+-0x79400], desc[UR4][R78.64], P3 ;  /* 0x86c000004e537fae */ /* 0x0003e20009921844 */
[----:B------:R-:W-:-:S03]  /*2e230*/  IMAD.WIDE R70, R2, 0x4, R70 ;  /* 0x0000000402467825 */ /* 0x000fc600078e0246 */
[----:B------:R-:W-:Y:S04]  /*2e240*/  STL.64 [R1+0x368], R86 ;  /* 0x0003685601007387 */ /* 0x000fe80000100a00 */
[----:B------:R-:W-:Y:S01]  /*2e250*/  LDGSTS.E [R82+-0x79000], desc[UR4][R86.64], P3 ;  /* 0x8700000056527fae */ /* 0x000fe20009921844 */
[----:B------:R-:W-:-:S03]  /*2e260*/  IMAD.WIDE R66, R2, 0x4, R66 ;  /* 0x0000000402427825 */ /* 0x000fc600078e0242 */
[----:B------:R2:W-:Y:S01]  /*2e270*/  STL.64 [R1+0x360], R74 ;  /* 0x0003604a01007387 */ /* 0x0005e20000100a00 */
[----:B-1----:R-:W-:-:S03]  /*2e280*/  IMAD.WIDE R78, R2, 0x4, R68 ;  /* 0x00000004024e7825 */ /* 0x002fc600078e0244 */
[----:B------:R2:W-:Y:S01]  /*2e290*/  LDGSTS.E [R76+-0x78c00], desc[UR4][R74.64], P3 ;  /* 0x874000004a4c7fae */ /* 0x0005e20009921844 */
[----:B------:R-:W-:-:S03]  /*2e2a0*/  VIADD R68, R249, 0x100000 ;  /* 0x00100000f9447836 */ /* 0x000fc60000000000 */
[----:B------:R-:W-:Y:S01]  /*2e2b0*/  STL.64 [R1+0x358], R72 ;  /* 0x0003584801007387 */ /* 0x000fe20000100a00 */
[----:B------:R-:W-:-:S03]  /*2e2c0*/  VIADD R69, R249, 0x100000 ;  /* 0x00100000f9457836 */ /* 0x000fc60000000000 */
        /* <DEDUP_REMOVED lines=17> */
[C---:B--2---:R-:W-:Y:S01]  /*2e3e0*/  VIADD R67, R249.reuse, 0x100000 ;  /* 0x00100000f9437836 */ /* 0x044fe20000000000 */
[----:B------:R-:W-:Y:S02]  /*2e3f0*/  IADD3 R66, R249, 0x100000, RZ ;  /* 0x00100000f9427810 */ /* 0x000fe40007ffe0ff */
        /* <DEDUP_REMOVED lines=37> */
[----:B------:R-:W-:Y:S04]  /*2e650*/  LDGSTS.E [R50+-0x6d000], desc[UR4][R54.64], P3 ;  /* 0x9300000036327fae */ /* 0x000fe80009921844 */
[----:B------:R2:W-:Y:S01]  /*2e660*/  STL.64 [R1+0x2e0], R42 ;  /* 0x0002e02a01007387 */ /* 0x0005e20000100a00 */
[----:B-1----:R-:W-:-:S03]  /*2e670*/  IMAD.WIDE R46, R2, 0x4, R36 ;  /* 0x00000004022e7825 */ /* 0x002fc600078e0224 */
[----:B------:R2:W-:Y:S01]  /*2e680*/  LDGSTS.E [R44+-0x6cc00], desc[UR4][R42.64], P3 ;  /* 0x934000002a2c7fae */ /* 0x0005e20009921844 */
[----:B------:R-:W-:-:S03]  /*2e690*/  IMAD.WIDE R34, R2, 0x4, R34 ;  /* 0x0000000402227825 */ /* 0x000fc600078e0222 */
[----:B------:R-:W-:Y:S01]  /*2e6a0*/  STL.64 [R1+0x2d8], R40 ;  /* 0x0002d82801007387 */ /* 0x000fe20000100a00 */
[----:B------:R-:W-:-:S03]  /*2e6b0*/  IMAD.WIDE R32, R2, 0x4, R32 ;  /* 0x0000000402207825 */ /* 0x000fc600078e0220 */
[----:B------:R-:W-:Y:S01]  /*2e6c0*/  LDGSTS.E [R45+-0x6c800], desc[UR4][R40.64], P3 ;  /* 0x93800000282d7fae */ /* 0x000fe20009921844 */
[----:B--2---:R-:W-:-:S03]  /*2e6d0*/  VIADD R43, R249, 0x100000 ;  /* 0x00100000f92b7836 */ /* 0x004fc60000000000 */
[----:B------:R1:W-:Y:S01]  /*2e6e0*/  STL.64 [R1+0x2d0], R38 ;  /* 0x0002d02601007387 */ /* 0x0003e20000100a00 */
[----:B------:R-:W-:-:S03]  /*2e6f0*/  IMAD.WIDE R30, R2, 0x4, R30 ;  /* 0x00000004021e7825 */ /* 0x000fc600078e021e */
[----:B------:R1:W-:Y:S04]  /*2e700*/  LDGSTS.E [R43+-0x6c400], desc[UR4][R38.64], P3 ;  /* 0x93c00000262b7fae */ /* 0x0003e80009921844 */
[----:B------:R-:W-:Y:S04]  /*2e710*/  STL.64 [R1+0x2c8], R46 ;  /* 0x0002c82e01007387 */ /* 0x000fe80000100a00 */
[----:B------:R2:W-:Y:S01]  /*2e720*/  STL.64 [R1+0x2c0], R34 ;  /* 0x0002c02201007387 */ /* 0x0005e20000100a00 */
[----:B-1----:R-:W-:-:S03]  /*2e730*/  IMAD.WIDE R38, R2, 0x4, R28 ;  /* 0x0000000402267825 */ /* 0x002fc600078e021c */
[----:B------:R-:W-:Y:S04]  /*2e740*/  STL.64 [R1+0x2b8], R32 ;  /* 0x0002b82001007387 */ /* 0x000fe80000100a00 */
[----:B------:R1:W-:Y:S04]  /*2e750*/  STL.64 [R1+0x2b0], R30 ;  /* 0x0002b01e01007387 */ /* 0x0003e80000100a00 */
[----:B------:R-:W-:Y:S04]  /*2e760*/  STL.64 [R1+0x2a8], R38 ;  /* 0x0002a82601007387 */ /* 0x000fe80000100a00 */
[----:B------:R-:W3:Y:S01]  /*2e770*/  LDL.LU.64 R222, [R1+0x250] ;  /* 0x0002500001de7983 */ /* 0x000ee20000300a00 */
[C---:B------:R-:W-:Y:S01]  /*2e780*/  IADD3 R42, R249.reuse, 0x100000, RZ ;  /* 0x00100000f92a7810 */ /* 0x040fe20007ffe0ff */
[----:B------:R-:W-:-:S02]  /*2e790*/  VIADD R36, R249, 0x100000 ;  /* 0x00100000f9247836 */ /* 0x000fc40000000000 */
[C---:B------:R-:W-:Y:S02]  /*2e7a0*/  VIADD R37, R249.reuse, 0x100000 ;  /* 0x00100000f9257836 */ /* 0x040fe40000000000 */
[----:B------:R-:W-:Y:S04]  /*2e7b0*/  LDGSTS.E [R42+-0x6c000], desc[UR4][R46.64], P3 ;  /* 0x940000002e2a7fae */ /* 0x000fe80009921844 */
[----:B------:R2:W-:Y:S01]  /*2e7c0*/  LDGSTS.E [R36+-0x6bc00], desc[UR4][R34.64], P3 ;  /* 0x9440000022247fae */ /* 0x0005e20009921844 */
[----:B------:R-:W-:Y:S02]  /*2e7d0*/  VIADD R28, R249, 0x100000 ;  /* 0x00100000f91c7836 */ /* 0x000fe40000000000 */
[C---:B------:R-:W-:Y:S01]  /*2e7e0*/  IMAD.WIDE R26, R2.reuse, 0x4, R26 ;  /* 0x00000004021a7825 */ /* 0x040fe200078e021a */
[----:B------:R-:W-:Y:S03]  /*2e7f0*/  LDGSTS.E [R37+-0x6b800], desc[UR4][R32.64], P3 ;  /* 0x9480000020257fae */ /* 0x000fe60009921844 */
[----:B------:R-:W-:-:S04]  /*2e800*/  IMAD.WIDE R24, R2, 0x4, R24 ;  /* 0x0000000402187825 */ /* 0x000fc800078e0218 */
[C---:B--2---:R-:W-:Y:S02]  /*2e810*/  VIADD R35, R249.reuse, 0x100000 ;  /* 0x00100000f9237836 */ /* 0x044fe40000000000 */
[C---:B------:R-:W-:Y:S02]  /*2e820*/  VIADD R34, R249.reuse, 0x100000 ;  /* 0x00100000f9227836 */ /* 0x040fe40000000000 */
[C---:B------:R-:W-:Y:S01]  /*2e830*/  IMAD.WIDE R22, R2.reuse, 0x4, R22 ;  /* 0x0000000402167825 */ /* 0x040fe200078e0216 */
[----:B------:R1:W-:Y:S01]  /*2e840*/  LDGSTS.E [R35+-0x6b400], desc[UR4][R30.64], P3 ;  /* 0x94c000001e237fae */ /* 0x0003e20009921844 */
[----:B------:R-:W-:Y:S02]  /*2e850*/  IADD3 R29, R249, 0x100000, RZ ;  /* 0x00100000f91d7810 */ /* 0x000fe40007ffe0ff */
[----:B------:R-:W-:Y:S01]  /*2e860*/  VIADD R231, R231, 0x3f ;  /* 0x0000003fe7e77836 */ /* 0x000fe20000000000 */
[----:B------:R-:W-:Y:S01]  /*2e870*/  LDGSTS.E [R34+-0x6b000], desc[UR4][R38.64], P3 ;  /* 0x9500000026227fae */ /* 0x000fe20009921844 */
[----:B------:R-:W-:-:S03]  /*2e880*/  IMAD.WIDE R18, R2, 0x4, R18 ;  /* 0x0000000402127825 */ /* 0x000fc600078e0212 */
[----:B------:R2:W-:Y:S01]  /*2e890*/  STL.64 [R1+0x2a0], R26 ;  /* 0x0002a01a01007387 */ /* 0x0005e20000100a00 */
[----:B-1----:R-:W-:-:S03]  /*2e8a0*/  IMAD.WIDE R30, R2, 0x4, R20 ;  /* 0x00000004021e7825 */ /* 0x002fc600078e0214 */
[----:B------:R2:W-:Y:S01]  /*2e8b0*/  LDGSTS.E [R28+-0x6ac00], desc[UR4][R26.64], P3 ;  /* 0x954000001a1c7fae */ /* 0x0005e20009921844 */
[----:B------:R-:W-:-:S03]  /*2e8c0*/  ISETP.GT.AND P2, PT, R231, 0x17f, PT ;  /* 0x0000017fe700780c */ /* 0x000fc60003f44270 */
[----:B------:R-:W-:Y:S01]  /*2e8d0*/  STL.64 [R1+0x298], R24 ;  /* 0x0002981801007387 */ /* 0x000fe20000100a00 */
[----:B------:R-:W-:-:S03]  /*2e8e0*/  IMAD.WIDE R16, R2, 0x4, R16 ;  /* 0x0000000402107825 */ /* 0x000fc600078e0210 */
[----:B------:R1:W-:Y:S01]  /*2e8f0*/  STL.64 [R1+0x290], R22 ;  /* 0x0002901601007387 */ /* 0x0003e20000100a00 */
[----:B--2---:R-:W-:-:S03]  /*2e900*/  VIADD R27, R249, 0x100000 ;  /* 0x00100000f91b7836 */ /* 0x004fc60000000000 */
[----:B------:R-:W-:Y:S01]  /*2e910*/  STL.64 [R1+0x288], R30 ;  /* 0x0002881e01007387 */ /* 0x000fe20000100a00 */
[----:B------:R-:W-:-:S03]  /*2e920*/  VIADD R26, R249, 0x100000 ;  /* 0x00100000f91a7836 */ /* 0x000fc60000000000 */
[----:B------:R-:W2:Y:S01]  /*2e930*/  LDL.LU.64 R230, [R1+0x238] ;  /* 0x0002380001e67983 */ /* 0x000ea20000300a00 */
[C---:B------:R-:W-:Y:S02]  /*2e940*/  VIADD R20, R249.reuse, 0x100000 ;  /* 0x00100000f9147836 */ /* 0x040fe40000000000 */
[C---:B------:R-:W-:Y:S01]  /*2e950*/  IMAD.WIDE R14, R2.reuse, 0x4, R14 ;  /* 0x00000004020e7825 */ /* 0x040fe200078e020e */
[----:B------:R-:W-:Y:S03]  /*2e960*/  LDGSTS.E [R29+-0x6a800], desc[UR4][R24.64], P3 ;  /* 0x95800000181d7fae */ /* 0x000fe60009921844 */
[----:B------:R-:W-:Y:S01]  /*2e970*/  VIADD R21, R249, 0x100000 ;  /* 0x00100000f9157836 */ /* 0x000fe20000000000 */
[----:B------:R1:W-:Y:S01]  /*2e980*/  LDGSTS.E [R27+-0x6a400], desc[UR4][R22.64], P3 ;  /* 0x95c00000161b7fae */ /* 0x0003e20009921844 */
[----:B------:R-:W-:-:S03]  /*2e990*/  IMAD.WIDE R8, R2, 0x4, R8 ;  /* 0x0000000402087825 */ /* 0x000fc600078e0208 */
[----:B------:R4:W-:Y:S04]  /*2e9a0*/  STL.64 [R1+0x280], R18 ;  /* 0x0002801201007387 */ /* 0x0009e80000100a00 */
[----:B------:R-:W5:Y:S01]  /*2e9b0*/  LDL.LU.64 R232, [R1+0x918] ;  /* 0x0009180001e87983 */ /* 0x000f620000300a00 */
[----:B-1----:R-:W-:-:S03]  /*2e9c0*/  IMAD.WIDE R22, R2, 0x4, R10 ;  /* 0x0000000402167825 */ /* 0x002fc600078e020a */
[----:B------:R-:W5:Y:S04]  /*2e9d0*/  LDL.64 R212, [R1+0x900] ;  /* 0x0009000001d47983 */ /* 0x000f680000100a00 */
[----:B------:R-:W5:Y:S04]  /*2e9e0*/  LDL.LU.64 R220, [R1+0x8e8] ;  /* 0x0008e80001dc7983 */ /* 0x000f680000300a00 */
[----:B------:R-:W-:Y:S04]  /*2e9f0*/  LDGSTS.E [R26+-0x6a000], desc[UR4][R30.64], P3 ;  /* 0x960000001e1a7fae */ /* 0x000fe80009921844 */
[----:B------:R-:W-:Y:S04]  /*2ea00*/  STL.64 [R1+0x278], R16 ;  /* 0x0002781001007387 */ /* 0x000fe80000100a00 */
[----:B------:R-:W-:Y:S04]  /*2ea10*/  LDGSTS.E [R20+-0x69c00], desc[UR4][R18.64], P3 ;  /* 0x9640000012147fae */ /* 0x000fe80009921844 */
[----:B------:R1:W-:Y:S04]  /*2ea20*/  STL.64 [R1+0x270], R14 ;  /* 0x0002700e01007387 */ /* 0x0003e80000100a00 */
[----:B------:R3:W-:Y:S04]  /*2ea30*/  LDGSTS.E [R21+-0x69800], desc[UR4][R16.64], P3 ;  /* 0x9680000010157fae */ /* 0x0007e80009921844 */
[----:B------:R-:W-:Y:S04]  /*2ea40*/  STL.64 [R1+0x268], R22 ;  /* 0x0002681601007387 */ /* 0x000fe80000100a00 */
[----:B------:R1:W-:Y:S01]  /*2ea50*/  STL.64 [R1+0x258], R8 ;  /* 0x0002580801007387 */ /* 0x0003e20000100a00 */
[----:B---3--:R-:W-:-:S03]  /*2ea60*/  IMAD.WIDE R20, R2, 0x4, R222 ;  /* 0x0000000402147825 */ /* 0x008fc600078e02de */
[----:B------:R-:W3:Y:S04]  /*2ea70*/  LDL.LU.64 R222, [R1+0x8d0] ;  /* 0x0008d00001de7983 */ /* 0x000ee80000300a00 */
[----:B------:R-:W3:Y:S01]  /*2ea80*/  LDL.LU.64 R218, [R1+0x1c0] ;  /* 0x0001c00001da7983 */ /* 0x000ee20000300a00 */
[C---:B----4-:R-:W-:Y:S01]  /*2ea90*/  VIADD R19, R249.reuse, 0x100000 ;  /* 0x00100000f9137836 */ /* 0x050fe20000000000 */
[C---:B------:R-:W-:Y:S01]  /*2eaa0*/  IADD3 R18, R249.reuse, 0x100000, RZ ;  /* 0x00100000f9127810 */ /* 0x040fe20007ffe0ff */
[----:B------:R-:W-:-:S03]  /*2eab0*/  VIADD R10, R249, 0x100000 ;  /* 0x00100000f90a7836 */ /* 0x000fc60000000000 */
[----:B------:R1:W-:Y:S01]  /*2eac0*/  LDGSTS.E [R19+-0x69400], desc[UR4][R14.64], P3 ;  /* 0x96c000000e137fae */ /* 0x0003e20009921844 */
[----:B------:R-:W-:-:S03]  /*2ead0*/  VIADD R11, R250, 0x100000 ;  /* 0x00100000fa0b7836 */ /* 0x000fc60000000000 */
[----:B------:R4:W-:Y:S04]  /*2eae0*/  LDGSTS.E [R18+-0x69000], desc[UR4][R22.64], P3 ;  /* 0x9700000016127fae */ /* 0x0009e80009921844 */
[----:B------:R4:W-:Y:S01]  /*2eaf0*/  LDGSTS.E [R10+-0x68c00], desc[UR4][R8.64], P3 ;  /* 0x97400000080a7fae */ /* 0x0009e20009921844 */
[----:B-1----:R-:W-:-:S03]  /*2eb00*/  VIADD R15, R249, 0x100000 ;  /* 0x00100000f90f7836 */ /* 0x002fc60000000000 */
[----:B------:R5:W-:Y:S01]  /*2eb10*/  STL.64 [R1+0x260], R20 ;  /* 0x0002601401007387 */ /* 0x000be20000100a00 */
[----:B------:R-:W-:Y:S02]  /*2eb20*/  VIADD R14, R249, 0x100000 ;  /* 0x00100000f90e7836 */ /* 0x000fe40000000000 */
[C---:B----4-:R-:W-:Y:S01]  /*2eb30*/  IMAD.WIDE R18, R2.reuse, 0x4, R226 ;  /* 0x0000000402127825 */ /* 0x050fe200078e02e2 */
[----:B------:R-:W4:Y:S03]  /*2eb40*/  LDL.LU.64 R242, [R1+0x8a8] ;  /* 0x0008a80001f27983 */ /* 0x000f260000300a00 */
[----:B------:R-:W-:Y:S01]  /*2eb50*/  IMAD.WIDE R8, R2, 0x4, R224 ;  /* 0x0000000402087825 */ /* 0x000fe200078e02e0 */
[----:B------:R-:W4:Y:S03]  /*2eb60*/  LDL.LU.64 R216, [R1+0x890] ;  /* 0x0008900001d87983 */ /* 0x000f260000300a00 */
[----:B------:R-:W-:Y:S01]  /*2eb70*/  VIADD R10, R250, 0x100000 ;  /* 0x00100000fa0a7836 */ /* 0x000fe20000000000 */
[----:B------:R-:W-:Y:S04]  /*2eb80*/  STL.64 [R1+0x18b8], R248 ;  /* 0x0018b8f801007387 */ /* 0x000fe80000100a00 */
[----:B------:R-:W-:Y:S04]  /*2eb90*/  LDGSTS.E [R15+-0x68800], desc[UR4][R18.64], P3 ;  /* 0x97800000120f7fae */ /* 0x000fe80009921844 */
[----:B------:R1:W-:Y:S04]  /*2eba0*/  STL.64 [R1+0x250], R18 ;  /* 0x0002501201007387 */ /* 0x0003e80000100a00 */
[----:B------:R-:W-:Y:S04]  /*2ebb0*/  LDGSTS.E [R14+-0x68400], desc[UR4][R8.64], P3 ;  /* 0x97c00000080e7fae */ /* 0x000fe80009921844 */
[----:B------:R5:W-:Y:S01]  /*2ebc0*/  LDGSTS.E [R11+-0x7ff00], desc[UR4][R20.64], P3 ;  /* 0x80100000140b7fae */ /* 0x000be20009921844 */
[----:B--2---:R-:W-:-:S03]  /*2ebd0*/  IMAD.WIDE R16, R2, 0x4, R230 ;  /* 0x0000000402107825 */ /* 0x004fc600078e02e6 */
[----:B------:R-:W2:Y:S04]  /*2ebe0*/  LDL.LU.64 R230, [R1+0x878] ;  /* 0x0008780001e67983 */ /* 0x000ea80000300a00 */
[----:B------:R1:W-:Y:S04]  /*2ebf0*/  STL.64 [R1+0x238], R16 ;  /* 0x0002381001007387 */ /* 0x0003e80000100a00 */
[----:B------:R3:W-:Y:S04]  /*2ec00*/  STL.64 [R1+0x18a0], R8 ;  /* 0x0018a00801007387 */ /* 0x0007e80000100a00 */
[----:B------:R1:W-:Y:S01]  /*2ec10*/  LDGSTS.E [R10+-0x7fb00], desc[UR4][R16.64], P3 ;  /* 0x80500000100a7fae */ /* 0x0003e20009921844 */
[----:B-----5:R-:W-:-:S03]  /*2ec20*/  IMAD.WIDE R20, R2, 0x4, R232 ;  /* 0x0000000402147825 */ /* 0x020fc600078e02e8 */
[----:B------:R-:W5:Y:S01]  /*2ec30*/  LDL.LU.64 R232, [R1+0x160] ;  /* 0x0001600001e87983 */ /* 0x000f620000300a00 */
[----:B-1----:R-:W-:-:S03]  /*2ec40*/  IMAD.WIDE R18, R2, 0x4, R212 ;  /* 0x0000000402127825 */ /* 0x002fc600078e02d4 */
[----:B------:R1:W-:Y:S01]  /*2ec50*/  STL.64 [R1+0x220], R20 ;  /* 0x0002201401007387 */ /* 0x0003e20000100a00 */
[----:B------:R-:W-:-:S03]  /*2ec60*/  IMAD.WIDE R16, R2, 0x4, R220 ;  /* 0x0000000402107825 */ /* 0x000fc600078e02dc */
[----:B------:R-:W5:Y:S04]  /*2ec70*/  LDL.LU.64 R244, [R1+0x850] ;  /* 0x0008500001f47983 */ /* 0x000f680000300a00 */
[----:B------:R-:W5:Y:S04]  /*2ec80*/  LDL.LU.64 R214, [R1+0x838] ;  /* 0x0008380001d67983 */ /* 0x000f680000300a00 */
[----:B------:R4:W-:Y:S04]  /*2ec90*/  STL.64 [R1+0x208], R18 ;  /* 0x0002081201007387 */ /* 0x0009e80000100a00 */
[----:B------:R4:W-:Y:S01]  /*2eca0*/  STL.64 [R1+0x1f0], R16 ;  /* 0x0001f01001007387 */ /* 0x0009e20000100a00 */
[----:B------:R-:W-:-:S05]  /*2ecb0*/  IADD3 R15, R250, 0x100000, RZ ;  /* 0x00100000fa0f7810 */ /* 0x000fca0007ffe0ff */
[----:B------:R1:W-:Y:S01]  /*2ecc0*/  LDGSTS.E [R15+-0x7f700], desc[UR4][R20.64], P3 ;  /* 0x80900000140f7fae */ /* 0x0003e20009921844 */
[----:B---3--:R-:W-:-:S03]  /*2ecd0*/  IMAD.WIDE R8, R2, 0x4, R222 ;  /* 0x0000000402087825 */ /* 0x008fc600078e02de */
[----:B------:R-:W3:Y:S04]  /*2ece0*/  LDL.64 R222, [R1+0x820] ;  /* 0x0008200001de7983 */ /* 0x000ee80000100a00 */
[----:B------:R2:W-:Y:S04]  /*2ecf0*/  STL.64 [R1+0x1d8], R8 ;  /* 0x0001d80801007387 */ /* 0x0005e80000100a00 */
[----:B------:R-:W3:Y:S04]  /*2ed00*/  LDL.LU.64 R212, [R1+0x808] ;  /* 0x0008080001d47983 */ /* 0x000ee80000300a00 */
[----:B------:R-:W3:Y:S01]  /*2ed10*/  LDL.LU.64 R220, [R1+0xe8] ;  /* 0x0000e80001dc7983 */ /* 0x000ee20000300a00 */
[----:B-1----:R-:W-:-:S05]  /*2ed20*/  IMAD.WIDE R20, R2, 0x4, R218 ;  /* 0x0000000402147825 */ /* 0x002fca00078e02da */
[----:B------:R5:W-:Y:S04]  /*2ed30*/  STL.64 [R1+0x1c0], R20 ;  /* 0x0001c01401007387 */ /* 0x000be80000100a00 */
[----:B------:R-:W3:Y:S01]  /*2ed40*/  LDL.64 R218, [R1+0x7e0] ;  /* 0x0007e00001da7983 */ /* 0x000ee20000100a00 */
[----:B------:R-:W-:-:S05]  /*2ed50*/  VIADD R14, R250, 0x100000 ;  /* 0x00100000fa0e7836 */ /* 0x000fca0000000000 */
[----:B------:R4:W-:Y:S04]  /*2ed60*/  LDGSTS.E [R14+-0x7f300], desc[UR4][R18.64], P3 ;  /* 0x80d00000120e7fae */ /* 0x0009e80009921844 */
[----:B------:R1:W-:Y:S04]  /*2ed70*/  LDGSTS.E [R11+-0x7ef00], desc[UR4][R16.64], P3 ;  /* 0x81100000100b7fae */ /* 0x0003e80009921844 */
[----:B------:R2:W-:Y:S01]  /*2ed80*/  LDGSTS.E [R10+-0x7eb00], desc[UR4][R8.64], P3 ;  /* 0x81500000080a7fae */ /* 0x0005e20009921844 */
[----:B----4-:R-:W-:-:S03]  /*2ed90*/  IMAD.WIDE R18, R2, 0x4, R242 ;  /* 0x0000000402127825 */ /* 0x010fc600078e02f2 */
[----:B------:R5:W-:Y:S01]  /*2eda0*/  LDGSTS.E [R15+-0x7e700], desc[UR4][R20.64], P3 ;  /* 0x81900000140f7fae */ /* 0x000be20009921844 */
[----:B-1----:R-:W-:-:S03]  /*2edb0*/  IMAD.WIDE R16, R2, 0x4, R216 ;  /* 0x0000000402107825 */ /* 0x002fc600078e02d8 */
[----:B------:R1:W-:Y:S04]  /*2edc0*/  STL.64 [R1+0x1a8], R18 ;  /* 0x0001a81201007387 */ /* 0x0003e80000100a00 */
[----:B------:R4:W-:Y:S04]  /*2edd0*/  STL.64 [R1+0x190], R16 ;  /* 0x0001901001007387 */ /* 0x0009e80000100a00 */
[----:B------:R1:W-:Y:S01]  /*2ede0*/  LDGSTS.E [R14+-0x7e300], desc[UR4][R18.64], P3 ;  /* 0x81d00000120e7fae */ /* 0x0003e20009921844 */
[----:B--2---:R-:W-:-:S03]  /*2edf0*/  IMAD.WIDE R8, R2, 0x4, R230 ;  /* 0x0000000402087825 */ /* 0x004fc600078e02e6 */
[----:B------:R4:W-:Y:S04]  /*2ee00*/  LDGSTS.E [R11+-0x7df00], desc[UR4][R16.64], P3 ;  /* 0x82100000100b7fae */ /* 0x0009e80009921844 */
[----:B------:R3:W-:Y:S04]  /*2ee10*/  STL.64 [R1+0x178], R8 ;  /* 0x0001780801007387 */ /* 0x0007e80000100a00 */
[----:B------:R-:W2:Y:S04]  /*2ee20*/  LDL.LU.64 R216, [R1+0x7c8] ;  /* 0x0007c80001d87983 */ /* 0x000ea80000300a00 */
[----:B------:R-:W2:Y:S01]  /*2ee30*/  LDL.LU.64 R230, [R1+0xa0] ;  /* 0x0000a00001e67983 */ /* 0x000ea20000300a00 */
[----:B-----5:R-:W-:-:S03]  /*2ee40*/  IMAD.WIDE R20, R2, 0x4, R232 ;  /* 0x0000000402147825 */ /* 0x020fc600078e02e8 */
[----:B------:R3:W-:Y:S04]  /*2ee50*/  LDGSTS.E [R10+-0x7db00], desc[UR4][R8.64], P3 ;  /* 0x82500000080a7fae */ /* 0x0007e80009921844 */
[----:B------:R-:W5:Y:S01]  /*2ee60*/  LDL.LU.64 R232, [R1+0x88] ;  /* 0x0000880001e87983 */ /* 0x000f620000300a00 */
[----:B-1----:R-:W-:-:S03]  /*2ee70*/  IMAD.WIDE R18, R2, 0x4, R244 ;  /* 0x0000000402127825 */ /* 0x002fc600078e02f4 */
[----:B------:R1:W-:Y:S01]  /*2ee80*/  STL.64 [R1+0x160], R20 ;  /* 0x0001601401007387 */ /* 0x0003e20000100a00 */
[----:B----4-:R-:W-:-:S03]  /*2ee90*/  IMAD.WIDE R16, R2, 0x4, R214 ;  /* 0x0000000402107825 */ /* 0x010fc600078e02d6 */
[----:B------:R4:W-:Y:S04]  /*2eea0*/  STL.64 [R1+0x148], R18 ;  /* 0x0001481201007387 */ /* 0x0009e80000100a00 */
[----:B------:R1:W-:Y:S04]  /*2eeb0*/  LDGSTS.E [R15+-0x7d700], desc[UR4][R20.64], P3 ;  /* 0x82900000140f7fae */ /* 0x0003e80009921844 */
[----:B------:R4:W-:Y:S04]  /*2eec0*/  STL.64 [R1+0x130], R16 ;  /* 0x0001301001007387 */ /* 0x0009e80000100a00 */
[----:B------:R4:W-:Y:S04]  /*2eed0*/  LDGSTS.E [R14+-0x7d300], desc[UR4][R18.64], P3 ;  /* 0x82d00000120e7fae */ /* 0x0009e80009921844 */
[----:B------:R4:W-:Y:S01]  /*2eee0*/  LDGSTS.E [R11+-0x7cf00], desc[UR4][R16.64], P3 ;  /* 0x83100000100b7fae */ /* 0x0009e20009921844 */
[----:B---3--:R-:W-:-:S03]  /*2eef0*/  IMAD.WIDE R8, R2, 0x4, R222 ;  /* 0x0000000402087825 */ /* 0x008fc600078e02de */
[----:B------:R-:W3:Y:S04]  /*2ef00*/  LDL.LU.64 R222, [R1+0x790] ;  /* 0x0007900001de7983 */ /* 0x000ee80000300a00 */
[----:B------:R2:W-:Y:S01]  /*2ef10*/  STL.64 [R1+0x118], R8 ;  /* 0x0001180801007387 */ /* 0x0005e20000100a00 */
[----:B-1----:R-:W-:-:S03]  /*2ef20*/  IMAD.WIDE R20, R2, 0x4, R212 ;  /* 0x0000000402147825 */ /* 0x002fc600078e02d4 */
[----:B------:R-:W3:Y:S01]  /*2ef30*/  LDL.LU.64 R244, [R1+0x778] ;  /* 0x0007780001f47983 */ /* 0x000ee20000300a00 */
[----:B----4-:R-:W-:-:S03]  /*2ef40*/  IMAD.WIDE R18, R2, 0x4, R220 ;  /* 0x0000000402127825 */ /* 0x010fc600078e02dc */
[----:B------:R1:W-:Y:S04]  /*2ef50*/  STL.64 [R1+0x100], R20 ;  /* 0x0001001401007387 */ /* 0x0003e80000100a00 */
[----:B------:R-:W4:Y:S04]  /*2ef60*/  LDL.LU.64 R214, [R1+0x748] ;  /* 0x0007480001d67983 */ /* 0x000f280000300a00 */
[----:B------:R-:W4:Y:S04]  /*2ef70*/  LDL.64 R212, [R1+0x720] ;  /* 0x0007200001d47983 */ /* 0x000f280000100a00 */
[----:B------:R5:W-:Y:S04]  /*2ef80*/  STL.64 [R1+0xe8], R18 ;  /* 0x0000e81201007387 */ /* 0x000be80000100a00 */
[----:B------:R-:W4:Y:S01]  /*2ef90*/  LDL.LU.64 R220, [R1+0x6f8] ;  /* 0x0006f80001dc7983 */ /* 0x000f220000300a00 */
[----:B------:R-:W-:-:S03]  /*2efa0*/  IMAD.WIDE R16, R2, 0x4, R218 ;  /* 0x0000000402107825 */ /* 0x000fc600078e02da */
[----:B------:R2:W-:Y:S04]  /*2efb0*/  LDGSTS.E [R10+-0x7cb00], desc[UR4][R8.64], P3 ;  /* 0x83500000080a7fae */ /* 0x0005e80009921844 */
[----:B------:R3:W-:Y:S04]  /*2efc0*/  STL.64 [R1+0xd0], R16 ;  /* 0x0000d01001007387 */ /* 0x0007e80000100a00 */
[----:B------:R-:W4:Y:S04]  /*2efd0*/  LDL.LU.64 R218, [R1+0x6d0] ;  /* 0x0006d00001da7983 */ /* 0x000f280000300a00 */
[----:B------:R1:W-:Y:S04]  /*2efe0*/  LDGSTS.E [R15+-0x7c700], desc[UR4][R20.64], P3 ;  /* 0x83900000140f7fae */ /* 0x0003e80009921844 */
[----:B------:R5:W-:Y:S04]  /*2eff0*/  LDGSTS.E [R14+-0x7c300], desc[UR4][R18.64], P3 ;  /* 0x83d00000120e7fae */ /* 0x000be80009921844 */
[----:B------:R3:W-:Y:S01]  /*2f000*/  LDGSTS.E [R11+-0x7bf00], desc[UR4][R16.64], P3 ;  /* 0x84100000100b7fae */ /* 0x0007e20009921844 */
[----:B--2---:R-:W-:-:S04]  /*2f010*/  IMAD.WIDE R8, R2, 0x4, R216 ;  /* 0x0000000402087825 */ /* 0x004fc800078e02d8 */
[C---:B-1----:R-:W-:Y:S01]  /*2f020*/  IMAD.WIDE R20, R2.reuse, 0x4, R230 ;  /* 0x0000000402147825 */ /* 0x042fe200078e02e6 */
[----:B------:R1:W-:Y:S04]  /*2f030*/  STL.64 [R1+0xb8], R8 ;  /* 0x0000b80801007387 */ /* 0x0003e80000100a00 */
[----:B------:R-:W2:Y:S01]  /*2f040*/  LDL.LU.64 R216, [R1+0x6a8] ;  /* 0x0006a80001d87983 */ /* 0x000ea20000300a00 */
[----:B-----5:R-:W-:-:S03]  /*2f050*/  IMAD.WIDE R18, R2, 0x4, R232 ;  /* 0x0000000402127825 */ /* 0x020fc600078e02e8 */
[----:B------:R-:W-:Y:S04]  /*2f060*/  STL.64 [R1+0xa0], R20 ;  /* 0x0000a01401007387 */ /* 0x000fe80000100a00 */
[----:B------:R-:W5:Y:S04]  /*2f070*/  LDL.LU.64 R232, [R1+0x680] ;  /* 0x0006800001e87983 */ /* 0x000f680000300a00 */
[----:B------:R-:W5:Y:S04]  /*2f080*/  LDL.LU.64 R230, [R1+0x658] ;  /* 0x0006580001e67983 */ /* 0x000f680000300a00 */
[----:B------:R1:W-:Y:S04]  /*2f090*/  LDGSTS.E [R10+-0x7bb00], desc[UR4][R8.64], P3 ;  /* 0x84500000080a7fae */ /* 0x0003e80009921844 */
[----:B------:R4:W-:Y:S04]  /*2f0a0*/  STL.64 [R1+0x88], R18 ;  /* 0x0000881201007387 */ /* 0x0009e80000100a00 */
[----:B------:R-:W-:Y:S04]  /*2f0b0*/  LDGSTS.E [R15+-0x7b700], desc[UR4][R20.64], P3 ;  /* 0x84900000140f7fae */ /* 0x000fe80009921844 */
[----:B------:R4:W-:Y:S01]  /*2f0c0*/  LDGSTS.E [R14+-0x7b300], desc[UR4][R18.64], P3 ;  /* 0x84d00000120e7fae */ /* 0x0009e20009921844 */
[----:B---3--:R-:W-:-:S03]  /*2f0d0*/  IMAD.WIDE R16, R2, 0x4, R222 ;  /* 0x0000000402107825 */ /* 0x008fc600078e02de */
[----:B------:R-:W3:Y:S01]  /*2f0e0*/  LDL.LU.64 R222, [R1+0x630] ;  /* 0x0006300001de7983 */ /* 0x000ee20000300a00 */
[----:B-1----:R-:W-:-:S03]  /*2f0f0*/  IMAD.WIDE R8, R2, 0x4, R244 ;  /* 0x0000000402087825 */ /* 0x002fc600078e02f4 */
[----:B------:R1:W-:Y:S04]  /*2f100*/  STL.64 [R1+0x70], R16 ;  /* 0x0000701001007387 */ /* 0x0003e80000100a00 */
[----:B------:R1:W-:Y:S01]  /*2f110*/  LDGSTS.E [R11+-0x7af00], desc[UR4][R16.64], P3 ;  /* 0x85100000100b7fae */ /* 0x0003e20009921844 */
[----:B----4-:R-:W-:-:S03]  /*2f120*/  IMAD.WIDE R18, R2, 0x4, R214 ;  /* 0x0000000402127825 */ /* 0x010fc600078e02d6 */
[----:B------:R4:W-:Y:S04]  /*2f130*/  STL.64 [R1+0x58], R8 ;  /* 0x0000580801007387 */ /* 0x0009e80000100a00 */
[----:B------:R4:W-:Y:S01]  /*2f140*/  LDGSTS.E [R10+-0x7ab00], desc[UR4][R8.64], P3 ;  /* 0x85500000080a7fae */ /* 0x0009e20009921844 */
[----:B-1----:R-:W-:-:S03]  /*2f150*/  IMAD.WIDE R16, R2, 0x4, R212 ;  /* 0x0000000402107825 */ /* 0x002fc600078e02d4 */
[----:B------:R-:W-:Y:S01]  /*2f160*/  STL.64 [R1+0x40], R18 ;  /* 0x0000401201007387 */ /* 0x000fe20000100a00 */
[----:B----4-:R-:W-:-:S03]  /*2f170*/  IMAD.WIDE R8, R2, 0x4, R220 ;  /* 0x0000000402087825 */ /* 0x010fc600078e02dc */
[----:B------:R3:W-:Y:S04]  /*2f180*/  STL.64 [R1+0x28], R16 ;  /* 0x0000281001007387 */ /* 0x0007e80000100a00 */
[----:B------:R-:W-:Y:S04]  /*2f190*/  STL.64 [R1+0x10], R8 ;  /* 0x0000100801007387 */ /* 0x000fe80000100a00 */
[----:B------:R-:W4:Y:S04]  /*2f1a0*/  LDL.LU.64 R242, [R1+0x608] ;  /* 0x0006080001f27983 */ /* 0x000f280000300a00 */
[----:B------:R-:W4:Y:S04]  /*2f1b0*/  LDL.LU.64 R214, [R1+0x5e0] ;  /* 0x0005e00001d67983 */ /* 0x000f280000300a00 */
[----:B------:R-:W4:Y:S01]  /*2f1c0*/  LDL.LU.64 R220, [R1+0x5c0] ;  /* 0x0005c00001dc7983 */ /* 0x000f220000300a00 */
[----:B------:R-:W-:-:S03]  /*2f1d0*/  IMAD.WIDE R244, R2, 0x4, R218 ;  /* 0x0000000402f47825 */ /* 0x000fc600078e02da */
[----:B------:R-:W4:Y:S04]  /*2f1e0*/  LDL.LU.64 R218, [R1+0x5a0] ;  /* 0x0005a00001da7983 */ /* 0x000f280000300a00 */
[----:B------:R-:W-:Y:S04]  /*2f1f0*/  LDGSTS.E [R15+-0x7a700], desc[UR4][R18.64], P3 ;  /* 0x85900000120f7fae */ /* 0x000fe80009921844 */
[----:B------:R-:W-:Y:S04]  /*2f200*/  STL.64 [R1+0x1850], R244 ;  /* 0x001850f401007387 */ /* 0x000fe80000100a00 */
[----:B------:R1:W-:Y:S04]  /*2f210*/  LDGSTS.E [R14+-0x7a300], desc[UR4][R16.64], P3 ;  /* 0x85d00000100e7fae */ /* 0x0003e80009921844 */
[----:B------:R-:W4:Y:S01]  /*2f220*/  LDL.LU.64 R212, [R1+0x580] ;  /* 0x0005800001d47983 */ /* 0x000f220000300a00 */
[----:B--2---:R-:W-:-:S03]  /*2f230*/  IMAD.WIDE R238, R2, 0x4, R216 ;  /* 0x0000000402ee7825 */ /* 0x004fc600078e02d8 */
[----:B------:R-:W2:Y:S01]  /*2f240*/  LDL.LU.64 R216, [R1+0x560] ;  /* 0x0005600001d87983 */ /* 0x000ea20000300a00 */
[----:B-----5:R-:W-:-:S03]  /*2f250*/  IMAD.WIDE R232, R2, 0x4, R232 ;  /* 0x0000000402e87825 */ /* 0x020fc600078e02e8 */
[----:B------:R-:W-:Y:S01]  /*2f260*/  LDGSTS.E [R11+-0x79f00], desc[UR4][R8.64], P3 ;  /* 0x86100000080b7fae */ /* 0x000fe20009921844 */
[----:B-1----:R-:W-:-:S03]  /*2f270*/  IMAD.WIDE R14, R2, 0x4, R230 ;  /* 0x00000004020e7825 */ /* 0x002fc600078e02e6 */
[----:B------:R-:W-:Y:S01]  /*2f280*/  LDGSTS.E [R10+-0x79b00], desc[UR4][R244.64], P3 ;  /* 0x86500000f40a7fae */ /* 0x000fe20009921844 */
[----:B---3--:R-:W-:-:S03]  /*2f290*/  IMAD.WIDE R16, R2, 0x4, R222 ;  /* 0x0000000402107825 */ /* 0x008fc600078e02de */
[----:B------:R-:W3:Y:S04]  /*2f2a0*/  LDL.LU.64 R222, [R1+0x540] ;  /* 0x0005400001de7983 */ /* 0x000ee80000300a00 */
[----:B------:R-:W5:Y:S04]  /*2f2b0*/  LDL.LU.64 R230, [R1+0x520] ;  /* 0x0005200001e67983 */ /* 0x000f680000300a00 */
[----:B------:R-:W-:Y:S04]  /*2f2c0*/  STL.64 [R1+0x1858], R238 ;  /* 0x001858ee01007387 */ /* 0x000fe80000100a00 */
[----:B------:R-:W-:Y:S04]  /*2f2d0*/  STL.64 [R1+0x1860], R232 ;  /* 0x001860e801007387 */ /* 0x000fe80000100a00 */
[----:B------:R-:W-:Y:S04]  /*2f2e0*/  STL.64 [R1+0x1868], R14 ;  /* 0x0018680e01007387 */ /* 0x000fe80000100a00 */
[----:B------:R-:W-:Y:S01]  /*2f2f0*/  STL.64 [R1+0x1870], R16 ;  /* 0x0018701001007387 */ /* 0x000fe20000100a00 */
[----:B----4-:R-:W-:-:S03]  /*2f300*/  IMAD.WIDE R22, R2, 0x4, R220 ;  /* 0x0000000402167825 */ /* 0x010fc600078e02dc */
[----:B------:R-:W4:Y:S01]  /*2f310*/  LDL.LU.64 R220, [R1+0x500] ;  /* 0x0005000001dc7983 */ /* 0x000f220000300a00 */
[----:B------:R-:W-:-:S03]  /*2f320*/  IMAD.WIDE R24, R2, 0x4, R218 ;  /* 0x0000000402187825 */ /* 0x000fc600078e02da */
[----:B------:R-:W4:Y:S01]  /*2f330*/  LDL.LU.64 R218, [R1+0x4e0] ;  /* 0x0004e00001da7983 */ /* 0x000f220000300a00 */
[C---:B------:R-:W-:Y:S02]  /*2f340*/  VIADD R19, R250.reuse, 0x100000 ;  /* 0x00100000fa137836 */ /* 0x040fe40000000000 */
[----:B------:R-:W-:-:S03]  /*2f350*/  VIADD R18, R250, 0x100000 ;  /* 0x00100000fa127836 */ /* 0x000fc60000000000 */
[----:B------:R-:W-:Y:S04]  /*2f360*/  LDGSTS.E [R19+-0x79700], desc[UR4][R238.64], P3 ;  /* 0x86900000ee137fae */ /* 0x000fe80009921844 */
[----:B------:R1:W-:Y:S01]  /*2f370*/  LDGSTS.E [R18+-0x79300], desc[UR4][R232.64], P3 ;  /* 0x86d00000e8127fae */ /* 0x0003e20009921844 */
[----:B------:R-:W-:-:S03]  /*2f380*/  VIADD R27, R250, 0x100000 ;  /* 0x00100000fa1b7836 */ /* 0x000fc60000000000 */
[----:B------:R-:W-:Y:S01]  /*2f390*/  LDGSTS.E [R11+-0x78f00], desc[UR4][R14.64], P3 ;  /* 0x871000000e0b7fae */ /* 0x000fe20009921844 */
[----:B------:R-:W-:-:S03]  /*2f3a0*/  VIADD R26, R250, 0x100000 ;  /* 0x00100000fa1a7836 */ /* 0x000fc60000000000 */
[----:B------:R2:W-:Y:S01]  /*2f3b0*/  LDGSTS.E [R10+-0x78b00], desc[UR4][R16.64], P3 ;  /* 0x87500000100a7fae */ /* 0x0005e20009921844 */
[----:B------:R-:W-:Y:S01]  /*2f3c0*/  IADD3 R21, R250, 0x100000, RZ ;  /* 0x00100000fa157810 */ /* 0x000fe20007ffe0ff */
[----:B-1----:R-:W-:-:S04]  /*2f3d0*/  IMAD.WIDE R18, R2, 0x4, R214 ;  /* 0x0000000402127825 */ /* 0x002fc800078e02d6 */
[----:B------:R-:W-:Y:S02]  /*2f3e0*/  VIADD R20, R250, 0x100000 ;  /* 0x00100000fa147836 */ /* 0x000fe40000000000 */
[C---:B--2---:R-:W-:Y:S02]  /*2f3f0*/  IMAD.WIDE R10, R2.reuse, 0x4, R242 ;  /* 0x00000004020a7825 */ /* 0x044fe400078e02f2 */
[----:B------:R-:W2:Y:S04]  /*2f400*/  LDL.LU.64 R242, [R1+0x4c0] ;  /* 0x0004c00001f27983 */ /* 0x000ea80000300a00 */
[----:B------:R-:W4:Y:S04]  /*2f410*/  LDL.LU.64 R214, [R1+0x4a0] ;  /* 0x0004a00001d67983 */ /* 0x000f280000300a00 */
[----:B------:R-:W-:Y:S04]  /*2f420*/  STL.64 [R1+0x1878], R10 ;  /* 0x0018780a01007387 */ /* 0x000fe80000100a00 */
[----:B------:R-:W-:Y:S04]  /*2f430*/  LDGSTS.E [R27+-0x78700], desc[UR4][R10.64], P3 ;  /* 0x879000000a1b7fae */ /* 0x000fe80009921844 */
[----:B------:R1:W-:Y:S04]  /*2f440*/  STL.64 [R1+0x1880], R18 ;  /* 0x0018801201007387 */ /* 0x0003e80000100a00 */
[----:B------:R1:W-:Y:S04]  /*2f450*/  LDGSTS.E [R26+-0x78300], desc[UR4][R18.64], P3 ;  /* 0x87d00000121a7fae */ /* 0x0003e80009921844 */
[----:B------:R4:W-:Y:S04]  /*2f460*/  STL.64 [R1+0x1888], R22 ;  /* 0x0018881601007387 */ /* 0x0009e80000100a00 */
[----:B------:R-:W-:Y:S04]  /*2f470*/  LDGSTS.E [R21+-0x6ff00], desc[UR4][R22.64], P3 ;  /* 0x9010000016157fae */ /* 0x000fe80009921844 */
[----:B------:R-:W-:Y:S01]  /*2f480*/  STL.64 [R1+0x1890], R24 ;  /* 0x0018901801007387 */ /* 0x000fe20000100a00 */
[----:B-1----:R-:W-:-:S03]  /*2f490*/  IMAD.WIDE R26, R2, 0x4, R216 ;  /* 0x00000004021a7825 */ /* 0x002fc600078e02d8 */
[----:B------:R1:W-:Y:S01]  /*2f4a0*/  LDGSTS.E [R20+-0x6fb00], desc[UR4][R24.64], P3 ;  /* 0x9050000018147fae */ /* 0x0003e20009921844 */
[C---:B------:R-:W-:Y:S02]  /*2f4b0*/  VIADD R35, R250.reuse, 0x100000 ;  /* 0x00100000fa237836 */ /* 0x040fe40000000000 */
[C---:B------:R-:W-:Y:S02]  /*2f4c0*/  VIADD R34, R250.reuse, 0x100000 ;  /* 0x00100000fa227836 */ /* 0x040fe40000000000 */
[C---:B------:R-:W-:Y:S02]  /*2f4d0*/  VIADD R29, R250.reuse, 0x100000 ;  /* 0x00100000fa1d7836 */ /* 0x040fe40000000000 */
[C---:B------:R-:W-:Y:S01]  /*2f4e0*/  VIADD R28, R250.reuse, 0x100000 ;  /* 0x00100000fa1c7836 */ /* 0x040fe20000000000 */
[----:B------:R-:W-:Y:S01]  /*2f4f0*/  IADD3 R43, R250, 0x100000, RZ ;  /* 0x00100000fa2b7810 */ /* 0x000fe20007ffe0ff */
[----:B---3--:R-:W-:-:S04]  /*2f500*/  IMAD.WIDE R30, R2, 0x4, R222 ;  /* 0x00000004021e7825 */ /* 0x008fc800078e02de */
[----:B------:R-:W-:Y:S01]  /*2f510*/  VIADD R42, R250, 0x100000 ;  /* 0x00100000fa2a7836 */ /* 0x000fe20000000000 */
[----:B------:R-:W3:Y:S01]  /*2f520*/  LDL.LU.64 R222, [R1+0x480] ;  /* 0x0004800001de7983 */ /* 0x000ee20000300a00 */
[----:B-1----:R-:W-:-:S04]  /*2f530*/  IMAD.WIDE R20, R2, 0x4, R212 ;  /* 0x0000000402147825 */ /* 0x002fc800078e02d4 */
[----:B------:R-:W-:Y:S01]  /*2f540*/  VIADD R37, R250, 0x100000 ;  /* 0x00100000fa257836 */ /* 0x000fe20000000000 */
[----:B------:R-:W3:Y:S01]  /*2f550*/  LDL.LU.64 R240, [R1+0x460] ;  /* 0x0004600001f07983 */ /* 0x000ee20000300a00 */
[----:B-----5:R-:W-:-:S04]  /*2f560*/  IMAD.WIDE R32, R2, 0x4, R230 ;  /* 0x0000000402207825 */ /* 0x020fc800078e02e6 */
[C---:B------:R-:W-:Y:S01]  /*2f570*/  VIADD R36, R250.reuse, 0x100000 ;  /* 0x00100000fa247836 */ /* 0x040fe20000000000 */
[----:B------:R-:W5:Y:S01]  /*2f580*/  LDL.LU.64 R212, [R1+0x440] ;  /* 0x0004400001d47983 */ /* 0x000f620000300a00 */
[C---:B------:R-:W-:Y:S01]  /*2f590*/  VIADD R51, R250.reuse, 0x100000 ;  /* 0x00100000fa337836 */ /* 0x040fe20000000000 */
[C---:B------:R-:W-:Y:S01]  /*2f5a0*/  IADD3 R45, R250.reuse, 0x100000, RZ ;  /* 0x00100000fa2d7810 */ /* 0x040fe20007ffe0ff */
[C---:B------:R-:W-:Y:S01]  /*2f5b0*/  VIADD R50, R250.reuse, 0x100000 ;  /* 0x00100000fa327836 */ /* 0x040fe20000000000 */
[----:B------:R-:W5:Y:S01]  /*2f5c0*/  LDL.LU.64 R216, [R1+0x420] ;  /* 0x0004200001d87983 */ /* 0x000f620000300a00 */
[C---:B------:R-:W-:Y:S02]  /*2f5d0*/  VIADD R44, R250.reuse, 0x100000 ;  /* 0x00100000fa2c7836 */ /* 0x040fe40000000000 */
[----:B------:R-:W-:Y:S01]  /*2f5e0*/  VIADD R59, R250, 0x100000 ;  /* 0x00100000fa3b7836 */ /* 0x000fe20000000000 */
[----:B------:R-:W-:Y:S01]  /*2f5f0*/  STL.64 [R1+0x1898], R20 ;  /* 0x0018981401007387 */ /* 0x000fe20000100a00 */
[----:B--2---:R-:W-:-:S03]  /*2f600*/  IMAD.WIDE R38, R2, 0x4, R242 ;  /* 0x0000000402267825 */ /* 0x004fc600078e02f2 */
[----:B------:R-:W-:Y:S01]  /*2f610*/  STL.64 [R1+0x18a8], R26 ;  /* 0x0018a81a01007387 */ /* 0x000fe20000100a00 */
[----:B------:R-:W-:-:S03]  /*2f620*/  VIADD R58, R250, 0x100000 ;  /* 0x00100000fa3a7836 */ /* 0x000fc60000000000 */
[----:B------:R-:W-:Y:S01]  /*2f630*/  STL.64 [R1+0x18b0], R30 ;  /* 0x0018b01e01007387 */ /* 0x000fe20000100a00 */
[----:B----4-:R-:W-:-:S04]  /*2f640*/  IMAD.WIDE R40, R2, 0x4, R214 ;  /* 0x0000000402287825 */ /* 0x010fc800078e02d6 */
[C---:B------:R-:W-:Y:S01]  /*2f650*/  VIADD R53, R250.reuse, 0x100000 ;  /* 0x00100000fa357836 */ /* 0x040fe20000000000 */
[----:B------:R-:W-:Y:S01]  /*2f660*/  LDGSTS.E [R35+-0x6f700], desc[UR4][R20.64], P3 ;  /* 0x9090000014237fae */ /* 0x000fe20009921844 */
[C---:B------:R-:W-:Y:S01]  /*2f670*/  VIADD R52, R250.reuse, 0x100000 ;  /* 0x00100000fa347836 */ /* 0x040fe20000000000 */
[C---:B------:R-:W-:Y:S01]  /*2f680*/  IADD3 R67, R250.reuse, 0x100000, RZ ;  /* 0x00100000fa437810 */ /* 0x040fe20007ffe0ff */
[C---:B------:R-:W-:Y:S01]  /*2f690*/  VIADD R66, R250.reuse, 0x100000 ;  /* 0x00100000fa427836 */ /* 0x040fe20000000000 */
[----:B------:R-:W2:Y:S01]  /*2f6a0*/  LDL.LU.64 R230, [R1+0x400] ;  /* 0x0004000001e67983 */ /* 0x000ea20000300a00 */
[C---:B------:R-:W-:Y:S02]  /*2f6b0*/  VIADD R61, R250.reuse, 0x100000 ;  /* 0x00100000fa3d7836 */ /* 0x040fe40000000000 */
[C---:B------:R-:W-:Y:S01]  /*2f6c0*/  VIADD R60, R250.reuse, 0x100000 ;  /* 0x00100000fa3c7836 */ /* 0x040fe20000000000 */
[----:B------:R-:W-:Y:S01]  /*2f6d0*/  LDGSTS.E [R34+-0x6f300], desc[UR4][R26.64], P3 ;  /* 0x90d000001a227fae */ /* 0x000fe20009921844 */
[C---:B------:R-:W-:Y:S01]  /*2f6e0*/  VIADD R75, R250.reuse, 0x100000 ;  /* 0x00100000fa4b7836 */ /* 0x040fe20000000000 */
[C---:B------:R-:W-:Y:S01]  /*2f6f0*/  IADD3 R69, R250.reuse, 0x100000, RZ ;  /* 0x00100000fa457810 */ /* 0x040fe20007ffe0ff */
[C---:B------:R-:W-:Y:S01]  /*2f700*/  VIADD R74, R250.reuse, 0x100000 ;  /* 0x00100000fa4a7836 */ /* 0x040fe20000000000 */
[----:B------:R-:W-:Y:S01]  /*2f710*/  LDGSTS.E [R29+-0x6ef00], desc[UR4][R30.64], P3 ;  /* 0x911000001e1d7fae */ /* 0x000fe20009921844 */
[----:B------:R-:W-:-:S02]  /*2f720*/  VIADD R68, R250, 0x100000 ;  /* 0x00100000fa447836 */ /* 0x000fc40000000000 */
[C---:B------:R-:W-:Y:S01]  /*2f730*/  VIADD R81, R250.reuse, 0x100000 ;  /* 0x00100000fa517836 */ /* 0x040fe20000000000 */
[----:B------:R1:W-:Y:S01]  /*2f740*/  LDGSTS.E [R28+-0x6eb00], desc[UR4][R32.64], P3 ;  /* 0x91500000201c7fae */ /* 0x0003e20009921844 */
[C---:B------:R-:W-:Y:S02]  /*2f750*/  VIADD R80, R250.reuse, 0x100000 ;  /* 0x00100000fa507836 */ /* 0x040fe40000000000 */
[C---:B------:R-:W-:Y:S02]  /*2f760*/  VIADD R77, R250.reuse, 0x100000 ;  /* 0x00100000fa4d7836 */ /* 0x040fe40000000000 */
[C---:B------:R-:W-:Y:S01]  /*2f770*/  VIADD R76, R250.reuse, 0x100000 ;  /* 0x00100000fa4c7836 */ /* 0x040fe20000000000 */
[C---:B------:R-:W-:Y:S01]  /*2f780*/  IADD3 R85, R250.reuse, 0x100000, RZ ;  /* 0x00100000fa557810 */ /* 0x040fe20007ffe0ff */
[----:B------:R-:W-:Y:S02]  /*2f790*/  VIADD R84, R250, 0x100000 ;  /* 0x00100000fa547836 */ /* 0x000fe40000000000 */
[----:B------:R-:W-:-:S02]  /*2f7a0*/  VIADD R83, R251, 0x100000 ;  /* 0x00100000fb537836 */ /* 0x000fc40000000000 */
[C---:B------:R-:W-:Y:S01]  /*2f7b0*/  VIADD R82, R251.reuse, 0x100000 ;  /* 0x00100000fb527836 */ /* 0x040fe20000000000 */
[----:B------:R-:W-:Y:S01]  /*2f7c0*/  IADD3 R89, R251, 0x100000, RZ ;  /* 0x00100000fb597810 */ /* 0x000fe20007ffe0ff */
[----:B-1----:R-:W-:-:S04]  /*2f7d0*/  IMAD.WIDE R28, R2, 0x4, R220 ;  /* 0x00000004021c7825 */ /* 0x002fc800078e02dc */
[----:B------:R-:W-:Y:S01]  /*2f7e0*/  VIADD R88, R251, 0x100000 ;  /* 0x00100000fb587836 */ /* 0x000fe20000000000 */
[----:B------:R-:W4:Y:S01]  /*2f7f0*/  LDL.LU.64 R220, [R1+0x3e0] ;  /* 0x0003e00001dc7983 */ /* 0x000f220000300a00 */
[----:B------:R-:W-:-:S04]  /*2f800*/  IMAD.WIDE R34, R2, 0x4, R218 ;  /* 0x0000000402227825 */ /* 0x000fc800078e02da */
[C---:B------:R-:W-:Y:S01]  /*2f810*/  VIADD R97, R251.reuse, 0x100000 ;  /* 0x00100000fb617836 */ /* 0x040fe20000000000 */
[----:B------:R-:W4:Y:S01]  /*2f820*/  LDL.LU.64 R218, [R1+0x240] ;  /* 0x0002400001da7983 */ /* 0x000f220000300a00 */
[C---:B------:R-:W-:Y:S02]  /*2f830*/  VIADD R96, R251.reuse, 0x100000 ;  /* 0x00100000fb607836 */ /* 0x040fe40000000000 */
[C---:B------:R-:W-:Y:S01]  /*2f840*/  VIADD R91, R251.reuse, 0x100000 ;  /* 0x00100000fb5b7836 */ /* 0x040fe20000000000 */
[----:B------:R-:W4:Y:S01]  /*2f850*/  LDL.LU.64 R206, [R1+0x228] ;  /* 0x0002280001ce7983 */ /* 0x000f220000300a00 */
[C---:B------:R-:W-:Y:S01]  /*2f860*/  VIADD R90, R251.reuse, 0x100000 ;  /* 0x00100000fb5a7836 */ /* 0x040fe20000000000 */
[C---:B------:R-:W-:Y:S01]  /*2f870*/  IADD3 R105, R251.reuse, 0x100000, RZ ;  /* 0x00100000fb697810 */ /* 0x040fe20007ffe0ff */
[C---:B------:R-:W-:Y:S01]  /*2f880*/  VIADD R104, R251.reuse, 0x100000 ;  /* 0x00100000fb687836 */ /* 0x040fe20000000000 */
[----:B------:R-:W-:Y:S01]  /*2f890*/  LDGSTS.E [R43+-0x6e700], desc[UR4][R28.64], P3 ;  /* 0x919000001c2b7fae */ /* 0x000fe20009921844 */
[----:B------:R-:W-:-:S02]  /*2f8a0*/  VIADD R99, R251, 0x100000 ;  /* 0x00100000fb637836 */ /* 0x000fc40000000000 */
[C---:B------:R-:W-:Y:S01]  /*2f8b0*/  VIADD R98, R251.reuse, 0x100000 ;  /* 0x00100000fb627836 */ /* 0x040fe20000000000 */
[----:B------:R-:W-:Y:S01]  /*2f8c0*/  LDGSTS.E [R42+-0x6e300], desc[UR4][R34.64], P3 ;  /* 0x91d00000222a7fae */ /* 0x000fe20009921844 */
[C---:B------:R-:W-:Y:S01]  /*2f8d0*/  VIADD R113, R251.reuse, 0x100000 ;  /* 0x00100000fb717836 */ /* 0x040fe20000000000 */
[C---:B------:R-:W-:Y:S01]  /*2f8e0*/  IADD3 R107, R251.reuse, 0x100000, RZ ;  /* 0x00100000fb6b7810 */ /* 0x040fe20007ffe0ff */
[C---:B------:R-:W-:Y:S01]  /*2f8f0*/  VIADD R112, R251.reuse, 0x100000 ;  /* 0x00100000fb707836 */ /* 0x040fe20000000000 */
[----:B------:R-:W-:Y:S01]  /*2f900*/  LDGSTS.E [R37+-0x6df00], desc[UR4][R38.64], P3 ;  /* 0x9210000026257fae */ /* 0x000fe20009921844 */
[C---:B------:R-:W-:Y:S02]  /*2f910*/  VIADD R106, R251.reuse, 0x100000 ;  /* 0x00100000fb6a7836 */ /* 0x040fe40000000000 */
[C---:B------:R-:W-:Y:S01]  /*2f920*/  VIADD R121, R251.reuse, 0x100000 ;  /* 0x00100000fb797836 */ /* 0x040fe20000000000 */
[----:B------:R3:W-:Y:S01]  /*2f930*/  LDGSTS.E [R36+-0x6db00], desc[UR4][R40.64], P3 ;  /* 0x9250000028247fae */ /* 0x0007e20009921844 */
[----:B------:R-:W-:-:S02]  /*2f940*/  VIADD R120, R251, 0x100000 ;  /* 0x00100000fb787836 */ /* 0x000fc40000000000 */
[C---:B------:R-:W-:Y:S01]  /*2f950*/  VIADD R115, R251.reuse, 0x100000 ;  /* 0x00100000fb737836 */ /* 0x040fe20000000000 */
[----:B------:R-:W4:Y:S01]  /*2f960*/  LDL.LU.64 R242, [R1+0x1e0] ;  /* 0x0001e00001f27983 */ /* 0x000f220000300a00 */
[C---:B------:R-:W-:Y:S01]  /*2f970*/  VIADD R114, R251.reuse, 0x100000 ;  /* 0x00100000fb727836 */ /* 0x040fe20000000000 */
[C---:B------:R-:W-:Y:S01]  /*2f980*/  IADD3 R129, R251.reuse, 0x100000, RZ ;  /* 0x00100000fb817810 */ /* 0x040fe20007ffe0ff */
[C---:B------:R-:W-:Y:S01]  /*2f990*/  VIADD R128, R251.reuse, 0x100000 ;  /* 0x00100000fb807836 */ /* 0x040fe20000000000 */
[----:B------:R-:W4:Y:S01]  /*2f9a0*/  LDL.LU.64 R214, [R1+0x1d0] ;  /* 0x0001d00001d67983 */ /* 0x000f220000300a00 */
[C---:B------:R-:W-:Y:S02]  /*2f9b0*/  VIADD R123, R251.reuse, 0x100000 ;  /* 0x00100000fb7b7836 */ /* 0x040fe40000000000 */
[C---:B------:R-:W-:Y:S02]  /*2f9c0*/  VIADD R122, R251.reuse, 0x100000 ;  /* 0x00100000fb7a7836 */ /* 0x040fe40000000000 */
[C---:B------:R-:W-:Y:S01]  /*2f9d0*/  VIADD R137, R251.reuse, 0x100000 ;  /* 0x00100000fb897836 */ /* 0x040fe20000000000 */
[C---:B------:R-:W-:Y:S01]  /*2f9e0*/  IADD3 R131, R251.reuse, 0x100000, RZ ;  /* 0x00100000fb837810 */ /* 0x040fe20007ffe0ff */
[----:B------:R-:W-:-:S02]  /*2f9f0*/  VIADD R136, R251, 0x100000 ;  /* 0x00100000fb887836 */ /* 0x000fc40000000000 */
[C---:B------:R-:W-:Y:S01]  /*2fa00*/  VIADD R130, R251.reuse, 0x100000 ;  /* 0x00100000fb827836 */ /* 0x040fe20000000000 */
[----:B------:R-:W-:Y:S01]  /*2fa10*/  SEL R144, R148, RZ, P2 ;  /* 0x000000ff94907207 */ /* 0x000fe20001000000 */
[C---:B------:R-:W-:Y:S02]  /*2fa20*/  VIADD R145, R251.reuse, 0x100000 ;  /* 0x00100000fb917836 */ /* 0x040fe40000000000 */
[C---:B------:R-:W-:Y:S02]  /*2fa30*/  VIADD R139, R251.reuse, 0x100000 ;  /* 0x00100000fb8b7836 */ /* 0x040fe40000000000 */
[C---:B------:R-:W-:Y:S01]  /*2fa40*/  VIADD R138, R251.reuse, 0x100000 ;  /* 0x00100000fb8a7836 */ /* 0x040fe20000000000 */
[C---:B------:R-:W-:Y:S01]  /*2fa50*/  IADD3 R151, R251.reuse, 0x100000, RZ ;  /* 0x00100000fb977810 */ /* 0x040fe20007ffe0ff */
[C---:B------:R-:W-:Y:S02]  /*2fa60*/  VIADD R150, R251.reuse, 0x100000 ;  /* 0x00100000fb967836 */ /* 0x040fe40000000000 */
[----:B------:R-:W-:-:S02]  /*2fa70*/  VIADD R147, R251, 0x100000 ;  /* 0x00100000fb937836 */ /* 0x000fc40000000000 */
[C---:B------:R-:W-:Y:S02]  /*2fa80*/  VIADD R146, R251.reuse, 0x100000 ;  /* 0x00100000fb927836 */ /* 0x040fe40000000000 */
[C---:B------:R-:W-:Y:S01]  /*2fa90*/  VIADD R159, R251.reuse, 0x100000 ;  /* 0x00100000fb9f7836 */ /* 0x040fe20000000000 */
[C---:B------:R-:W-:Y:S01]  /*2faa0*/  IADD3 R156, R252.reuse, 0x100000, RZ ;  /* 0x00100000fc9c7810 */ /* 0x040fe20007ffe0ff */
[----:B------:R-:W-:Y:S02]  /*2fab0*/  VIADD R158, R251, 0x100000 ;  /* 0x00100000fb9e7836 */ /* 0x000fe40000000000 */
[C---:B------:R-:W-:Y:S02]  /*2fac0*/  VIADD R157, R252.reuse, 0x100000 ;  /* 0x00100000fc9d7836 */ /* 0x040fe40000000000 */
[C---:B------:R-:W-:Y:S01]  /*2fad0*/  VIADD R163, R252.reuse, 0x100000 ;  /* 0x00100000fca37836 */ /* 0x040fe20000000000 */
[C---:B------:R-:W-:Y:S01]  /*2fae0*/  IADD3 R161, R252.reuse, 0x100000, RZ ;  /* 0x00100000fca17810 */ /* 0x040fe20007ffe0ff */
[----:B------:R-:W-:-:S02]  /*2faf0*/  VIADD R162, R252, 0x100000 ;  /* 0x00100000fca27836 */ /* 0x000fc40000000000 */
[C---:B------:R-:W-:Y:S02]  /*2fb00*/  VIADD R160, R252.reuse, 0x100000 ;  /* 0x00100000fca07836 */ /* 0x040fe40000000000 */
[C---:B------:R-:W-:Y:S02]  /*2fb10*/  VIADD R171, R252.reuse, 0x100000 ;  /* 0x00100000fcab7836 */ /* 0x040fe40000000000 */
[C---:B------:R-:W-:Y:S02]  /*2fb20*/  VIADD R170, R252.reuse, 0x100000 ;  /* 0x00100000fcaa7836 */ /* 0x040fe40000000000 */
[C---:B------:R-:W-:Y:S02]  /*2fb30*/  VIADD R169, R252.reuse, 0x100000 ;  /* 0x00100000fca97836 */ /* 0x040fe40000000000 */
[C---:B------:R-:W-:Y:S01]  /*2fb40*/  VIADD R168, R252.reuse, 0x100000 ;  /* 0x00100000fca87836 */ /* 0x040fe20000000000 */
[C---:B------:R-:W-:Y:S01]  /*2fb50*/  IADD3 R179, R252.reuse, 0x100000, RZ ;  /* 0x00100000fcb37810 */ /* 0x040fe20007ffe0ff */
[----:B------:R-:W-:-:S02]  /*2fb60*/  VIADD R178, R252, 0x100000 ;  /* 0x00100000fcb27836 */ /* 0x000fc40000000000 */
[C---:B------:R-:W-:Y:S02]  /*2fb70*/  VIADD R177, R252.reuse, 0x100000 ;  /* 0x00100000fcb17836 */ /* 0x040fe40000000000 */
[C---:B------:R-:W-:Y:S02]  /*2fb80*/  VIADD R176, R252.reuse, 0x100000 ;  /* 0x00100000fcb07836 */ /* 0x040fe40000000000 */
[C---:B------:R-:W-:Y:S01]  /*2fb90*/  VIADD R187, R252.reuse, 0x100000 ;  /* 0x00100000fcbb7836 */ /* 0x040fe20000000000 */
[C---:B------:R-:W-:Y:S01]  /*2fba0*/  IADD3 R185, R252.reuse, 0x100000, RZ ;  /* 0x00100000fcb97810 */ /* 0x040fe20007ffe0ff */
[C---:B------:R-:W-:Y:S02]  /*2fbb0*/  VIADD R186, R252.reuse, 0x100000 ;  /* 0x00100000fcba7836 */ /* 0x040fe40000000000 */
[C---:B------:R-:W-:Y:S02]  /*2fbc0*/  VIADD R184, R252.reuse, 0x100000 ;  /* 0x00100000fcb87836 */ /* 0x040fe40000000000 */
[----:B------:R-:W-:-:S02]  /*2fbd0*/  VIADD R195, R252, 0x100000 ;  /* 0x00100000fcc37836 */ /* 0x000fc40000000000 */
[C---:B------:R-:W-:Y:S02]  /*2fbe0*/  VIADD R194, R252.reuse, 0x100000 ;  /* 0x00100000fcc27836 */ /* 0x040fe40000000000 */
[C---:B------:R-:W-:Y:S02]  /*2fbf0*/  VIADD R193, R252.reuse, 0x100000 ;  /* 0x00100000fcc17836 */ /* 0x040fe40000000000 */
[C---:B------:R-:W-:Y:S02]  /*2fc00*/  VIADD R192, R252.reuse, 0x100000 ;  /* 0x00100000fcc07836 */ /* 0x040fe40000000000 */
[C---:B------:R-:W-:Y:S02]  /*2fc10*/  VIADD R201, R252.reuse, 0x100000 ;  /* 0x00100000fcc97836 */ /* 0x040fe40000000000 */
[C---:B------:R-:W-:Y:S01]  /*2fc20*/  VIADD R200, R252.reuse, 0x100000 ;  /* 0x00100000fcc87836 */ /* 0x040fe20000000000 */
[C---:B------:R-:W-:Y:S01]  /*2fc30*/  IADD3 R224, R252.reuse, 0x100000, RZ ;  /* 0x00100000fce07810 */ /* 0x040fe20007ffe0ff */
[----:B------:R-:W-:Y:S01]  /*2fc40*/  VIADD R18, R252, 0x100000 ;  /* 0x00100000fc127836 */ /* 0x000fe20000000000 */
[----:B------:R-:W1:Y:S08]  /*2fc50*/  LDC R23, c[0x0][0x230] ;  /* 0x00008c00ff177b82 */ /* 0x000e700000000800 */
[----:B------:R-:W1:Y:S01]  /*2fc60*/  LDC R22, c[0x0][0x230] ;  /* 0x00008c00ff167b82 */ /* 0x000e620000000800 */
[----:B---3--:R-:W-:-:S02]  /*2fc70*/  IMAD.WIDE R36, R2, 0x4, R222 ;  /* 0x0000000402247825 */ /* 0x008fc400078e02de */
[----:B------:R-:W3:Y:S02]  /*2fc80*/  LDL.LU.64 R222, [R1+0x1b0] ;  /* 0x0001b00001de7983 */ /* 0x000ee40000300a00 */
[C---:B------:R-:W-:Y:S02]  /*2fc90*/  IMAD.WIDE R42, R2.reuse, 0x4, R240 ;  /* 0x00000004022a7825 */ /* 0x040fe400078e02f0 */
[----:B------:R-:W-:Y:S04]  /*2fca0*/  LDGSTS.E [R51+-0x6d700], desc[UR4][R36.64], P3 ;  /* 0x9290000024337fae */ /* 0x000fe80009921844 */
[----:B------:R-:W-:Y:S01]  /*2fcb0*/  LDGSTS.E [R50+-0x6d300], desc[UR4][R42.64], P3 ;  /* 0x92d000002a327fae */ /* 0x000fe20009921844 */
[----:B-----5:R-:W-:-:S04]  /*2fcc0*/  IMAD.WIDE R46, R2, 0x4, R212 ;  /* 0x00000004022e7825 */ /* 0x020fc800078e02d4 */
[C---:B------:R-:W-:Y:S01]  /*2fcd0*/  IMAD.WIDE R48, R2.reuse, 0x4, R216 ;  /* 0x0000000402307825 */ /* 0x040fe200078e02d8 */
[----:B------:R-:W-:Y:S04]  /*2fce0*/  LDGSTS.E [R45+-0x6cf00], desc[UR4][R46.64], P3 ;  /* 0x931000002e2d7fae */ /* 0x000fe80009921844 */
[----:B------:R-:W5:Y:S04]  /*2fcf0*/  LDL.LU.64 R216, [R1+0x1a0] ;  /* 0x0001a00001d87983 */ /* 0x000f680000300a00 */
[----:B------:R2:W-:Y:S02]  /*2fd00*/  LDGSTS.E [R44+-0x6cb00], desc[UR4][R48.64], P3 ;  /* 0x93500000302c7fae */ /* 0x0005e40009921844 */
[----:B--2---:R-:W-:-:S02]  /*2fd10*/  IMAD.WIDE R44, R2, 0x4, R230 ;  /* 0x00000004022c7825 */ /* 0x004fc400078e02e6 */
[----:B------:R-:W2:Y:S04]  /*2fd20*/  LDL.LU.64 R230, [R1+0x150] ;  /* 0x0001500001e67983 */ /* 0x000ea80000300a00 */
[----:B------:R-:W2:Y:S04]  /*2fd30*/  LDL.LU.64 R212, [R1+0x138] ;  /* 0x0001380001d47983 */ /* 0x000ea80000300a00 */
[----:B------:R-:W-:Y:S01]  /*2fd40*/  LDGSTS.E [R59+-0x6c700], desc[UR4][R44.64], P3 ;  /* 0x939000002c3b7fae */ /* 0x000fe20009921844 */
[----:B----4-:R-:W-:-:S03]  /*2fd50*/  IMAD.WIDE R50, R2, 0x4, R220 ;  /* 0x0000000402327825 */ /* 0x010fc600078e02dc */
[----:B------:R-:W4:Y:S01]  /*2fd60*/  LDL.LU.64 R220, [R1+0x128] ;  /* 0x0001280001dc7983 */ /* 0x000f220000300a00 */
[----:B------:R-:W-:-:S03]  /*2fd70*/  IMAD.WIDE R54, R2, 0x4, R218 ;  /* 0x0000000402367825 */ /* 0x000fc600078e02da */
[----:B------:R-:W-:Y:S04]  /*2fd80*/  LDGSTS.E [R58+-0x6c300], desc[UR4][R50.64], P3 ;  /* 0x93d00000323a7fae */ /* 0x000fe80009921844 */
[----:B------:R-:W4:Y:S01]  /*2fd90*/  LDL.LU.64 R218, [R1+0x120] ;  /* 0x0001200001da7983 */ /* 0x000f220000300a00 */
[----:B------:R-:W-:-:S03]  /*2fda0*/  IMAD.WIDE R56, R2, 0x4, R206 ;  /* 0x0000000402387825 */ /* 0x000fc600078e02ce */
[----:B------:R-:W-:Y:S04]  /*2fdb0*/  LDGSTS.E [R53+-0x6bf00], desc[UR4][R54.64], P3 ;  /* 0x9410000036357fae */ /* 0x000fe80009921844 */
[----:B------:R1:W-:Y:S04]  /*2fdc0*/  LDGSTS.E [R52+-0x6bb00], desc[UR4][R56.64], P3 ;  /* 0x9450000038347fae */ /* 0x0003e80009921844 */
[----:B------:R-:W4:Y:S04]  /*2fdd0*/  LDL.LU.64 R240, [R1+0xd8] ;  /* 0x0000d80001f07983 */ /* 0x000f280000300a00 */
[----:B------:R-:W4:Y:S01]  /*2fde0*/  LDL.LU.64 R206, [R1+0xc8] ;  /* 0x0000c80001ce7983 */ /* 0x000f220000300a00 */
[----:B-1----:R-:W-:-:S03]  /*2fdf0*/  IMAD.WIDE R52, R2, 0x4, R242 ;  /* 0x0000000402347825 */ /* 0x002fc600078e02f2 */
[----:B------:R-:W4:Y:S01]  /*2fe00*/  LDL.LU.64 R242, [R1+0xb0] ;  /* 0x0000b00001f27983 */ /* 0x000f220000300a00 */
[----:B------:R-:W-:-:S03]  /*2fe10*/  IMAD.WIDE R58, R2, 0x4, R214 ;  /* 0x00000004023a7825 */ /* 0x000fc600078e02d6 */
[----:B------:R-:W-:Y:S04]  /*2fe20*/  LDGSTS.E [R67+-0x6b700], desc[UR4][R52.64], P3 ;  /* 0x9490000034437fae */ /* 0x000fe80009921844 */
[----:B------:R-:W-:Y:S01]  /*2fe30*/  LDGSTS.E [R66+-0x6b300], desc[UR4][R58.64], P3 ;  /* 0x94d000003a427fae */ /* 0x000fe20009921844 */
[----:B---3--:R-:W-:-:S03]  /*2fe40*/  IMAD.WIDE R62, R2, 0x4, R222 ;  /* 0x00000004023e7825 */ /* 0x008fc600078e02de */
[----:B------:R-:W3:Y:S04]  /*2fe50*/  LDL.LU.64 R222, [R1+0x98] ;  /* 0x0000980001de7983 */ /* 0x000ee80000300a00 */
[----:B------:R-:W-:Y:S01]  /*2fe60*/  LDGSTS.E [R61+-0x6af00], desc[UR4][R62.64], P3 ;  /* 0x951000003e3d7fae */ /* 0x000fe20009921844 */
[----:B-----5:R-:W-:-:S03]  /*2fe70*/  IMAD.WIDE R64, R2, 0x4, R216 ;  /* 0x0000000402407825 */ /* 0x020fc600078e02d8 */
[----:B------:R-:W5:Y:S04]  /*2fe80*/  LDL.LU.64 R216, [R1+0xa08] ;  /* 0x000a080001d87983 */ /* 0x000f680000300a00 */
[----:B------:R2:W-:Y:S02]  /*2fe90*/  LDGSTS.E [R60+-0x6ab00], desc[UR4][R64.64], P3 ;  /* 0x95500000403c7fae */ /* 0x0005e40009921844 */
[C---:B--2---:R-:W-:Y:S02]  /*2fea0*/  IMAD.WIDE R60, R2.reuse, 0x4, R230 ;  /* 0x00000004023c7825 */ /* 0x044fe400078e02e6 */
[----:B------:R-:W2:Y:S02]  /*2feb0*/  LDL.LU.64 R230, [R1+0x80] ;  /* 0x0000800001e67983 */ /* 0x000ea40000300a00 */
[----:B----4-:R-:W-:-:S02]  /*2fec0*/  IMAD.WIDE R70, R2, 0x4, R220 ;  /* 0x0000000402467825 */ /* 0x010fc400078e02dc */
[----:B------:R-:W-:Y:S04]  /*2fed0*/  LDGSTS.E [R75+-0x6a700], desc[UR4][R60.64], P3 ;  /* 0x959000003c4b7fae */ /* 0x000fe80009921844 */
[----:B------:R-:W4:Y:S01]  /*2fee0*/  LDL.LU.64 R220, [R1+0xa00] ;  /* 0x000a000001dc7983 */ /* 0x000f220000300a00 */
[----:B------:R-:W-:-:S03]  /*2fef0*/  IMAD.WIDE R72, R2, 0x4, R218 ;  /* 0x0000000402487825 */ /* 0x000fc600078e02da */
[----:B------:R-:W4:Y:S01]  /*2ff00*/  LDL.LU.64 R218, [R1+0x9f8] ;  /* 0x0009f80001da7983 */ /* 0x000f220000300a00 */
[----:B------:R-:W-:-:S03]  /*2ff10*/  IMAD.WIDE R66, R2, 0x4, R212 ;  /* 0x0000000402427825 */ /* 0x000fc600078e02d4 */
[----:B------:R-:W4:Y:S04]  /*2ff20*/  LDL.LU.64 R214, [R1+0x9f0] ;  /* 0x0009f00001d67983 */ /* 0x000f280000300a00 */
[----:B------:R1:W-:Y:S04]  /*2ff30*/  LDGSTS.E [R74+-0x6a300], desc[UR4][R66.64], P3 ;  /* 0x95d00000424a7fae */ /* 0x0003e80009921844 */
[----:B------:R-:W-:Y:S04]  /*2ff40*/  LDGSTS.E [R69+-0x69f00], desc[UR4][R70.64], P3 ;  /* 0x9610000046457fae */ /* 0x000fe80009921844 */
[----:B------:R1:W-:Y:S04]  /*2ff50*/  LDGSTS.E [R68+-0x69b00], desc[UR4][R72.64], P3 ;  /* 0x9650000048447fae */ /* 0x0003e80009921844 */
[----:B------:R-:W4:Y:S01]  /*2ff60*/  LDL.LU.64 R212, [R1+0x9e8] ;  /* 0x0009e80001d47983 */ /* 0x000f220000300a00 */
[----:B-1----:R-:W-:-:S04]  /*2ff70*/  IMAD.WIDE R74, R2, 0x4, R206 ;  /* 0x00000004024a7825 */ /* 0x002fc800078e02ce */
[----:B------:R-:W-:-:S04]  /*2ff80*/  IMAD.WIDE R78, R2, 0x4, R242 ;  /* 0x00000004024e7825 */ /* 0x000fc800078e02f2 */
[----:B------:R-:W-:-:S05]  /*2ff90*/  IMAD.WIDE R68, R2, 0x4, R240 ;  /* 0x0000000402447825 */ /* 0x000fca00078e02f0 */
[----:B------:R-:W-:Y:S04]  /*2ffa0*/  LDGSTS.E [R81+-0x69700], desc[UR4][R68.64], P3 ;  /* 0x9690000044517fae */ /* 0x000fe80009921844 */
[----:B------:R-:W-:Y:S04]  /*2ffb0*/  LDGSTS.E [R80+-0x69300], desc[UR4][R74.64], P3 ;  /* 0x96d000004a507fae */ /* 0x000fe80009921844 */
[----:B------:R-:W-:Y:S01]  /*2ffc0*/  LDGSTS.E [R77+-0x68f00], desc[UR4][R78.64], P3 ;  /* 0x971000004e4d7fae */ /* 0x000fe20009921844 */
[----:B---3--:R-:W-:-:S03]  /*2ffd0*/  IMAD.WIDE R154, R2, 0x4, R222 ;  /* 0x00000004029a7825 */ /* 0x008fc600078e02de */
[----:B------:R-:W3:Y:S04]  /*2ffe0*/  LDL.LU.64 R222, [R1+0x9e0] ;  /* 0x0009e00001de7983 */ /* 0x000ee80000300a00 */
[----:B------:R2:W-:Y:S01]  /*2fff0*/  LDGSTS.E [R76+-0x68b00], desc[UR4][R154.64], P3 ;  /* 0x975000009a4c7fae */ /* 0x0005e20009921844 */
[----:B-----5:R-:W-:-:S03]  /*30000*/  IMAD.WIDE R10, R2, 0x4, R216 ;  /* 0x00000004020a7825 */ /* 0x020fc600078e02d8 */
[----:B------:R-:W5:Y:S04]  /*30010*/  LDL.LU.64 R216, [R1+0x9d8] ;  /* 0x0009d80001d87983 */ /* 0x000f680000300a00 */
[----:B------:R1:W-:Y:S04]  /*30020*/  STL.64 [R1+0x248], R10 ;  /* 0x0002480a01007387 */ /* 0x0003e80000100a00 */
[----:B------:R-:W5:Y:S01]  /*30030*/  LDL.LU.64 R240, [R1+0x9d0] ;  /* 0x0009d00001f07983 */ /* 0x000f620000300a00 */
[----:B--2---:R-:W-:-:S03]  /*30040*/  IMAD.WIDE R76, R2, 0x4, R230 ;  /* 0x00000004024c7825 */ /* 0x004fc600078e02e6 */
[----:B------:R-:W2:Y:S01]  /*30050*/  LDL.LU.64 R230, [R1+0x9c8] ;  /* 0x0009c80001e67983 */ /* 0x000ea20000300a00 */
[----:B----4-:R-:W-:-:S03]  /*30060*/  IMAD.WIDE R8, R2, 0x4, R220 ;  /* 0x0000000402087825 */ /* 0x010fc600078e02dc */
[----:B------:R4:W-:Y:S04]  /*30070*/  LDGSTS.E [R85+-0x68700], desc[UR4][R76.64], P3 ;  /* 0x979000004c557fae */ /* 0x0009e80009921844 */
[----:B------:R-:W2:Y:S01]  /*30080*/  LDL.LU.64 R220, [R1+0x9c0] ;  /* 0x0009c00001dc7983 */ /* 0x000ea20000300a00 */
[----:B------:R-:W-:-:S03]  /*30090*/  IMAD.WIDE R16, R2, 0x4, R218 ;  /* 0x0000000402107825 */ /* 0x000fc600078e02da */
[----:B------:R3:W-:Y:S04]  /*300a0*/  STL.64 [R1+0x230], R8 ;  /* 0x0002300801007387 */ /* 0x0007e80000100a00 */
[----:B------:R-:W2:Y:S01]  /*300b0*/  LDL.LU.64 R218, [R1+0x9b8] ;  /* 0x0009b80001da7983 */ /* 0x000ea20000300a00 */
[----:B------:R-:W-:-:S03]  /*300c0*/  IMAD.WIDE R80, R2, 0x4, R228 ;  /* 0x0000000402507825 */ /* 0x000fc600078e02e4 */
[----:B------:R5:W-:Y:S01]  /*300d0*/  STL.64 [R1+0x218], R16 ;  /* 0x0002181001007387 */ /* 0x000be20000100a00 */
[----:B------:R-:W-:-:S03]  /*300e0*/  IMAD.WIDE R14, R2, 0x4, R214 ;  /* 0x00000004020e7825 */ /* 0x000fc600078e02d6 */
[----:B------:R1:W-:Y:S01]  /*300f0*/  LDGSTS.E [R84+-0x68300], desc[UR4][R80.64], P3 ;  /* 0x97d0000050547fae */ /* 0x0003e20009921844 */
[----:B----4-:R-:W-:-:S03]  /*30100*/  VIADD R85, R251, 0x100000 ;  /* 0x00100000fb557836 */ /* 0x010fc60000000000 */
[----:B------:R4:W-:Y:S04]  /*30110*/  LDGSTS.E [R83+-0x7fe00], desc[UR4][R10.64], P3 ;  /* 0x802000000a537fae */ /* 0x0009e80009921844 */
[----:B------:R-:W2:Y:S04]  /*30120*/  LDL.LU.64 R206, [R1+0x9b0] ;  /* 0x0009b00001ce7983 */ /* 0x000ea80000300a00 */
[----:B------:R-:W2:Y:S01]  /*30130*/  LDL.LU.64 R214, [R1+0x9a8] ;  /* 0x0009a80001d67983 */ /* 0x000ea20000300a00 */
[----:B-1----:R-:W-:Y:S02]  /*30140*/  VIADD R84, R251, 0x100000 ;  /* 0x00100000fb547836 */ /* 0x002fe40000000000 */
[C---:B----4-:R-:W-:Y:S01]  /*30150*/  IMAD.WIDE R10, R2.reuse, 0x4, R212 ;  /* 0x00000004020a7825 */ /* 0x050fe200078e02d4 */
[----:B------:R3:W-:Y:S04]  /*30160*/  LDGSTS.E [R82+-0x7fa00], desc[UR4][R8.64], P3 ;  /* 0x8060000008527fae */ /* 0x0007e80009921844 */
[----:B------:R1:W-:Y:S04]  /*30170*/  STL.64 [R1+0x200], R14 ;  /* 0x0002000e01007387 */ /* 0x0003e80000100a00 */
[----:B------:R2:W-:Y:S04]  /*30180*/  STL.64 [R1+0x1e8], R10 ;  /* 0x0001e80a01007387 */ /* 0x0005e80000100a00 */
[----:B------:R5:W-:Y:S04]  /*30190*/  LDGSTS.E [R85+-0x7f600], desc[UR4][R16.64], P3 ;  /* 0x80a0000010557fae */ /* 0x000be80009921844 */
[----:B------:R1:W-:Y:S04]  /*301a0*/  LDGSTS.E [R84+-0x7f200], desc[UR4][R14.64], P3 ;  /* 0x80e000000e547fae */ /* 0x0003e80009921844 */
[----:B------:R2:W-:Y:S01]  /*301b0*/  LDGSTS.E [R83+-0x7ee00], desc[UR4][R10.64], P3 ;  /* 0x812000000a537fae */ /* 0x0005e20009921844 */
[----:B---3--:R-:W-:-:S03]  /*301c0*/  IMAD.WIDE R8, R2, 0x4, R222 ;  /* 0x0000000402087825 */ /* 0x008fc600078e02de */
[----:B------:R-:W3:Y:S04]  /*301d0*/  LDL.LU.64 R222, [R1+0x9a0] ;  /* 0x0009a00001de7983 */ /* 0x000ee80000300a00 */
[----:B------:R4:W-:Y:S04]  /*301e0*/  STL.64 [R1+0x1d0], R8 ;  /* 0x0001d00801007387 */ /* 0x0009e80000100a00 */
[----:B------:R-:W3:Y:S04]  /*301f0*/  LDL.LU.64 R242, [R1+0x998] ;  /* 0x0009980001f27983 */ /* 0x000ee80000300a00 */
[----:B------:R-:W3:Y:S04]  /*30200*/  LDL.LU.64 R212, [R1+0x990] ;  /* 0x0009900001d47983 */ /* 0x000ee80000300a00 */
[----:B------:R4:W-:Y:S01]  /*30210*/  LDGSTS.E [R82+-0x7ea00], desc[UR4][R8.64], P3 ;  /* 0x8160000008527fae */ /* 0x0009e20009921844 */
[----:B-----5:R-:W-:-:S05]  /*30220*/  IMAD.WIDE R16, R2, 0x4, R216 ;  /* 0x0000000402107825 */ /* 0x020fca00078e02d8 */
[----:B------:R5:W-:Y:S01]  /*30230*/  STL.64 [R1+0x1b8], R16 ;  /* 0x0001b81001007387 */ /* 0x000be20000100a00 */
[----:B-1----:R-:W-:-:S03]  /*30240*/  IMAD.WIDE R14, R2, 0x4, R240 ;  /* 0x00000004020e7825 */ /* 0x002fc600078e02f0 */
[----:B------:R-:W3:Y:S04]  /*30250*/  LDL.LU.64 R216, [R1+0x988] ;  /* 0x0009880001d87983 */ /* 0x000ee80000300a00 */
[----:B------:R1:W-:Y:S04]  /*30260*/  STL.64 [R1+0x1a0], R14 ;  /* 0x0001a00e01007387 */ /* 0x0003e80000100a00 */
[----:B------:R5:W-:Y:S04]  /*30270*/  LDGSTS.E [R85+-0x7e600], desc[UR4][R16.64], P3 ;  /* 0x81a0000010557fae */ /* 0x000be80009921844 */
[----:B------:R1:W-:Y:S01]  /*30280*/  LDGSTS.E [R84+-0x7e200], desc[UR4][R14.64], P3 ;  /* 0x81e000000e547fae */ /* 0x0003e20009921844 */
[----:B--2---:R-:W-:-:S05]  /*30290*/  IMAD.WIDE R10, R2, 0x4, R230 ;  /* 0x00000004020a7825 */ /* 0x004fca00078e02e6 */
[----:B------:R2:W-:Y:S04]  /*302a0*/  STL.64 [R1+0x188], R10 ;  /* 0x0001880a01007387 */ /* 0x0005e80000100a00 */
[----:B------:R2:W-:Y:S01]  /*302b0*/  LDGSTS.E [R83+-0x7de00], desc[UR4][R10.64], P3 ;  /* 0x822000000a537fae */ /* 0x0005e20009921844 */
[----:B----4-:R-:W-:-:S03]  /*302c0*/  IMAD.WIDE R8, R2, 0x4, R220 ;  /* 0x0000000402087825 */ /* 0x010fc600078e02dc */
[----:B------:R-:W4:Y:S04]  /*302d0*/  LDL.LU.64 R220, [R1+0x978] ;  /* 0x0009780001dc7983 */ /* 0x000f280000300a00 */
[----:B------:R3:W-:Y:S01]  /*302e0*/  STL.64 [R1+0x170], R8 ;  /* 0x0001700801007387 */ /* 0x0007e20000100a00 */
[----:B-----5:R-:W-:-:S03]  /*302f0*/  IMAD.WIDE R16, R2, 0x4, R218 ;  /* 0x0000000402107825 */ /* 0x020fc600078e02da */
[----:B------:R-:W5:Y:S04]  /*30300*/  LDL.LU.64 R230, [R1+0x968] ;  /* 0x0009680001e67983 */ /* 0x000f680000300a00 */
[----:B------:R-:W5:Y:S04]  /*30310*/  LDL.LU.64 R218, [R1+0x958] ;  /* 0x0009580001da7983 */ /* 0x000f680000300a00 */
[----:B------:R3:W-:Y:S04]  /*30320*/  STL.64 [R1+0x158], R16 ;  /* 0x0001581001007387 */ /* 0x0007e80000100a00 */
[----:B------:R3:W-:Y:S01]  /*30330*/  LDGSTS.E [R82+-0x7da00], desc[UR4][R8.64], P3 ;  /* 0x8260000008527fae */ /* 0x0007e20009921844 */
[----:B-1----:R-:W-:-:S03]  /*30340*/  IMAD.WIDE R14, R2, 0x4, R206 ;  /* 0x00000004020e7825 */ /* 0x002fc600078e02ce */
[----:B------:R1:W-:Y:S01]  /*30350*/  LDGSTS.E [R85+-0x7d600], desc[UR4][R16.64], P3 ;  /* 0x82a0000010557fae */ /* 0x0003e20009921844 */
[----:B--2---:R-:W-:-:S03]  /*30360*/  IMAD.WIDE R10, R2, 0x4, R214 ;  /* 0x00000004020a7825 */ /* 0x004fc600078e02d6 */
[----:B------:R2:W-:Y:S04]  /*30370*/  STL.64 [R1+0x140], R14 ;  /* 0x0001400e01007387 */ /* 0x0005e80000100a00 */
[----:B------:R2:W-:Y:S04]  /*30380*/  STL.64 [R1+0x128], R10 ;  /* 0x0001280a01007387 */ /* 0x0005e80000100a00 */
[----:B------:R-:W5:Y:S04]  /*30390*/  LDL.LU.64 R214, [R1+0x948] ;  /* 0x0009480001d67983 */ /* 0x000f680000300a00 */
[----:B------:R2:W-:Y:S04]  /*303a0*/  LDGSTS.E [R84+-0x7d200], desc[UR4][R14.64], P3 ;  /* 0x82e000000e547fae */ /* 0x0005e80009921844 */
[----:B------:R2:W-:Y:S01]  /*303b0*/  LDGSTS.E [R83+-0x7ce00], desc[UR4][R10.64], P3 ;  /* 0x832000000a537fae */ /* 0x0005e20009921844 */
[----:B---3--:R-:W-:-:S05]  /*303c0*/  IMAD.WIDE R8, R2, 0x4, R222 ;  /* 0x0000000402087825 */ /* 0x008fca00078e02de */
[----:B------:R4:W-:Y:S01]  /*303d0*/  STL.64 [R1+0x110], R8 ;  /* 0x0001100801007387 */ /* 0x0009e20000100a00 */
[----:B-1----:R-:W-:-:S03]  /*303e0*/  IMAD.WIDE R16, R2, 0x4, R242 ;  /* 0x0000000402107825 */ /* 0x002fc600078e02f2 */
[----:B------:R-:W3:Y:S01]  /*303f0*/  LDL.LU.64 R222, [R1+0x938] ;  /* 0x0009380001de7983 */ /* 0x000ee20000300a00 */
[----:B--2---:R-:W-:-:S03]  /*30400*/  IMAD.WIDE R14, R2, 0x4, R212 ;  /* 0x00000004020e7825 */ /* 0x004fc600078e02d4 */
[----:B------:R-:W-:Y:S04]  /*30410*/  STL.64 [R1+0xf8], R16 ;  /* 0x0000f81001007387 */ /* 0x000fe80000100a00 */
[----:B------:R4:W-:Y:S04]  /*30420*/  LDGSTS.E [R82+-0x7ca00], desc[UR4][R8.64], P3 ;  /* 0x8360000008527fae */ /* 0x0009e80009921844 */
[----:B------:R-:W2:Y:S04]  /*30430*/  LDL.LU.64 R212, [R1+0x928] ;  /* 0x0009280001d47983 */ /* 0x000ea80000300a00 */
[----:B------:R-:W-:Y:S01]  /*30440*/  LDGSTS.E [R85+-0x7c600], desc[UR4][R16.64], P3 ;  /* 0x83a0000010557fae */ /* 0x000fe20009921844 */
[----:B------:R-:W-:-:S03]  /*30450*/  IMAD.WIDE R10, R2, 0x4, R216 ;  /* 0x00000004020a7825 */ /* 0x000fc600078e02d8 */
[----:B------:R-:W2:Y:S04]  /*30460*/  LDL.LU.64 R216, [R1+0x910] ;  /* 0x0009100001d87983 */ /* 0x000ea80000300a00 */
[----:B------:R5:W-:Y:S04]  /*30470*/  STL.64 [R1+0xe0], R14 ;  /* 0x0000e00e01007387 */ /* 0x000be80000100a00 */
[----:B------:R1:W-:Y:S04]  /*30480*/  STL.64 [R1+0xc8], R10 ;  /* 0x0000c80a01007387 */ /* 0x0003e80000100a00 */
[----:B------:R-:W2:Y:S04]  /*30490*/  LDL.LU.64 R242, [R1+0x8f8] ;  /* 0x0008f80001f27983 */ /* 0x000ea80000300a00 */
[----:B------:R5:W-:Y:S04]  /*304a0*/  LDGSTS.E [R84+-0x7c200], desc[UR4][R14.64], P3 ;  /* 0x83e000000e547fae */ /* 0x000be80009921844 */
[----:B------:R1:W-:Y:S01]  /*304b0*/  LDGSTS.E [R83+-0x7be00], desc[UR4][R10.64], P3 ;  /* 0x842000000a537fae */ /* 0x0003e20009921844 */
[----:B----4-:R-:W-:-:S05]  /*304c0*/  IMAD.WIDE R8, R2, 0x4, R220 ;  /* 0x0000000402087825 */ /* 0x010fca00078e02dc */
[----:B------:R3:W-:Y:S04]  /*304d0*/  STL.64 [R1+0xb0], R8 ;  /* 0x0000b00801007387 */ /* 0x0007e80000100a00 */
[----:B------:R-:W4:Y:S01]  /*304e0*/  LDL.LU.64 R220, [R1+0x8e0] ;  /* 0x0008e00001dc7983 */ /* 0x000f220000300a00 */
[----:B-----5:R-:W-:-:S03]  /*304f0*/  IMAD.WIDE R14, R2, 0x4, R218 ;  /* 0x00000004020e7825 */ /* 0x020fc600078e02da */
[----:B------:R3:W-:Y:S04]  /*30500*/  LDGSTS.E [R82+-0x7ba00], desc[UR4][R8.64], P3 ;  /* 0x8460000008527fae */ /* 0x0007e80009921844 */
[----:B------:R-:W5:Y:S01]  /*30510*/  LDL.LU.64 R218, [R1+0x8c8] ;  /* 0x0008c80001da7983 */ /* 0x000f620000300a00 */
[----:B------:R-:W-:-:S05]  /*30520*/  IMAD.WIDE R16, R2, 0x4, R230 ;  /* 0x0000000402107825 */ /* 0x000fca00078e02e6 */
[----:B------:R-:W-:Y:S04]  /*30530*/  STL.64 [R1+0x98], R16 ;  /* 0x0000981001007387 */ /* 0x000fe80000100a00 */
[----:B------:R-:W5:Y:S04]  /*30540*/  LDL.LU.64 R230, [R1+0x8b8] ;  /* 0x0008b80001e67983 */ /* 0x000f680000300a00 */
[----:B------:R2:W-:Y:S04]  /*30550*/  STL.64 [R1+0x80], R14 ;  /* 0x0000800e01007387 */ /* 0x0005e80000100a00 */
[----:B------:R-:W5:Y:S01]  /*30560*/  LDL.64 R208, [R1+0x8a0] ;  /* 0x0008a00001d07983 */ /* 0x000f620000100a00 */
[----:B-1----:R-:W-:-:S03]  /*30570*/  IMAD.WIDE R10, R2, 0x4, R214 ;  /* 0x00000004020a7825 */ /* 0x002fc600078e02d6 */
[----:B------:R-:W-:Y:S04]  /*30580*/  LDGSTS.E [R85+-0x7b600], desc[UR4][R16.64], P3 ;  /* 0x84a0000010557fae */ /* 0x000fe80009921844 */
[----:B------:R1:W-:Y:S04]  /*30590*/  STL.64 [R1+0x68], R10 ;  /* 0x0000680a01007387 */ /* 0x0003e80000100a00 */
[----:B------:R2:W-:Y:S04]  /*305a0*/  LDGSTS.E [R84+-0x7b200], desc[UR4][R14.64], P3 ;  /* 0x84e000000e547fae */ /* 0x0005e80009921844 */
[----:B------:R1:W-:Y:S01]  /*305b0*/  LDGSTS.E [R83+-0x7ae00], desc[UR4][R10.64], P3 ;  /* 0x852000000a537fae */ /* 0x0003e20009921844 */
[----:B---3--:R-:W-:-:S03]  /*305c0*/  IMAD.WIDE R8, R2, 0x4, R222 ;  /* 0x0000000402087825 */ /* 0x008fc600078e02de */
[----:B------:R-:W3:Y:S04]  /*305d0*/  LDL.LU.64 R222, [R1+0x888] ;  /* 0x0008880001de7983 */ /* 0x000ee80000300a00 */
[----:B------:R1:W-:Y:S04]  /*305e0*/  STL.64 [R1+0x50], R8 ;  /* 0x0000500801007387 */ /* 0x0003e80000100a00 */
[----:B------:R-:W3:Y:S01]  /*305f0*/  LDL.LU.64 R214, [R1+0x870] ;  /* 0x0008700001d67983 */ /* 0x000ee20000300a00 */
[----:B--2---:R-:W-:-:S03]  /*30600*/  IMAD.WIDE R14, R2, 0x4, R212 ;  /* 0x00000004020e7825 */ /* 0x004fc600078e02d4 */
[----:B------:R-:W2:Y:S04]  /*30610*/  LDL.64 R212, [R1+0x860] ;  /* 0x0008600001d47983 */ /* 0x000ea80000100a00 */
[----:B------:R1:W-:Y:S02]  /*30620*/  LDGSTS.E [R82+-0x7aa00], desc[UR4][R8.64], P3 ;  /* 0x8560000008527fae */ /* 0x0003e40009921844 */
[C---:B-1----:R-:W-:Y:S02]  /*30630*/  IMAD.WIDE R10, R2.reuse, 0x4, R216 ;  /* 0x00000004020a7825 */ /* 0x042fe400078e02d8 */
[----:B------:R-:W-:Y:S04]  /*30640*/  STL.64 [R1+0x38], R14 ;  /* 0x0000380e01007387 */ /* 0x000fe80000100a00 */
[----:B------:R-:W2:Y:S04]  /*30650*/  LDL.LU.64 R216, [R1+0x848] ;  /* 0x0008480001d87983 */ /* 0x000ea80000300a00 */
[----:B------:R1:W-:Y:S01]  /*30660*/  STL.64 [R1+0x20], R10 ;  /* 0x0000200a01007387 */ /* 0x0003e20000100a00 */
[----:B------:R-:W-:-:S03]  /*30670*/  IMAD.WIDE R8, R2, 0x4, R242 ;  /* 0x0000000402087825 */ /* 0x000fc600078e02f2 */
[----:B------:R-:W-:Y:S04]  /*30680*/  LDGSTS.E [R85+-0x7a600], desc[UR4][R14.64], P3 ;  /* 0x85a000000e557fae */ /* 0x000fe80009921844 */
[----:B------:R1:W-:Y:S04]  /*30690*/  LDGSTS.E [R84+-0x7a200], desc[UR4][R10.64], P3 ;  /* 0x85e000000a547fae */ /* 0x0003e80009921844 */
[----:B------:R-:W-:Y:S01]  /*306a0*/  LDGSTS.E [R83+-0x79e00], desc[UR4][R8.64], P3 ;  /* 0x8620000008537fae */ /* 0x000fe20009921844 */
[----:B----4-:R-:W-:-:S03]  /*306b0*/  IMAD.WIDE R242, R2, 0x4, R220 ;  /* 0x0000000402f27825 */ /* 0x010fc600078e02dc */
[----:B------:R-:W4:Y:S04]  /*306c0*/  LDL.LU.64 R220, [R1+0x830] ;  /* 0x0008300001dc7983 */ /* 0x000f280000300a00 */
[----:B------:R4:W-:Y:S01]  /*306d0*/  STL.64 [R1+0x8], R8 ;  /* 0x0000080801007387 */ /* 0x0009e20000100a00 */
[----:B-----5:R-:W-:-:S03]  /*306e0*/  IMAD.WIDE R236, R2, 0x4, R218 ;  /* 0x0000000402ec7825 */ /* 0x020fc600078e02da */
[----:B------:R-:W5:Y:S04]  /*306f0*/  LDL.LU.64 R218, [R1+0x818] ;  /* 0x0008180001da7983 */ /* 0x000f680000300a00 */
[----:B------:R-:W5:Y:S01]  /*30700*/  LDL.LU.64 R240, [R1+0x800] ;  /* 0x0008000001f07983 */ /* 0x000f620000300a00 */
[----:B------:R-:W-:-:S03]  /*30710*/  IMAD.WIDE R230, R2, 0x4, R230 ;  /* 0x0000000402e67825 */ /* 0x000fc600078e02e6 */
[----:B------:R-:W5:Y:S04]  /*30720*/  LDL.LU.64 R206, [R1+0x7f0] ;  /* 0x0007f00001ce7983 */ /* 0x000f680000300a00 */
[----:B------:R-:W-:Y:S01]  /*30730*/  LDGSTS.E [R82+-0x79a00], desc[UR4][R242.64], P3 ;  /* 0x86600000f2527fae */ /* 0x000fe20009921844 */
[----:B-1----:R-:W-:-:S03]  /*30740*/  IMAD.WIDE R84, R2, 0x4, R208 ;  /* 0x0000000402547825 */ /* 0x002fc600078e02d0 */
[----:B------:R-:W-:Y:S04]  /*30750*/  LDGSTS.E [R89+-0x79600], desc[UR4][R236.64], P3 ;  /* 0x86a00000ec597fae */ /* 0x000fe80009921844 */
[----:B------:R2:W-:Y:S04]  /*30760*/  LDGSTS.E [R88+-0x79200], desc[UR4][R230.64], P3 ;  /* 0x86e00000e6587fae */ /* 0x0005e80009921844 */
[----:B------:R-:W-:Y:S01]  /*30770*/  LDGSTS.E [R83+-0x78e00], desc[UR4][R84.64], P3 ;  /* 0x8720000054537fae */ /* 0x000fe20009921844 */
[----:B---3--:R-:W-:-:S03]  /*30780*/  IMAD.WIDE R86, R2, 0x4, R222 ;  /* 0x0000000402567825 */ /* 0x008fc600078e02de */
[----:B------:R-:W3:Y:S04]  /*30790*/  LDL.LU.64 R222, [R1+0x7d8] ;  /* 0x0007d80001de7983 */ /* 0x000ee80000300a00 */
[----:B------:R1:W-:Y:S01]  /*307a0*/  LDGSTS.E [R82+-0x78a00], desc[UR4][R86.64], P3 ;  /* 0x8760000056527fae */ /* 0x0003e20009921844 */
[----:B--2---:R-:W-:-:S04]  /*307b0*/  IMAD.WIDE R88, R2, 0x4, R212 ;  /* 0x0000000402587825 */ /* 0x004fc800078e02d4 */
[C---:B-1----:R-:W-:Y:S02]  /*307c0*/  IMAD.WIDE R82, R2.reuse, 0x4, R214 ;  /* 0x0000000402527825 */ /* 0x042fe400078e02d6 */
[----:B------:R-:W2:Y:S02]  /*307d0*/  LDL.LU.64 R214, [R1+0x7c0] ;  /* 0x0007c00001d67983 */ /* 0x000ea40000300a00 */
[C---:B------:R-:W-:Y:S02]  /*307e0*/  IMAD.WIDE R92, R2.reuse, 0x4, R216 ;  /* 0x00000004025c7825 */ /* 0x040fe400078e02d8 */
[----:B------:R-:W2:Y:S04]  /*307f0*/  LDL.LU.64 R212, [R1+0x7b0] ;  /* 0x0007b00001d47983 */ /* 0x000ea80000300a00 */
[----:B------:R-:W2:Y:S04]  /*30800*/  LDL.64 R216, [R1+0x7a0] ;  /* 0x0007a00001d87983 */ /* 0x000ea80000100a00 */
[----:B------:R-:W-:Y:S04]  /*30810*/  LDGSTS.E [R97+-0x78600], desc[UR4][R82.64], P3 ;  /* 0x87a0000052617fae */ /* 0x000fe80009921844 */
[----:B------:R-:W-:Y:S04]  /*30820*/  LDGSTS.E [R96+-0x78200], desc[UR4][R88.64], P3 ;  /* 0x87e0000058607fae */ /* 0x000fe80009921844 */
[----:B------:R-:W-:Y:S01]  /*30830*/  LDGSTS.E [R91+-0x6fe00], desc[UR4][R92.64], P3 ;  /* 0x902000005c5b7fae */ /* 0x000fe20009921844 */
[----:B----4-:R-:W-:-:S03]  /*30840*/  IMAD.WIDE R94, R2, 0x4, R220 ;  /* 0x00000004025e7825 */ /* 0x010fc600078e02dc */
[----:B------:R-:W4:Y:S04]  /*30850*/  LDL.LU.64 R220, [R1+0x788] ;  /* 0x0007880001dc7983 */ /* 0x000f280000300a00 */
[----:B------:R5:W-:Y:S02]  /*30860*/  LDGSTS.E [R90+-0x6fa00], desc[UR4][R94.64], P3 ;  /* 0x906000005e5a7fae */ /* 0x000be40009921844 */
[C---:B-----5:R-:W-:Y:S02]  /*30870*/  IMAD.WIDE R90, R2.reuse, 0x4, R218 ;  /* 0x00000004025a7825 */ /* 0x060fe400078e02da */
[----:B------:R-:W5:Y:S02]  /*30880*/  LDL.LU.64 R218, [R1+0x770] ;  /* 0x0007700001da7983 */ /* 0x000f640000300a00 */
[----:B------:R-:W-:-:S02]  /*30890*/  IMAD.WIDE R96, R2, 0x4, R240 ;  /* 0x0000000402607825 */ /* 0x000fc400078e02f0 */
[----:B------:R-:W5:Y:S02]  /*308a0*/  LDL.64 R210, [R1+0x740] ;  /* 0x0007400001d27983 */ /* 0x000f640000100a00 */
[C---:B------:R-:W-:Y:S02]  /*308b0*/  IMAD.WIDE R100, R2.reuse, 0x4, R206 ;  /* 0x0000000402647825 */ /* 0x040fe400078e02ce */
[----:B------:R-:W5:Y:S04]  /*308c0*/  LDL.LU.64 R208, [R1+0x718] ;  /* 0x0007180001d07983 */ /* 0x000f680000300a00 */
[----:B------:R-:W-:Y:S04]  /*308d0*/  LDGSTS.E [R105+-0x6f600], desc[UR4][R90.64], P3 ;  /* 0x90a000005a697fae */ /* 0x000fe80009921844 */
[----:B------:R-:W-:Y:S04]  /*308e0*/  LDGSTS.E [R104+-0x6f200], desc[UR4][R96.64], P3 ;  /* 0x90e0000060687fae */ /* 0x000fe80009921844 */
[----:B------:R-:W-:Y:S01]  /*308f0*/  LDGSTS.E [R99+-0x6ee00], desc[UR4][R100.64], P3 ;  /* 0x9120000064637fae */ /* 0x000fe20009921844 */
[----:B---3--:R-:W-:-:S03]  /*30900*/  IMAD.WIDE R102, R2, 0x4, R222 ;  /* 0x0000000402667825 */ /* 0x008fc600078e02de */
[----:B------:R-:W3:Y:S04]  /*30910*/  LDL.LU.64 R222, [R1+0x6f0] ;  /* 0x0006f00001de7983 */ /* 0x000ee80000300a00 */
[----:B------:R2:W-:Y:S04]  /*30920*/  LDGSTS.E [R98+-0x6ea00], desc[UR4][R102.64], P3 ;  /* 0x9160000066627fae */ /* 0x0005e80009921844 */
[----:B------:R-:W3:Y:S01]  /*30930*/  LDL.LU.64 R206, [R1+0x6c8] ;  /* 0x0006c80001ce7983 */ /* 0x000ee20000300a00 */
[----:B--2---:R-:W-:-:S03]  /*30940*/  IMAD.WIDE R98, R2, 0x4, R214 ;  /* 0x0000000402627825 */ /* 0x004fc600078e02d6 */
[----:B------:R-:W2:Y:S01]  /*30950*/  LDL.LU.64 R214, [R1+0x6a0] ;  /* 0x0006a00001d67983 */ /* 0x000ea20000300a00 */
[----:B------:R-:W-:-:S03]  /*30960*/  IMAD.WIDE R108, R2, 0x4, R216 ;  /* 0x00000004026c7825 */ /* 0x000fc600078e02d8 */
[----:B------:R-:W-:Y:S04]  /*30970*/  LDGSTS.E [R113+-0x6e600], desc[UR4][R98.64], P3 ;  /* 0x91a0000062717fae */ /* 0x000fe80009921844 */
[----:B------:R-:W2:Y:S01]  /*30980*/  LDL.LU.64 R216, [R1+0x678] ;  /* 0x0006780001d87983 */ /* 0x000ea20000300a00 */
[----:B------:R-:W-:-:S05]  /*30990*/  IMAD.WIDE R104, R2, 0x4, R212 ;  /* 0x0000000402687825 */ /* 0x000fca00078e02d4 */
[----:B------:R-:W-:Y:S04]  /*309a0*/  LDGSTS.E [R112+-0x6e200], desc[UR4][R104.64], P3 ;  /* 0x91e0000068707fae */ /* 0x000fe80009921844 */
[----:B------:R-:W-:Y:S01]  /*309b0*/  LDGSTS.E [R107+-0x6de00], desc[UR4][R108.64], P3 ;  /* 0x922000006c6b7fae */ /* 0x000fe20009921844 */
[----:B----4-:R-:W-:-:S03]  /*309c0*/  IMAD.WIDE R110, R2, 0x4, R220 ;  /* 0x00000004026e7825 */ /* 0x010fc600078e02dc */
[----:B------:R-:W4:Y:S04]  /*309d0*/  LDL.LU.64 R220, [R1+0x650] ;  /* 0x0006500001dc7983 */ /* 0x000f280000300a00 */
[----:B------:R-:W4:Y:S04]  /*309e0*/  LDL.LU.64 R240, [R1+0x628] ;  /* 0x0006280001f07983 */ /* 0x000f280000300a00 */
[----:B------:R-:W4:Y:S04]  /*309f0*/  LDL.LU.64 R212, [R1+0x600] ;  /* 0x0006000001d47983 */ /* 0x000f280000300a00 */
[----:B------:R5:W-:Y:S02]  /*30a00*/  LDGSTS.E [R106+-0x6da00], desc[UR4][R110.64], P3 ;  /* 0x926000006e6a7fae */ /* 0x000be40009921844 */
[----:B-----5:R-:W-:-:S02]  /*30a10*/  IMAD.WIDE R106, R2, 0x4, R218 ;  /* 0x00000004026a7825 */ /* 0x020fc400078e02da */
[----:B------:R-:W5:Y:S02]  /*30a20*/  LDL.LU.64 R218, [R1+0x210] ;  /* 0x0002100001da7983 */ /* 0x000f640000300a00 */
[C---:B------:R-:W-:Y:S02]  /*30a30*/  IMAD.WIDE R112, R2.reuse, 0x4, R210 ;  /* 0x0000000402707825 */ /* 0x040fe400078e02d2 */
[----:B------:R-:W-:Y:S02]  /*30a40*/  LDGSTS.E [R121+-0x6d600], desc[UR4][R106.64], P3 ;  /* 0x92a000006a797fae */ /* 0x000fe40009921844 */
[C---:B------:R-:W-:Y:S02]  /*30a50*/  IMAD.WIDE R116, R2.reuse, 0x4, R208 ;  /* 0x0000000402747825 */ /* 0x040fe400078e02d0 */
[----:B------:R-:W-:Y:S04]  /*30a60*/  LDGSTS.E [R120+-0x6d200], desc[UR4][R112.64], P3 ;  /* 0x92e0000070787fae */ /* 0x000fe80009921844 */
[----:B------:R-:W-:Y:S01]  /*30a70*/  LDGSTS.E [R115+-0x6ce00], desc[UR4][R116.64], P3 ;  /* 0x9320000074737fae */ /* 0x000fe20009921844 */
[----:B---3--:R-:W-:-:S03]  /*30a80*/  IMAD.WIDE R118, R2, 0x4, R222 ;  /* 0x0000000402767825 */ /* 0x008fc600078e02de */
[----:B------:R-:W3:Y:S04]  /*30a90*/  LDL.LU.64 R222, [R1+0x1f8] ;  /* 0x0001f80001de7983 */ /* 0x000ee80000300a00 */
[----:B------:R1:W-:Y:S02]  /*30aa0*/  LDGSTS.E [R114+-0x6ca00], desc[UR4][R118.64], P3 ;  /* 0x9360000076727fae */ /* 0x0003e40009921844 */
[C---:B-1----:R-:W-:Y:S02]  /*30ab0*/  IMAD.WIDE R114, R2.reuse, 0x4, R206 ;  /* 0x0000000402727825 */ /* 0x042fe400078e02ce */
[----:B------:R-:W3:Y:S02]  /*30ac0*/  LDL.LU.64 R206, [R1+0x1c8] ;  /* 0x0001c80001ce7983 */ /* 0x000ee40000300a00 */
[----:B--2---:R-:W-:-:S02]  /*30ad0*/  IMAD.WIDE R120, R2, 0x4, R214 ;  /* 0x0000000402787825 */ /* 0x004fc400078e02d6 */
[----:B------:R-:W2:Y:S04]  /*30ae0*/  LDL.LU.64 R214, [R1+0x198] ;  /* 0x0001980001d67983 */ /* 0x000ea80000300a00 */
[----:B------:R-:W-:Y:S01]  /*30af0*/  LDGSTS.E [R129+-0x6c600], desc[UR4][R114.64], P3 ;  /* 0x93a0000072817fae */ /* 0x000fe20009921844 */
[----:B------:R-:W-:-:S03]  /*30b00*/  IMAD.WIDE R124, R2, 0x4, R216 ;  /* 0x00000004027c7825 */ /* 0x000fc600078e02d8 */
[----:B------:R-:W2:Y:S04]  /*30b10*/  LDL.LU.64 R216, [R1+0x180] ;  /* 0x0001800001d87983 */ /* 0x000ea80000300a00 */
[----:B------:R1:W-:Y:S04]  /*30b20*/  LDGSTS.E [R128+-0x6c200], desc[UR4][R120.64], P3 ;  /* 0x93e0000078807fae */ /* 0x0003e80009921844 */
[----:B------:R-:W-:Y:S01]  /*30b30*/  LDGSTS.E [R123+-0x6be00], desc[UR4][R124.64], P3 ;  /* 0x942000007c7b7fae */ /* 0x000fe20009921844 */
[----:B----4-:R-:W-:-:S03]  /*30b40*/  IMAD.WIDE R126, R2, 0x4, R220 ;  /* 0x00000004027e7825 */ /* 0x010fc600078e02dc */
[----:B------:R-:W4:Y:S04]  /*30b50*/  LDL.LU.64 R220, [R1+0x168] ;  /* 0x0001680001dc7983 */ /* 0x000f280000300a00 */
[----:B------:R5:W-:Y:S01]  /*30b60*/  LDGSTS.E [R122+-0x6ba00], desc[UR4][R126.64], P3 ;  /* 0x946000007e7a7fae */ /* 0x000be20009921844 */
[----:B-1----:R-:W-:-:S03]  /*30b70*/  IMAD.WIDE R128, R2, 0x4, R212 ;  /* 0x0000000402807825 */ /* 0x002fc600078e02d4 */
[----:B------:R-:W4:Y:S04]  /*30b80*/  LDL.LU.64 R212, [R1+0x108] ;  /* 0x0001080001d47983 */ /* 0x000f280000300a00 */
[----:B------:R-:W4:Y:S04]  /*30b90*/  LDL.LU.64 R210, [R1+0xf0] ;  /* 0x0000f00001d27983 */ /* 0x000f280000300a00 */
[----:B------:R-:W4:Y:S01]  /*30ba0*/  LDL.LU.64 R208, [R1+0xc0] ;  /* 0x0000c00001d07983 */ /* 0x000f220000300a00 */
[----:B-----5:R-:W-:-:S03]  /*30bb0*/  IMAD.WIDE R132, R2, 0x4, R218 ;  /* 0x0000000402847825 */ /* 0x020fc600078e02da */
[----:B------:R-:W5:Y:S01]  /*30bc0*/  LDL.LU.64 R218, [R1+0xa8] ;  /* 0x0000a80001da7983 */ /* 0x000f620000300a00 */
[----:B------:R-:W-:Y:S01]  /*30bd0*/  IMAD.WIDE R122, R2, 0x4, R240 ;  /* 0x00000004027a7825 */ /* 0x000fe200078e02f0 */
[----:B------:R-:W-:-:S04]  /*30be0*/  ISETP.NE.U32.AND P2, PT, R144, RZ, PT ;  /* 0x000000ff9000720c */ /* 0x000fc80003f45070 */
[----:B------:R-:W-:Y:S04]  /*30bf0*/  LDGSTS.E [R137+-0x6b600], desc[UR4][R122.64], P3 ;  /* 0x94a000007a897fae */ /* 0x000fe80009921844 */
[----:B------:R-:W-:Y:S01]  /*30c00*/  LDGSTS.E [R136+-0x6b200], desc[UR4][R128.64], P3 ;  /* 0x94e0000080887fae */ /* 0x000fe20009921844 */
[----:B------:R-:W-:-:S03]  /*30c10*/  VIADD R144, R251, 0x100000 ;  /* 0x00100000fb907836 */ /* 0x000fc60000000000 */
[----:B------:R-:W-:Y:S01]  /*30c20*/  LDGSTS.E [R131+-0x6ae00], desc[UR4][R132.64], P3 ;  /* 0x9520000084837fae */ /* 0x000fe20009921844 */
[----:B---3--:R-:W-:-:S03]  /*30c30*/  IMAD.WIDE R134, R2, 0x4, R222 ;  /* 0x0000000402867825 */ /* 0x008fc600078e02de */
[----:B------:R-:W3:Y:S04]  /*30c40*/  LDL.LU.64 R222, [R1+0xb28] ;  /* 0x000b280001de7983 */ /* 0x000ee80000300a00 */
[----:B------:R1:W-:Y:S04]  /*30c50*/  LDGSTS.E [R130+-0x6aa00], desc[UR4][R134.64], P3 ;  /* 0x9560000086827fae */ /* 0x0003e80009921844 */
[----:B------:R-:W3:Y:S01]  /*30c60*/  LDL.LU.64 R240, [R1+0x90] ;  /* 0x0000900001f07983 */ /* 0x000ee20000300a00 */
[----:B-1----:R-:W-:-:S03]  /*30c70*/  IMAD.WIDE R130, R2, 0x4, R206 ;  /* 0x0000000402827825 */ /* 0x002fc600078e02ce */
[----:B------:R-:W3:Y:S01]  /*30c80*/  LDL.LU.64 R206, [R1+0x78] ;  /* 0x0000780001ce7983 */ /* 0x000ee20000300a00 */
[----:B--2---:R-:W-:-:S03]  /*30c90*/  IMAD.WIDE R136, R2, 0x4, R214 ;  /* 0x0000000402887825 */ /* 0x004fc600078e02d6 */
[----:B------:R-:W-:Y:S04]  /*30ca0*/  LDGSTS.E [R145+-0x6a600], desc[UR4][R130.64], P3 ;  /* 0x95a0000082917fae */ /* 0x000fe80009921844 */
[----:B------:R-:W-:Y:S01]  /*30cb0*/  LDGSTS.E [R144+-0x6a200], desc[UR4][R136.64], P3 ;  /* 0x95e0000088907fae */ /* 0x000fe20009921844 */
[----:B------:R-:W-:-:S03]  /*30cc0*/  IMAD.WIDE R140, R2, 0x4, R216 ;  /* 0x00000004028c7825 */ /* 0x000fc600078e02d8 */
[----:B------:R-:W2:Y:S04]  /*30cd0*/  LDL.LU.64 R216, [R1+0xb30] ;  /* 0x000b300001d87983 */ /* 0x000ea80000300a00 */
[----:B------:R-:W-:Y:S01]  /*30ce0*/  LDGSTS.E [R139+-0x69e00], desc[UR4][R140.64], P3 ;  /* 0x962000008c8b7fae */ /* 0x000fe20009921844 */
[----:B----4-:R-:W-:-:S03]  /*30cf0*/  IMAD.WIDE R142, R2, 0x4, R220 ;  /* 0x00000004028e7825 */ /* 0x010fc600078e02dc */
[----:B------:R-:W4:Y:S04]  /*30d00*/  LDL.LU.64 R220, [R1+0xb20] ;  /* 0x000b200001dc7983 */ /* 0x000f280000300a00 */
[----:B------:R1:W-:Y:S04]  /*30d10*/  LDGSTS.E [R138+-0x69a00], desc[UR4][R142.64], P3 ;  /* 0x966000008e8a7fae */ /* 0x0003e80009921844 */
[----:B------:R-:W4:Y:S01]  /*30d20*/  LDL.LU.64 R214, [R1+0xb18] ;  /* 0x000b180001d67983 */ /* 0x000f220000300a00 */
[----:B-1----:R-:W-:-:S03]  /*30d30*/  IMAD.WIDE R138, R2, 0x4, R212 ;  /* 0x00000004028a7825 */ /* 0x002fc600078e02d4 */
[----:B------:R-:W4:Y:S01]  /*30d40*/  LDL.LU.64 R212, [R1+0xb10] ;  /* 0x000b100001d47983 */ /* 0x000f220000300a00 */
[----:B-----5:R-:W-:-:S03]  /*30d50*/  IMAD.WIDE R152, R2, 0x4, R218 ;  /* 0x0000000402987825 */ /* 0x020fc600078e02da */
[----:B------:R-:W-:Y:S04]  /*30d60*/  LDGSTS.E [R151+-0x69600], desc[UR4][R138.64], P3 ;  /* 0x96a000008a977fae */ /* 0x000fe80009921844 */
[----:B------:R-:W5:Y:S01]  /*30d70*/  LDL.LU.64 R218, [R1+0xb08] ;  /* 0x000b080001da7983 */ /* 0x000f620000300a00 */
[----:B------:R-:W-:-:S04]  /*30d80*/  IMAD.WIDE R144, R2, 0x4, R210 ;  /* 0x0000000402907825 */ /* 0x000fc800078e02d2 */
[C---:B------:R-:W-:Y:S01]  /*30d90*/  IMAD.WIDE R148, R2.reuse, 0x4, R208 ;  /* 0x0000000402947825 */ /* 0x040fe200078e02d0 */
[----:B------:R-:W-:Y:S04]  /*30da0*/  LDGSTS.E [R150+-0x69200], desc[UR4][R144.64], P3 ;  /* 0x96e0000090967fae */ /* 0x000fe80009921844 */
[----:B------:R-:W-:Y:S04]  /*30db0*/  LDGSTS.E [R147+-0x68e00], desc[UR4][R148.64], P3 ;  /* 0x9720000094937fae */ /* 0x000fe80009921844 */
[----:B------:R1:W-:Y:S01]  /*30dc0*/  LDGSTS.E [R146+-0x68a00], desc[UR4][R152.64], P3 ;  /* 0x9760000098927fae */ /* 0x0003e20009921844 */
[----:B---3--:R-:W-:-:S03]  /*30dd0*/  IMAD.WIDE R10, R2, 0x4, R222 ;  /* 0x00000004020a7825 */ /* 0x008fc600078e02de */
[----:B------:R-:W3:Y:S04]  /*30de0*/  LDL.LU.64 R222, [R1+0xb00] ;  /* 0x000b000001de7983 */ /* 0x000ee80000300a00 */
[----:B------:R4:W-:Y:S01]  /*30df0*/  STL.64 [R1+0x240], R10 ;  /* 0x0002400a01007387 */ /* 0x0009e20000100a00 */
[----:B-1----:R-:W-:-:S03]  /*30e00*/  IMAD.WIDE R146, R2, 0x4, R240 ;  /* 0x0000000402927825 */ /* 0x002fc600078e02f0 */
[----:B------:R-:W3:Y:S04]  /*30e10*/  LDL.LU.64 R210, [R1+0xaf8] ;  /* 0x000af80001d27983 */ /* 0x000ee80000300a00 */
[----:B------:R-:W3:Y:S01]  /*30e20*/  LDL.LU.64 R208, [R1+0xaf0] ;  /* 0x000af00001d07983 */ /* 0x000ee20000300a00 */
[----:B------:R-:W-:-:S03]  /*30e30*/  IMAD.WIDE R150, R2, 0x4, R206 ;  /* 0x0000000402967825 */ /* 0x000fc600078e02ce */
[----:B------:R-:W-:Y:S04]  /*30e40*/  LDGSTS.E [R159+-0x68600], desc[UR4][R146.64], P3 ;  /* 0x97a00000929f7fae */ /* 0x000fe80009921844 */
[----:B------:R-:W-:Y:S04]  /*30e50*/  LDGSTS.E [R158+-0x68200], desc[UR4][R150.64], P3 ;  /* 0x97e00000969e7fae */ /* 0x000fe80009921844 */
[----:B------:R1:W-:Y:S01]  /*30e60*/  LDGSTS.E [R156+-0x7fd00], desc[UR4][R10.64], P3 ;  /* 0x803000000a9c7fae */ /* 0x0003e20009921844 */
[----:B--2---:R-:W-:-:S03]  /*30e70*/  IMAD.WIDE R8, R2, 0x4, R216 ;  /* 0x0000000402087825 */ /* 0x004fc600078e02d8 */
[----:B------:R-:W2:Y:S04]  /*30e80*/  LDL.LU.64 R216, [R1+0xae8] ;  /* 0x000ae80001d87983 */ /* 0x000ea80000300a00 */
[----:B------:R5:W-:Y:S04]  /*30e90*/  STL.64 [R1+0x228], R8 ;  /* 0x0002280801007387 */ /* 0x000be80000100a00 */
[----:B------:R5:W-:Y:S01]  /*30ea0*/  LDGSTS.E [R157+-0x7f900], desc[UR4][R8.64], P3 ;  /* 0x80700000089d7fae */ /* 0x000be20009921844 */
[----:B----4-:R-:W-:-:S03]  /*30eb0*/  IMAD.WIDE R16, R2, 0x4, R220 ;  /* 0x0000000402107825 */ /* 0x010fc600078e02dc */
[----:B------:R-:W4:Y:S04]  /*30ec0*/  LDL.LU.64 R220, [R1+0xae0] ;  /* 0x000ae00001dc7983 */ /* 0x000f280000300a00 */
[----:B------:R3:W-:Y:S01]  /*30ed0*/  STL.64 [R1+0x210], R16 ;  /* 0x0002101001007387 */ /* 0x0007e20000100a00 */
[----:B------:R-:W-:-:S03]  /*30ee0*/  IMAD.WIDE R14, R2, 0x4, R214 ;  /* 0x00000004020e7825 */ /* 0x000fc600078e02d6 */
[----:B------:R-:W4:Y:S04]  /*30ef0*/  LDL.LU.64 R206, [R1+0xad8] ;  /* 0x000ad80001ce7983 */ /* 0x000f280000300a00 */
[----:B------:R-:W4:Y:S01]  /*30f00*/  LDL.LU.64 R214, [R1+0xad0] ;  /* 0x000ad00001d67983 */ /* 0x000f220000300a00 */
[----:B-1----:R-:W-:-:S03]  /*30f10*/  IMAD.WIDE R10, R2, 0x4, R212 ;  /* 0x00000004020a7825 */ /* 0x002fc600078e02d4 */
[----:B------:R1:W-:Y:S04]  /*30f20*/  STL.64 [R1+0x1f8], R14 ;  /* 0x0001f80e01007387 */ /* 0x0003e80000100a00 */
[----:B------:R1:W-:Y:S01]  /*30f30*/  STL.64 [R1+0x1e0], R10 ;  /* 0x0001e00a01007387 */ /* 0x0003e20000100a00 */
[----:B-----5:R-:W-:-:S03]  /*30f40*/  IMAD.WIDE R8, R2, 0x4, R218 ;  /* 0x0000000402087825 */ /* 0x020fc600078e02da */
[----:B------:R-:W5:Y:S01]  /*30f50*/  LDL.LU.64 R218, [R1+0xac8] ;  /* 0x000ac80001da7983 */ /* 0x000f620000300a00 */
[----:B------:R-:W-:-:S03]  /*30f60*/  VIADD R158, R252, 0x100000 ;  /* 0x00100000fc9e7836 */ /* 0x000fc60000000000 */
[----:B------:R2:W-:Y:S04]  /*30f70*/  STL.64 [R1+0x1c8], R8 ;  /* 0x0001c80801007387 */ /* 0x0005e80000100a00 */
[----:B------:R3:W-:Y:S01]  /*30f80*/  LDGSTS.E [R158+-0x7f500], desc[UR4][R16.64], P3 ;  /* 0x80b00000109e7fae */ /* 0x0007e20009921844 */
[----:B------:R-:W-:-:S03]  /*30f90*/  VIADD R159, R252, 0x100000 ;  /* 0x00100000fc9f7836 */ /* 0x000fc60000000000 */
[----:B------:R-:W5:Y:S04]  /*30fa0*/  LDL.LU.64 R240, [R1+0xac0] ;  /* 0x000ac00001f07983 */ /* 0x000f680000300a00 */
[----:B------:R1:W-:Y:S04]  /*30fb0*/  LDGSTS.E [R157+-0x7f100], desc[UR4][R14.64], P3 ;  /* 0x80f000000e9d7fae */ /* 0x0003e80009921844 */
[----:B------:R1:W-:Y:S04]  /*30fc0*/  LDGSTS.E [R156+-0x7ed00], desc[UR4][R10.64], P3 ;  /* 0x813000000a9c7fae */ /* 0x0003e80009921844 */
[----:B------:R-:W5:Y:S04]  /*30fd0*/  LDL.LU.64 R212, [R1+0xab8] ;  /* 0x000ab80001d47983 */ /* 0x000f680000300a00 */
[----:B------:R2:W-:Y:S01]  /*30fe0*/  LDGSTS.E [R159+-0x7e900], desc[UR4][R8.64], P3 ;  /* 0x81700000089f7fae */ /* 0x0005e20009921844 */
[----:B---3--:R-:W-:-:S05]  /*30ff0*/  IMAD.WIDE R16, R2, 0x4, R222 ;  /* 0x0000000402107825 */ /* 0x008fca00078e02de */
[----:B------:R4:W-:Y:S01]  /*31000*/  STL.64 [R1+0x1b0], R16 ;  /* 0x0001b01001007387 */ /* 0x0009e20000100a00 */
[----:B-1----:R-:W-:-:S03]  /*31010*/  IMAD.WIDE R14, R2, 0x4, R210 ;  /* 0x00000004020e7825 */ /* 0x002fc600078e02d2 */
[----:B------:R-:W3:Y:S01]  /*31020*/  LDL.LU.64 R222, [R1+0xab0] ;  /* 0x000ab00001de7983 */ /* 0x000ee20000300a00 */
[----:B------:R-:W-:-:S03]  /*31030*/  IMAD.WIDE R10, R2, 0x4, R208 ;  /* 0x00000004020a7825 */ /* 0x000fc600078e02d0 */
[----:B------:R1:W-:Y:S04]  /*31040*/  STL.64 [R1+0x198], R14 ;  /* 0x0001980e01007387 */ /* 0x0003e80000100a00 */
[----:B------:R1:W-:Y:S04]  /*31050*/  STL.64 [R1+0x180], R10 ;  /* 0x0001800a01007387 */ /* 0x0003e80000100a00 */
[----:B------:R4:W-:Y:S04]  /*31060*/  LDGSTS.E [R158+-0x7e500], desc[UR4][R16.64], P3 ;  /* 0x81b00000109e7fae */ /* 0x0009e80009921844 */
[----:B------:R1:W-:Y:S04]  /*31070*/  LDGSTS.E [R157+-0x7e100], desc[UR4][R14.64], P3 ;  /* 0x81f000000e9d7fae */ /* 0x0003e80009921844 */
[----:B------:R1:W-:Y:S01]  /*31080*/  LDGSTS.E [R156+-0x7dd00], desc[UR4][R10.64], P3 ;  /* 0x823000000a9c7fae */ /* 0x0003e20009921844 */
[----:B--2---:R-:W-:-:S03]  /*31090*/  IMAD.WIDE R8, R2, 0x4, R216 ;  /* 0x0000000402087825 */ /* 0x004fc600078e02d8 */
[----:B------:R-:W2:Y:S04]  /*310a0*/  LDL.LU.64 R216, [R1+0xaa8] ;  /* 0x000aa80001d87983 */ /* 0x000ea80000300a00 */
[----:B------:R5:W-:Y:S04]  /*310b0*/  STL.64 [R1+0x168], R8 ;  /* 0x0001680801007387 */ /* 0x000be80000100a00 */
[----:B------:R5:W-:Y:S01]  /*310c0*/  LDGSTS.E [R159+-0x7d900], desc[UR4][R8.64], P3 ;  /* 0x82700000089f7fae */ /* 0x000be20009921844 */
[----:B----4-:R-:W-:-:S03]  /*310d0*/  IMAD.WIDE R16, R2, 0x4, R220 ;  /* 0x0000000402107825 */ /* 0x010fc600078e02dc */
[----:B------:R-:W4:Y:S01]  /*310e0*/  LDL.LU.64 R220, [R1+0xaa0] ;  /* 0x000aa00001dc7983 */ /* 0x000f220000300a00 */
[----:B-1----:R-:W-:-:S03]  /*310f0*/  IMAD.WIDE R14, R2, 0x4, R206 ;  /* 0x00000004020e7825 */ /* 0x002fc600078e02ce */
[----:B------:R1:W-:Y:S01]  /*31100*/  STL.64 [R1+0x150], R16 ;  /* 0x0001501001007387 */ /* 0x0003e20000100a00 */
[----:B------:R-:W-:-:S03]  /*31110*/  IMAD.WIDE R10, R2, 0x4, R214 ;  /* 0x00000004020a7825 */ /* 0x000fc600078e02d6 */
[----:B------:R-:W4:Y:S04]  /*31120*/  LDL.LU.64 R206, [R1+0xa98] ;  /* 0x000a980001ce7983 */ /* 0x000f280000300a00 */
[----:B------:R1:W-:Y:S04]  /*31130*/  STL.64 [R1+0x138], R14 ;  /* 0x0001380e01007387 */ /* 0x0003e80000100a00 */
[----:B------:R3:W-:Y:S04]  /*31140*/  STL.64 [R1+0x120], R10 ;  /* 0x0001200a01007387 */ /* 0x0007e80000100a00 */
[----:B------:R-:W4:Y:S01]  /*31150*/  LDL.LU.64 R214, [R1+0xa90] ;  /* 0x000a900001d67983 */ /* 0x000f220000300a00 */
[----:B-----5:R-:W-:-:S03]  /*31160*/  IMAD.WIDE R8, R2, 0x4, R218 ;  /* 0x0000000402087825 */ /* 0x020fc600078e02da */
[----:B------:R1:W-:Y:S04]  /*31170*/  LDGSTS.E [R158+-0x7d500], desc[UR4][R16.64], P3 ;  /* 0x82b00000109e7fae */ /* 0x0003e80009921844 */
[----:B------:R2:W-:Y:S04]  /*31180*/  STL.64 [R1+0x108], R8 ;  /* 0x0001080801007387 */ /* 0x0005e80000100a00 */
[----:B------:R-:W5:Y:S01]  /*31190*/  LDL.LU.64 R218, [R1+0xa88] ;  /* 0x000a880001da7983 */ /* 0x000f620000300a00 */
[----:B-1----:R-:W-:-:S03]  /*311a0*/  IMAD.WIDE R16, R2, 0x4, R240 ;  /* 0x0000000402107825 */ /* 0x002fc600078e02f0 */
[----:B------:R1:W-:Y:S04]  /*311b0*/  LDGSTS.E [R157+-0x7d100], desc[UR4][R14.64], P3 ;  /* 0x82f000000e9d7fae */ /* 0x0003e80009921844 */
[----:B------:R3:W-:Y:S04]  /*311c0*/  LDGSTS.E [R156+-0x7cd00], desc[UR4][R10.64], P3 ;  /* 0x833000000a9c7fae */ /* 0x0007e80009921844 */
[----:B------:R4:W-:Y:S01]  /*311d0*/  STL.64 [R1+0xf0], R16 ;  /* 0x0000f01001007387 */ /* 0x0009e20000100a00 */
[----:B-1----:R-:W-:-:S03]  /*311e0*/  IMAD.WIDE R14, R2, 0x4, R212 ;  /* 0x00000004020e7825 */ /* 0x002fc600078e02d4 */
[----:B------:R2:W-:Y:S04]  /*311f0*/  LDGSTS.E [R159+-0x7c900], desc[UR4][R8.64], P3 ;  /* 0x83700000089f7fae */ /* 0x0005e80009921844 */
[----:B------:R-:W5:Y:S04]  /*31200*/  LDL.LU.64 R212, [R1+0xa80] ;  /* 0x000a800001d47983 */ /* 0x000f680000300a00 */
[----:B------:R4:W-:Y:S04]  /*31210*/  LDGSTS.E [R159+-0x7c500], desc[UR4][R16.64], P3 ;  /* 0x83b00000109f7fae */ /* 0x0009e80009921844 */
[----:B------:R1:W-:Y:S01]  /*31220*/  LDGSTS.E [R158+-0x7c100], desc[UR4][R14.64], P3 ;  /* 0x83f000000e9e7fae */ /* 0x0003e20009921844 */
[----:B---3--:R-:W-:-:S03]  /*31230*/  IMAD.WIDE R10, R2, 0x4, R222 ;  /* 0x00000004020a7825 */ /* 0x008fc600078e02de */
[----:B------:R-:W3:Y:S04]  /*31240*/  LDL.LU.64 R222, [R1+0xa78] ;  /* 0x000a780001de7983 */ /* 0x000ee80000300a00 */
[----:B------:R1:W-:Y:S04]  /*31250*/  STL.64 [R1+0xd8], R14 ;  /* 0x0000d80e01007387 */ /* 0x0003e80000100a00 */
[----:B------:R1:W-:Y:S04]  /*31260*/  STL.64 [R1+0xc0], R10 ;  /* 0x0000c00a01007387 */ /* 0x0003e80000100a00 */
[----:B------:R-:W3:Y:S04]  /*31270*/  LDL.LU.64 R240, [R1+0xa70] ;  /* 0x000a700001f07983 */ /* 0x000ee80000300a00 */
[----:B------:R1:W-:Y:S01]  /*31280*/  LDGSTS.E [R157+-0x7bd00], desc[UR4][R10.64], P3 ;  /* 0x843000000a9d7fae */ /* 0x0003e20009921844 */
[----:B--2---:R-:W-:-:S05]  /*31290*/  IMAD.WIDE R8, R2, 0x4, R216 ;  /* 0x0000000402087825 */ /* 0x004fca00078e02d8 */
[----:B------:R-:W-:Y:S04]  /*312a0*/  STL.64 [R1+0xa8], R8 ;  /* 0x0000a80801007387 */ /* 0x000fe80000100a00 */
[----:B------:R-:W2:Y:S04]  /*312b0*/  LDL.LU.64 R216, [R1+0xa68] ;  /* 0x000a680001d87983 */ /* 0x000ea80000300a00 */
[----:B------:R-:W-:Y:S01]  /*312c0*/  LDGSTS.E [R156+-0x7b900], desc[UR4][R8.64], P3 ;  /* 0x84700000089c7fae */ /* 0x000fe20009921844 */
[----:B----4-:R-:W-:-:S03]  /*312d0*/  IMAD.WIDE R16, R2, 0x4, R220 ;  /* 0x0000000402107825 */ /* 0x010fc600078e02dc */
[----:B------:R-:W4:Y:S04]  /*312e0*/  LDL.LU.64 R220, [R1+0xa60] ;  /* 0x000a600001dc7983 */ /* 0x000f280000300a00 */
[----:B------:R1:W-:Y:S04]  /*312f0*/  STL.64 [R1+0x90], R16 ;  /* 0x0000901001007387 */ /* 0x0003e80000100a00 */
[----:B------:R1:W-:Y:S02]  /*31300*/  LDGSTS.E [R159+-0x7b500], desc[UR4][R16.64], P3 ;  /* 0x84b00000109f7fae */ /* 0x0003e40009921844 */
[----:B-1----:R-:W-:-:S02]  /*31310*/  IMAD.WIDE R14, R2, 0x4, R206 ;  /* 0x00000004020e7825 */ /* 0x002fc400078e02ce */
[----:B------:R-:W4:Y:S04]  /*31320*/  LDL.LU.64 R206, [R1+0xa58] ;  /* 0x000a580001ce7983 */ /* 0x000f280000300a00 */
[----:B------:R1:W-:Y:S01]  /*31330*/  LDGSTS.E [R158+-0x7b100], desc[UR4][R14.64], P3 ;  /* 0x84f000000e9e7fae */ /* 0x0003e20009921844 */
[C---:B------:R-:W-:Y:S01]  /*31340*/  IMAD.WIDE R10, R2.reuse, 0x4, R214 ;  /* 0x00000004020a7825 */ /* 0x040fe200078e02d6 */
[----:B------:R-:W4:Y:S02]  /*31350*/  LDC R16, c[0x0][0x230] ;  /* 0x00008c00ff107b82 */ /* 0x000f240000000800 */
[----:B------:R-:W4:Y:S04]  /*31360*/  LDL.LU.64 R214, [R1+0xa50] ;  /* 0x000a500001d67983 */ /* 0x000f280000300a00 */
[----:B------:R1:W-:Y:S04]  /*31370*/  STL.64 [R1+0x78], R14 ;  /* 0x0000780e01007387 */ /* 0x0003e80000100a00 */
[----:B------:R3:W-:Y:S01]  /*31380*/  STL.64 [R1+0x60], R10 ;  /* 0x0000600a01007387 */ /* 0x0007e20000100a00 */
[----:B-----5:R-:W-:-:S03]  /*31390*/  IMAD.WIDE R8, R2, 0x4, R218 ;  /* 0x0000000402087825 */ /* 0x020fc600078e02da */
[----:B------:R3:W-:Y:S04]  /*313a0*/  LDGSTS.E [R157+-0x7ad00], desc[UR4][R10.64], P3 ;  /* 0x853000000a9d7fae */ /* 0x0007e80009921844 */
[----:B------:R-:W5:Y:S04]  /*313b0*/  LDL.LU.64 R218, [R1+0xa48] ;  /* 0x000a480001da7983 */ /* 0x000f680000300a00 */
[----:B------:R3:W-:Y:S04]  /*313c0*/  STL.64 [R1+0x48], R8 ;  /* 0x0000480801007387 */ /* 0x0007e80000100a00 */
[----:B------:R3:W-:Y:S01]  /*313d0*/  LDGSTS.E [R156+-0x7a900], desc[UR4][R8.64], P3 ;  /* 0x85700000089c7fae */ /* 0x0007e20009921844 */
[----:B-1----:R-:W-:-:S03]  /*313e0*/  IMAD.WIDE R14, R2, 0x4, R212 ;  /* 0x00000004020e7825 */ /* 0x002fc600078e02d4 */
[----:B------:R-:W5:Y:S04]  /*313f0*/  LDL.LU.64 R212, [R1+0xa40] ;  /* 0x000a400001d47983 */ /* 0x000f680000300a00 */
[----:B------:R1:W-:Y:S01]  /*31400*/  LDGSTS.E [R159+-0x7a500], desc[UR4][R14.64], P3 ;  /* 0x85b000000e9f7fae */ /* 0x0003e20009921844 */
[----:B---3--:R-:W-:-:S03]  /*31410*/  IMAD.WIDE R10, R2, 0x4, R222 ;  /* 0x00000004020a7825 */ /* 0x008fc600078e02de */
[----:B------:R-:W3:Y:S04]  /*31420*/  LDL.LU.64 R222, [R1+0xa38] ;  /* 0x000a380001de7983 */ /* 0x000ee80000300a00 */
[----:B------:R1:W-:Y:S04]  /*31430*/  STL.64 [R1+0x30], R14 ;  /* 0x0000300e01007387 */ /* 0x0003e80000100a00 */
[----:B------:R-:W5:Y:S01]  /*31440*/  LDL.LU.64 R210, [R1+0xa30] ;  /* 0x000a300001d27983 */ /* 0x000f620000300a00 */
[----:B------:R-:W-:-:S03]  /*31450*/  IMAD.WIDE R8, R2, 0x4, R240 ;  /* 0x0000000402087825 */ /* 0x000fc600078e02f0 */
[----:B------:R2:W-:Y:S04]  /*31460*/  STL.64 [R1+0x18], R10 ;  /* 0x0000180a01007387 */ /* 0x0005e80000100a00 */
[----:B------:R3:W-:Y:S01]  /*31470*/  STL.64 [R1], R8 ;  /* 0x0000000801007387 */ /* 0x0007e20000100a00 */
[----:B-1----:R-:W1:Y:S03]  /*31480*/  LDC R14, c[0x0][0x230] ;  /* 0x00008c00ff0e7b82 */ /* 0x002e660000000800 */
[----:B------:R2:W-:Y:S04]  /*31490*/  LDGSTS.E [R158+-0x7a100], desc[UR4][R10.64], P3 ;  /* 0x85f000000a9e7fae */ /* 0x0005e80009921844 */
[----:B------:R-:W-:Y:S01]  /*314a0*/  LDGSTS.E [R157+-0x79d00], desc[UR4][R8.64], P3 ;  /* 0x86300000089d7fae */ /* 0x000fe20009921844 */
[----:B--2---:R-:W-:-:S03]  /*314b0*/  IMAD.WIDE R240, R2, 0x4, R216 ;  /* 0x0000000402f07825 */ /* 0x004fc600078e02d8 */
[----:B------:R-:W2:Y:S01]  /*314c0*/  LDL.LU.64 R216, [R1+0xa28] ;  /* 0x000a280001d87983 */ /* 0x000ea20000300a00 */
[----:B------:R-:W3:Y:S03]  /*314d0*/  LDC R10, c[0x0][0x230] ;  /* 0x00008c00ff0a7b82 */ /* 0x000ee60000000800 */
[----:B------:R1:W-:Y:S01]  /*314e0*/  LDGSTS.E [R156+-0x79900], desc[UR4][R240.64], P3 ;  /* 0x86700000f09c7fae */ /* 0x0003e20009921844 */
[----:B----4-:R-:W-:-:S04]  /*314f0*/  IMAD.WIDE R234, R2, 0x4, R220 ;  /* 0x0000000402ea7825 */ /* 0x010fc800078e02dc */
[C---:B------:R-:W-:Y:S01]  /*31500*/  IMAD.WIDE R228, R2.reuse, 0x4, R206 ;  /* 0x0000000402e47825 */ /* 0x040fe200078e02ce */
[----:B------:R-:W4:Y:S03]  /*31510*/  LDL.LU.64 R220, [R1+0xa20] ;  /* 0x000a200001dc7983 */ /* 0x000f260000300a00 */
[----:B-----5:R-:W-:Y:S01]  /*31520*/  IMAD.WIDE R164, R2, 0x4, R210 ;  /* 0x0000000402a47825 */ /* 0x020fe200078e02d2 */
[----:B------:R-:W5:Y:S01]  /*31530*/  LDL.LU.64 R208, [R1+0xa18] ;  /* 0x000a180001d07983 */ /* 0x000f620000300a00 */
[----:B-1----:R-:W-:Y:S01]  /*31540*/  IADD3 R14, R14, -0x141, RZ ;  /* 0xfffffebf0e0e7810 */ /* 0x002fe20007ffe0ff */
[----:B------:R-:W1:Y:S01]  /*31550*/  LDC R11, c[0x0][0x230] ;  /* 0x00008c00ff0b7b82 */ /* 0x000e620000000800 */
[C---:B------:R-:W-:Y:S01]  /*31560*/  IMAD.WIDE R158, R2.reuse, 0x4, R218 ;  /* 0x00000004029e7825 */ /* 0x040fe200078e02da */
[----:B------:R-:W5:Y:S04]  /*31570*/  LDL.LU.64 R206, [R1+0xa10] ;  /* 0x000a100001ce7983 */ /* 0x000f680000300a00 */
[----:B------:R-:W5:Y:S01]  /*31580*/  LDL.LU.64 R218, [R1+0x980] ;  /* 0x0009800001da7983 */ /* 0x000f620000300a00 */
[----:B------:R-:W-:-:S03]  /*31590*/  IMAD.WIDE R156, R2, 0x4, R214 ;  /* 0x00000004029c7825 */ /* 0x000fc600078e02d6 */
[----:B------:R-:W-:Y:S04]  /*315a0*/  LDGSTS.E [R163+-0x79500], desc[UR4][R234.64], P3 ;  /* 0x86b00000eaa37fae */ /* 0x000fe80009921844 */
[----:B------:R3:W-:Y:S04]  /*315b0*/  LDGSTS.E [R162+-0x79100], desc[UR4][R228.64], P3 ;  /* 0x86f00000e4a27fae */ /* 0x0007e80009921844 */
[----:B------:R-:W-:Y:S04]  /*315c0*/  LDGSTS.E [R161+-0x78d00], desc[UR4][R156.64], P3 ;  /* 0x873000009ca17fae */ /* 0x000fe80009921844 */
[----:B------:R3:W-:Y:S01]  /*315d0*/  LDGSTS.E [R160+-0x78900], desc[UR4][R158.64], P3 ;  /* 0x877000009ea07fae */ /* 0x0007e20009921844 */
[----:B--2---:R-:W-:-:S03]  /*315e0*/  IMAD.WIDE R166, R2, 0x4, R216 ;  /* 0x0000000402a67825 */ /* 0x004fc600078e02d8 */
[----:B------:R-:W2:Y:S01]  /*315f0*/  LDL.LU.64 R214, [R1+0x970] ;  /* 0x0009700001d67983 */ /* 0x000ea20000300a00 */
[----:B---3--:R-:W-:-:S04]  /*31600*/  IMAD.WIDE R162, R2, 0x4, R222 ;  /* 0x0000000402a27825 */ /* 0x008fc800078e02de */
[C---:B------:R-:W-:Y:S02]  /*31610*/  IMAD.WIDE R160, R2.reuse, 0x4, R212 ;  /* 0x0000000402a07825 */ /* 0x040fe400078e02d4 */
[----:B------:R-:W3:Y:S04]  /*31620*/  LDL.LU.64 R212, [R1+0x960] ;  /* 0x0009600001d47983 */ /* 0x000ee80000300a00 */
[----:B------:R-:W3:Y:S04]  /*31630*/  LDL.LU.64 R222, [R1+0x950] ;  /* 0x0009500001de7983 */ /* 0x000ee80000300a00 */
[----:B------:R-:W3:Y:S04]  /*31640*/  LDL.LU.64 R216, [R1+0x940] ;  /* 0x0009400001d87983 */ /* 0x000ee80000300a00 */
[----:B------:R-:W-:Y:S04]  /*31650*/  LDGSTS.E [R171+-0x78500], desc[UR4][R160.64], P3 ;  /* 0x87b00000a0ab7fae */ /* 0x000fe80009921844 */
[----:B------:R-:W-:Y:S04]  /*31660*/  LDGSTS.E [R170+-0x78100], desc[UR4][R162.64], P3 ;  /* 0x87f00000a2aa7fae */ /* 0x000fe80009921844 */
[----:B------:R-:W-:Y:S04]  /*31670*/  LDGSTS.E [R169+-0x6fd00], desc[UR4][R164.64], P3 ;  /* 0x90300000a4a97fae */ /* 0x000fe80009921844 */
[----:B------:R4:W-:Y:S02]  /*31680*/  LDGSTS.E [R168+-0x6f900], desc[UR4][R166.64], P3 ;  /* 0x90700000a6a87fae */ /* 0x0009e40009921844 */
[----:B----4-:R-:W-:-:S02]  /*31690*/  IMAD.WIDE R168, R2, 0x4, R220 ;  /* 0x0000000402a87825 */ /* 0x010fc400078e02dc */
[----:B------:R-:W4:Y:S04]  /*316a0*/  LDL.LU.64 R220, [R1+0x930] ;  /* 0x0009300001dc7983 */ /* 0x000f280000300a00 */
[----:B------:R-:W4:Y:S04]  /*316b0*/  LDL.LU.64 R202, [R1+0x920] ;  /* 0x0009200001ca7983 */ /* 0x000f280000300a00 */
[----:B------:R-:W4:Y:S04]  /*316c0*/  LDL.LU.64 R210, [R1+0x908] ;  /* 0x0009080001d27983 */ /* 0x000f280000300a00 */
[----:B------:R-:W-:Y:S01]  /*316d0*/  LDGSTS.E [R179+-0x6f500], desc[UR4][R168.64], P3 ;  /* 0x90b00000a8b37fae */ /* 0x000fe20009921844 */
[----:B-----5:R-:W-:-:S03]  /*316e0*/  IMAD.WIDE R174, R2, 0x4, R218 ;  /* 0x0000000402ae7825 */ /* 0x020fc600078e02da */
[----:B------:R-:W5:Y:S01]  /*316f0*/  LDL.LU.64 R218, [R1+0x8f0] ;  /* 0x0008f00001da7983 */ /* 0x000f620000300a00 */
[----:B------:R-:W-:-:S04]  /*31700*/  IMAD.WIDE R170, R2, 0x4, R208 ;  /* 0x0000000402aa7825 */ /* 0x000fc800078e02d0 */
[C---:B------:R-:W-:Y:S01]  /*31710*/  IMAD.WIDE R172, R2.reuse, 0x4, R206 ;  /* 0x0000000402ac7825 */ /* 0x040fe200078e02ce */
[----:B------:R-:W-:Y:S04]  /*31720*/  LDGSTS.E [R178+-0x6f100], desc[UR4][R170.64], P3 ;  /* 0x90f00000aab27fae */ /* 0x000fe80009921844 */
[----:B------:R-:W-:Y:S04]  /*31730*/  LDGSTS.E [R177+-0x6ed00], desc[UR4][R172.64], P3 ;  /* 0x91300000acb17fae */ /* 0x000fe80009921844 */
[----:B------:R2:W-:Y:S02]  /*31740*/  LDGSTS.E [R176+-0x6e900], desc[UR4][R174.64], P3 ;  /* 0x91700000aeb07fae */ /* 0x0005e40009921844 */
[----:B--2---:R-:W-:-:S02]  /*31750*/  IMAD.WIDE R176, R2, 0x4, R214 ;  /* 0x0000000402b07825 */ /* 0x004fc400078e02d6 */
[----:B------:R-:W2:Y:S02]  /*31760*/  LDL.LU.64 R214, [R1+0x8d8] ;  /* 0x0008d80001d67983 */ /* 0x000ea40000300a00 */
[C---:B---3--:R-:W-:Y:S02]  /*31770*/  IMAD.WIDE R178, R2.reuse, 0x4, R212 ;  /* 0x0000000402b27825 */ /* 0x048fe400078e02d4 */
[----:B------:R-:W3:Y:S02]  /*31780*/  LDL.64 R212, [R1+0x8c0] ;  /* 0x0008c00001d47983 */ /* 0x000ee40000100a00 */
[C---:B------:R-:W-:Y:S02]  /*31790*/  IMAD.WIDE R180, R2.reuse, 0x4, R222 ;  /* 0x0000000402b47825 */ /* 0x040fe400078e02de */
[----:B------:R-:W2:Y:S02]  /*317a0*/  LDL.LU.64 R222, [R1+0x8b0] ;  /* 0x0008b00001de7983 */ /* 0x000ea40000300a00 */
[----:B------:R-:W-:-:S02]  /*317b0*/  IMAD.WIDE R182, R2, 0x4, R216 ;  /* 0x0000000402b67825 */ /* 0x000fc400078e02d8 */
[----:B------:R-:W2:Y:S04]  /*317c0*/  LDL.LU.64 R208, [R1+0x898] ;  /* 0x0008980001d07983 */ /* 0x000ea80000300a00 */
[----:B------:R-:W-:Y:S04]  /*317d0*/  LDGSTS.E [R187+-0x6e500], desc[UR4][R176.64], P3 ;  /* 0x91b00000b0bb7fae */ /* 0x000fe80009921844 */
[----:B------:R-:W-:Y:S04]  /*317e0*/  LDGSTS.E [R186+-0x6e100], desc[UR4][R178.64], P3 ;  /* 0x91f00000b2ba7fae */ /* 0x000fe80009921844 */
[----:B------:R-:W-:Y:S04]  /*317f0*/  LDGSTS.E [R185+-0x6dd00], desc[UR4][R180.64], P3 ;  /* 0x92300000b4b97fae */ /* 0x000fe80009921844 */
[----:B------:R4:W-:Y:S04]  /*31800*/  LDGSTS.E [R184+-0x6d900], desc[UR4][R182.64], P3 ;  /* 0x92700000b6b87fae */ /* 0x0009e80009921844 */
[----:B------:R-:W2:Y:S04]  /*31810*/  LDL.64 R206, [R1+0x880] ;  /* 0x0008800001ce7983 */ /* 0x000ea80000100a00 */
[----:B------:R-:W2:Y:S01]  /*31820*/  LDL.LU.64 R216, [R1+0x868] ;  /* 0x0008680001d87983 */ /* 0x000ea20000300a00 */
[----:B----4-:R-:W-:-:S03]  /*31830*/  IMAD.WIDE R184, R2, 0x4, R220 ;  /* 0x0000000402b87825 */ /* 0x010fc600078e02dc */
[----:B------:R-:W4:Y:S01]  /*31840*/  LDL.LU.64 R220, [R1+0x858] ;  /* 0x0008580001dc7983 */ /* 0x000f220000300a00 */
[----:B-----5:R-:W-:-:S03]  /*31850*/  IMAD.WIDE R190, R2, 0x4, R218 ;  /* 0x0000000402be7825 */ /* 0x020fc600078e02da */
[----:B------:R-:W-:Y:S04]  /*31860*/  LDGSTS.E [R195+-0x6d500], desc[UR4][R184.64], P3 ;  /* 0x92b00000b8c37fae */ /* 0x000fe80009921844 */
[----:B------:R-:W5:Y:S04]  /*31870*/  LDL.64 R218, [R1+0x840] ;  /* 0x0008400001da7983 */ /* 0x000f680000100a00 */
[----:B------:R-:W5:Y:S01]  /*31880*/  LDL.LU.64 R248, [R1+0x828] ;  /* 0x0008280001f87983 */ /* 0x000f620000300a00 */
[----:B------:R-:W-:-:S04]  /*31890*/  IMAD.WIDE R186, R2, 0x4, R202 ;  /* 0x0000000402ba7825 */ /* 0x000fc800078e02ca */
[----:B------:R-:W-:Y:S01]  /*318a0*/  IMAD.WIDE R188, R2, 0x4, R210 ;  /* 0x0000000402bc7825 */ /* 0x000fe200078e02d2 */
[----:B------:R3:W-:Y:S04]  /*318b0*/  LDGSTS.E [R194+-0x6d100], desc[UR4][R186.64], P3 ;  /* 0x92f00000bac27fae */ /* 0x0007e80009921844 */
[----:B------:R-:W-:Y:S01]  /*318c0*/  LDGSTS.E [R193+-0x6cd00], desc[UR4][R188.64], P3 ;  /* 0x93300000bcc17fae */ /* 0x000fe20009921844 */
[----:B------:R-:W-:-:S03]  /*318d0*/  IADD3 R203, R252, 0x100000, RZ ;  /* 0x00100000fccb7810 */ /* 0x000fc60007ffe0ff */
[----:B------:R2:W-:Y:S01]  /*318e0*/  LDGSTS.E [R192+-0x6c900], desc[UR4][R190.64], P3 ;  /* 0x93700000bec07fae */ /* 0x0005e20009921844 */
[----:B------:R-:W-:Y:S02]  /*318f0*/  VIADD R202, R252, 0x100000 ;  /* 0x00100000fcca7836 */ /* 0x000fe40000000000 */
[----:B---3--:R-:W-:-:S04]  /*31900*/  IMAD.WIDE R194, R2, 0x4, R212 ;  /* 0x0000000402c27825 */ /* 0x008fc800078e02d4 */
[C---:B--2---:R-:W-:Y:S02]  /*31910*/  IMAD.WIDE R192, R2.reuse, 0x4, R214 ;  /* 0x0000000402c07825 */ /* 0x044fe400078e02d6 */
[----:B------:R-:W2:Y:S02]  /*31920*/  LDL.LU.64 R214, [R1+0x810] ;  /* 0x0008100001d67983 */ /* 0x000ea40000300a00 */
[C---:B------:R-:W-:Y:S02]  /*31930*/  IMAD.WIDE R196, R2.reuse, 0x4, R222 ;  /* 0x0000000402c47825 */ /* 0x040fe400078e02de */
[----:B------:R-:W3:Y:S02]  /*31940*/  LDL.LU.64 R212, [R1+0x7f8] ;  /* 0x0007f80001d47983 */ /* 0x000ee40000300a00 */
[----:B------:R-:W-:Y:S02]  /*31950*/  IMAD.WIDE R198, R2, 0x4, R208 ;  /* 0x0000000402c67825 */ /* 0x000fe400078e02d0 */
[----:B------:R-:W3:Y:S04]  /*31960*/  LDL.LU.64 R222, [R1+0x7e8] ;  /* 0x0007e80001de7983 */ /* 0x000ee80000300a00 */
[----:B------:R-:W-:Y:S01]  /*31970*/  LDGSTS.E [R203+-0x6c500], desc[UR4][R192.64], P3 ;  /* 0x93b00000c0cb7fae */ /* 0x000fe20009921844 */
[----:B------:R-:W-:-:S03]  /*31980*/  VIADD R211, R252, 0x100000 ;  /* 0x00100000fcd37836 */ /* 0x000fc60000000000 */
[----:B------:R1:W-:Y:S01]  /*31990*/  LDGSTS.E [R202+-0x6c100], desc[UR4][R194.64], P3 ;  /* 0x93f00000c2ca7fae */ /* 0x0003e20009921844 */
[----:B------:R-:W-:-:S03]  /*319a0*/  VIADD R210, R252, 0x100000 ;  /* 0x00100000fcd27836 */ /* 0x000fc60000000000 */
[----:B------:R-:W-:Y:S04]  /*319b0*/  LDGSTS.E [R201+-0x6bd00], desc[UR4][R196.64], P3 ;  /* 0x94300000c4c97fae */ /* 0x000fe80009921844 */
[----:B------:R-:W3:Y:S01]  /*319c0*/  LDL.LU.64 R238, [R1+0x7d0] ;  /* 0x0007d00001ee7983 */ /* 0x000ee20000300a00 */
[----:B------:R-:W-:-:S03]  /*319d0*/  IADD3 R209, R252, 0x100000, RZ ;  /* 0x00100000fcd17810 */ /* 0x000fc60007ffe0ff */
[----:B------:R1:W-:Y:S02]  /*319e0*/  LDGSTS.E [R200+-0x6b900], desc[UR4][R198.64], P3 ;  /* 0x94700000c6c87fae */ /* 0x0003e40009921844 */
[----:B-1----:R-:W-:Y:S02]  /*319f0*/  IMAD.WIDE R202, R2, 0x4, R216 ;  /* 0x0000000402ca7825 */ /* 0x002fe400078e02d8 */
[----:B------:R-:W3:Y:S02]  /*31a00*/  LDL.LU.64 R8, [R1+0x7b8] ;  /* 0x0007b80001087983 */ /* 0x000ee40000300a00 */
[----:B------:R-:W-:Y:S02]  /*31a10*/  VIADD R208, R252, 0x100000 ;  /* 0x00100000fcd07836 */ /* 0x000fe40000000000 */
[----:B------:R-:W-:-:S05]  /*31a20*/  IMAD.WIDE R200, R2, 0x4, R206 ;  /* 0x0000000402c87825 */ /* 0x000fca00078e02ce */
[----:B------:R-:W-:Y:S04]  /*31a30*/  LDGSTS.E [R211+-0x6b500], desc[UR4][R200.64], P3 ;  /* 0x94b00000c8d37fae */ /* 0x000fe80009921844 */
[----:B------:R-:W-:Y:S01]  /*31a40*/  LDGSTS.E [R210+-0x6b100], desc[UR4][R202.64], P3 ;  /* 0x94f00000cad27fae */ /* 0x000fe20009921844 */
[----:B----4-:R-:W-:-:S03]  /*31a50*/  IMAD.WIDE R204, R2, 0x4, R220 ;  /* 0x0000000402cc7825 */ /* 0x010fc600078e02dc */
[----:B------:R-:W4:Y:S04]  /*31a60*/  LDL.LU.64 R220, [R1+0x7a8] ;  /* 0x0007a80001dc7983 */ /* 0x000f280000300a00 */
[----:B------:R-:W4:Y:S04]  /*31a70*/  LDL.LU.64 R244, [R1+0x798] ;  /* 0x0007980001f47983 */ /* 0x000f280000300a00 */
[----:B------:R-:W-:Y:S04]  /*31a80*/  LDGSTS.E [R209+-0x6ad00], desc[UR4][R204.64], P3 ;  /* 0x95300000ccd17fae */ /* 0x000fe80009921844 */
[----:B------:R-:W4:Y:S01]  /*31a90*/  LDL.64 R226, [R1+0x780] ;  /* 0x0007800001e27983 */ /* 0x000f220000100a00 */
[----:B-----5:R-:W-:-:S05]  /*31aa0*/  IMAD.WIDE R206, R2, 0x4, R218 ;  /* 0x0000000402ce7825 */ /* 0x020fca00078e02da */
[----:B------:R1:W-:Y:S02]  /*31ab0*/  LDGSTS.E [R208+-0x6a900], desc[UR4][R206.64], P3 ;  /* 0x95700000ced07fae */ /* 0x0003e40009921844 */
[----:B-1----:R-:W-:Y:S02]  /*31ac0*/  IMAD.WIDE R208, R2, 0x4, R248 ;  /* 0x0000000402d07825 */ /* 0x002fe400078e02f8 */
[----:B------:R-:W5:Y:S02]  /*31ad0*/  LDL.LU.64 R248, [R1+0x768] ;  /* 0x0007680001f87983 */ /* 0x000f640000300a00 */
[C---:B------:R-:W-:Y:S02]  /*31ae0*/  VIADD R219, R252.reuse, 0x100000 ;  /* 0x00100000fcdb7836 */ /* 0x040fe40000000000 */
[C---:B------:R-:W-:Y:S01]  /*31af0*/  VIADD R218, R252.reuse, 0x100000 ;  /* 0x00100000fcda7836 */ /* 0x040fe20000000000 */
[----:B------:R-:W5:Y:S01]  /*31b00*/  LDL.64 R24, [R1+0x760] ;  /* 0x0007600001187983 */ /* 0x000f620000100a00 */
[----:B------:R-:W-:-:S02]  /*31b10*/  VIADD R217, R252, 0x100000 ;  /* 0x00100000fcd97836 */ /* 0x000fc40000000000 */
[C---:B------:R-:W-:Y:S01]  /*31b20*/  VIADD R216, R252.reuse, 0x100000 ;  /* 0x00100000fcd87836 */ /* 0x040fe20000000000 */
[----:B------:R-:W-:Y:S01]  /*31b30*/  LDGSTS.E [R219+-0x6a500], desc[UR4][R208.64], P3 ;  /* 0x95b00000d0db7fae */ /* 0x000fe20009921844 */
[C---:B------:R-:W-:Y:S02]  /*31b40*/  VIADD R17, R252.reuse, 0x100000 ;  /* 0x00100000fc117836 */ /* 0x040fe40000000000 */
[----:B------:R-:W-:Y:S01]  /*31b50*/  VIADD R15, R252, 0x100000 ;  /* 0x00100000fc0f7836 */ /* 0x000fe20000000000 */
[----:B------:R-:W5:Y:S01]  /*31b60*/  LDL.LU.64 R20, [R1+0x758] ;  /* 0x0007580001147983 */ /* 0x000f620000300a00 */
[----:B--2---:R-:W-:-:S04]  /*31b70*/  IMAD.WIDE R210, R2, 0x4, R214 ;  /* 0x0000000402d27825 */ /* 0x004fc800078e02d6 */
[C---:B---3--:R-:W-:Y:S01]  /*31b80*/  IMAD.WIDE R212, R2.reuse, 0x4, R212 ;  /* 0x0000000402d47825 */ /* 0x048fe200078e02d4 */
[----:B------:R-:W-:Y:S03]  /*31b90*/  LDGSTS.E [R218+-0x6a100], desc[UR4][R210.64], P3 ;  /* 0x95f00000d2da7fae */ /* 0x000fe60009921844 */
[----:B------:R-:W-:Y:S01]  /*31ba0*/  IMAD.WIDE R214, R2, 0x4, R222 ;  /* 0x0000000402d67825 */ /* 0x000fe200078e02de */
[----:B------:R-:W-:Y:S04]  /*31bb0*/  LDGSTS.E [R217+-0x69d00], desc[UR4][R212.64], P3 ;  /* 0x96300000d4d97fae */ /* 0x000fe80009921844 */
[----:B------:R1:W-:Y:S01]  /*31bc0*/  LDGSTS.E [R216+-0x69900], desc[UR4][R214.64], P3 ;  /* 0x96700000d6d87fae */ /* 0x0003e20009921844 */
[----:B------:R-:W-:-:S02]  /*31bd0*/  VIADD R223, R252, 0x100000 ;  /* 0x00100000fcdf7836 */ /* 0x000fc40000000000 */
[----:B------:R-:W-:Y:S02]  /*31be0*/  VIADD R222, R252, 0x100000 ;  /* 0x00100000fcde7836 */ /* 0x000fe40000000000 */
[----:B-1----:R-:W-:-:S05]  /*31bf0*/  IMAD.WIDE R216, R2, 0x4, R238 ;  /* 0x0000000402d87825 */ /* 0x002fca00078e02ee */
[----:B------:R1:W-:Y:S01]  /*31c00*/  LDGSTS.E [R224+-0x69500], desc[UR4][R216.64], P3 ;  /* 0x96b00000d8e07fae */ /* 0x0003e20009921844 */
[C---:B------:R-:W-:Y:S02]  /*31c10*/  IMAD.WIDE R218, R2.reuse, 0x4, R8 ;  /* 0x0000000402da7825 */ /* 0x040fe400078e0208 */
[----:B------:R-:W2:Y:S03]  /*31c20*/  LDC R8, c[0x0][0x230] ;  /* 0x00008c00ff087b82 */ /* 0x000ea60000000800 */
[----:B------:R-:W-:Y:S05]  /*31c30*/  LDGSTS.E [R223+-0x69100], desc[UR4][R218.64], P3 ;  /* 0x96f00000dadf7fae */ /* 0x000fea0009921844 */
[----:B------:R-:W3:Y:S01]  /*31c40*/  LDC R9, c[0x0][0x230] ;  /* 0x00008c00ff097b82 */ /* 0x000ee20000000800 */
[----:B----4-:R-:W-:-:S05]  /*31c50*/  IMAD.WIDE R220, R2, 0x4, R220 ;  /* 0x0000000402dc7825 */ /* 0x010fca00078e02dc */
[----:B------:R4:W-:Y:S01]  /*31c60*/  LDGSTS.E [R222+-0x68d00], desc[UR4][R220.64], P3 ;  /* 0x97300000dcde7fae */ /* 0x0009e20009921844 */
[----:B-1----:R-:W-:-:S04]  /*31c70*/  IMAD.WIDE R224, R2, 0x4, R226 ;  /* 0x0000000402e07825 */ /* 0x002fc800078e02e2 */
[----:B----4-:R-:W-:-:S05]  /*31c80*/  IMAD.WIDE R222, R2, 0x4, R244 ;  /* 0x0000000402de7825 */ /* 0x010fca00078e02f4 */
[----:B------:R-:W-:Y:S04]  /*31c90*/  LDGSTS.E [R18+-0x68900], desc[UR4][R222.64], P3 ;  /* 0x97700000de127fae */ /* 0x000fe80009921844 */
[----:B------:R1:W-:Y:S04]  /*31ca0*/  LDGSTS.E [R17+-0x68500], desc[UR4][R224.64], P3 ;  /* 0x97b00000e0117fae */ /* 0x0003e80009921844 */
[----:B------:R-:W4:Y:S01]  /*31cb0*/  LDL.LU.64 R18, [R1+0x750] ;  /* 0x0007500001127983 */ /* 0x000f220000300a00 */
[----:B--2---:R-:W-:Y:S02]  /*31cc0*/  VIADD R8, R8, 0xfffffe9e ;  /* 0xfffffe9e08087836 */ /* 0x004fe40000000000 */
[----:B------:R-:W-:Y:S01]  /*31cd0*/  VIADD R10, R10, 0xfffffebe ;  /* 0xfffffebe0a0a7836 */ /* 0x000fe20000000000 */
[----:B-1----:R-:W1:Y:S01]  /*31ce0*/  LDC R17, c[0x0][0x230] ;  /* 0x00008c00ff117b82 */ /* 0x002e620000000800 */
[----:B-----5:R-:W-:-:S05]  /*31cf0*/  IMAD.WIDE R226, R2, 0x4, R248 ;  /* 0x0000000402e27825 */ /* 0x020fca00078e02f8 */
[----:B------:R-:W-:Y:S01]  /*31d00*/  LDGSTS.E [R15+-0x68100], desc[UR4][R226.64], P3 ;  /* 0x97f00000e20f7fae */ /* 0x000fe20009921844 */
[----:B------:R-:W-:-:S03]  /*31d10*/  ISETP.GE.U32.AND P3, PT, R14, 0x7ffffe80, PT ;  /* 0x7ffffe800e00780c */ /* 0x000fc60003f66070 */
[----:B------:R-:W0:Y:S04]  /*31d20*/  LDGDEPBAR ;  /* 0x00000000000079af */ /* 0x000e280000000000 */
[----:B------:R-:W2:Y:S04]  /*31d30*/  LDL.LU.64 R14, [R1+0x738] ;  /* 0x00073800010e7983 */ /* 0x000ea80000300a00 */
[----:B------:R-:W5:Y:S04]  /*31d40*/  LDL.LU.64 R248, [R1+0x730] ;  /* 0x0007300001f87983 */ /* 0x000f680000300a00 */
[----:B------:R-:W2:Y:S04]  /*31d50*/  LDL.LU.64 R244, [R1+0x728] ;  /* 0x0007280001f47983 */ /* 0x000ea80000300a00 */
[----:B------:R-:W2:Y:S04]  /*31d60*/  LDL.LU.64 R232, [R1+0x710] ;  /* 0x0007100001e87983 */ /* 0x000ea80000300a00 */
[----:B------:R-:W2:Y:S01]  /*31d70*/  LDL.LU.64 R238, [R1+0x708] ;  /* 0x0007080001ee7983 */ /* 0x000ea20000300a00 */
[----:B------:R-:W-:Y:S01]  /*31d80*/  VIADD R16, R16, 0xfffffebc ;  /* 0xfffffebc10107836 */ /* 0x000fe20000000000 */
[----:B------:R-:W-:Y:S01]  /*31d90*/  ISETP.GE.U32.AND P4, PT, R8, 0x7ffffe5f, PT ;  /* 0x7ffffe5f0800780c */ /* 0x000fe20003f86070 */
[----:B---3--:R-:W-:Y:S01]  /*31da0*/  VIADD R9, R9, 0xfffffe9f ;  /* 0xfffffe9f09097836 */ /* 0x008fe20000000000 */
[----:B------:R-:W3:Y:S01]  /*31db0*/  LDC R8, c[0x0][0x230] ;  /* 0x00008c00ff087b82 */ /* 0x000ee20000000800 */
[----:B------:R-:W-:-:S02]  /*31dc0*/  ISETP.GE.U32.AND P1, PT, R10, 0x7ffffe7f, PT ;  /* 0x7ffffe7f0a00780c */ /* 0x000fc40003f26070 */
[----:B------:R-:W-:Y:S01]  /*31dd0*/  ISETP.GE.U32.AND P6, PT, R16, 0x7ffffe7d, PT ;  /* 0x7ffffe7d1000780c */ /* 0x000fe20003fc6070 */
[----:B------:R-:W-:Y:S01]  /*31de0*/  VIADD R23, R23, 0xfffffebd ;  /* 0xfffffebd17177836 */ /* 0x000fe20000000000 */
[----:B------:R-:W-:-:S03]  /*31df0*/  ISETP.GE.U32.AND P5, PT, R9, 0x7ffffe60, PT ;  /* 0x7ffffe600900780c */ /* 0x000fc60003fa6070 */
[----:B------:R-:W2:Y:S01]  /*31e00*/  LDC R16, c[0x0][0x230] ;  /* 0x00008c00ff107b82 */ /* 0x000ea20000000800 */
[----:B------:R-:W-:-:S07]  /*31e10*/  IMAD.WIDE R24, R5, 0x4, R24 ;  /* 0x0000000405187825 */ /* 0x000fce00078e0218 */
[----:B------:R-:W-:Y:S01]  /*31e20*/  BAR.SYNC.DEFER_BLOCKING 0x0 ;  /* 0x0000000000007b1d */ /* 0x000fe20000010000 */
[----:B------:R-:W-:-:S07]  /*31e30*/  ISETP.GE.U32.AND P0, PT, R23, 0x7ffffe7e, PT ;  /* 0x7ffffe7e1700780c */ /* 0x000fce0003f06070 */
[----:B------:R-:W3:Y:S01]  /*31e40*/  LDC R9, c[0x0][0x230] ;  /* 0x00008c00ff097b82 */ /* 0x000ee20000000800 */
[----:B------:R-:W-:Y:S01]  /*31e50*/  IMAD.WIDE R20, R5, 0x4, R20 ;  /* 0x0000000405147825 */ /* 0x000fe200078e0214 */
[----:B------:R-:W-:-:S03]  /*31e60*/  IADD3 R22, R22, -0x163, RZ ;  /* 0xfffffe9d16167810 */ /* 0x000fc60007ffe0ff */
[----:B------:R-:W-:Y:S01]  /*31e70*/  VIADD R11, R11, 0xfffffe9c ;  /* 0xfffffe9c0b0b7836 */ /* 0x000fe20000000000 */
[----:B------:R-:W-:Y:S01]  /*31e80*/  STL.64 [R1+0x748], R24 ;  /* 0x0007481801007387 */ /* 0x000fe20000100a00 */
[----:B-1----:R-:W-:Y:S01]  /*31e90*/  VIADD R17, R17, 0xfffffebb ;  /* 0xfffffebb11117836 */ /* 0x002fe20000000000 */
[----:B------:R-:W1:Y:S02]  /*31ea0*/  LDC R10, c[0x0][0x230] ;  /* 0x00008c00ff0a7b82 */ /* 0x000e640000000800 */
[----:B------:R3:W-:Y:S04]  /*31eb0*/  STL.64 [R1+0x768], R20 ;  /* 0x0007681401007387 */ /* 0x0007e80000100a00 */
[----:B------:R-:W-:Y:S01]  /*31ec0*/  @!PT LDS RZ, [RZ] ;  /* 0x00000000fffff984 */ /* 0x000fe20000000800 */
[----:B------:R-:W-:Y:S01]  /*31ed0*/  @!PT LDS RZ, [RZ] ;  /* 0x00000000fffff984 */ /* 0x000fe20000000800 */
[----:B------:R-:W-:Y:S01]  /*31ee0*/  @!PT LDS RZ, [RZ] ;  /* 0x00000000fffff984 */ /* 0x000fe20000000800 */
[----:B------:R-:W-:Y:S01]  /*31ef0*/  LDGSTS.E [R0+0x8000], desc[UR4][R24.64], !P3 ;  /* 0x0800000018007fae */ /* 0x000fe2000d921844 */
[----:B------:R-:W-:-:S03]  /*31f00*/  ISETP.GE.U32.AND P3, PT, R22, 0x7ffffe5e, PT ;  /* 0x7ffffe5e1600780c */ /* 0x000fc60003f66070 */
[----:B------:R3:W-:Y:S01]  /*31f10*/  LDGSTS.E [R0+0x8004], desc[UR4][R20.64], !P1 ;  /* 0x0800400014007fae */ /* 0x0007e2000c921844 */
[----:B------:R-:W-:Y:S01]  /*31f20*/  ISETP.GE.U32.AND P1, PT, R11, 0x7ffffe5d, PT ;  /* 0x7ffffe5d0b00780c */ /* 0x000fe20003f26070 */
[----:B---3--:R-:W-:Y:S01]  /*31f30*/  VIADD R8, R8, 0xfffffeb9 ;  /* 0xfffffeb908087836 */ /* 0x008fe20000000000 */
[----:B------:R-:W3:Y:S01]  /*31f40*/  LDC R11, c[0x0][0x230] ;  /* 0x00008c00ff0b7b82 */ /* 0x000ee20000000800 */
[----:B------:R-:W-:-:S07]  /*31f50*/  IADD3 R21, R9, -0x165, RZ ;  /* 0xfffffe9b09157810 */ /* 0x000fce0007ffe0ff */
[----:B------:R-:W3:Y:S01]  /*31f60*/  LDC R20, c[0x0][0x230] ;  /* 0x00008c00ff147b82 */ /* 0x000ee20000000800 */
[----:B----4-:R-:W-:-:S05]  /*31f70*/  IMAD.WIDE R18, R5, 0x4, R18 ;  /* 0x0000000405127825 */ /* 0x010fca00078e0212 */
[----:B------:R4:W-:Y:S04]  /*31f80*/  STL.64 [R1+0x788], R18 ;  /* 0x0007881201007387 */ /* 0x0009e80000100a00 */
[----:B------:R-:W3:Y:S04]  /*31f90*/  LDL.64 R22, [R1+0x700] ;  /* 0x0007000001167983 */ /* 0x000ee80000100a00 */
[----:B------:R4:W-:Y:S01]  /*31fa0*/  LDGSTS.E [R0+0x8008], desc[UR4][R18.64], !P0 ;  /* 0x0800800012007fae */ /* 0x0009e2000c121844 */
[----:B------:R-:W-:Y:S01]  /*31fb0*/  ISETP.GE.U32.AND P0, PT, R17, 0x7ffffe7c, PT ;  /* 0x7ffffe7c1100780c */ /* 0x000fe20003f06070 */
[C---:B-----5:R-:W-:Y:S01]  /*31fc0*/  IMAD.WIDE R248, R5.reuse, 0x4, R248 ;  /* 0x0000000405f87825 */ /* 0x060fe200078e02f8 */
[----:B----4-:R-:W4:Y:S03]  /*31fd0*/  LDC R19, c[0x0][0x230] ;  /* 0x00008c00ff137b82 */ /* 0x010f260000000800 */
[----:B--2---:R-:W-:-:S02]  /*31fe0*/  IMAD.WIDE R24, R5, 0x4, R14 ;  /* 0x0000000405187825 */ /* 0x004fc400078e020e */
[----:B------:R-:W2:Y:S02]  /*31ff0*/  LDL.LU.64 R14, [R1+0x6e8] ;  /* 0x0006e800010e7983 */ /* 0x000ea40000300a00 */
[C---:B------:R-:W-:Y:S01]  /*32000*/  IMAD.WIDE R244, R5.reuse, 0x4, R244 ;  /* 0x0000000405f47825 */ /* 0x040fe200078e02f4 */
[----:B------:R-:W5:Y:S01]  /*32010*/  LDC R18, c[0x0][0x230] ;  /* 0x00008c00ff127b82 */ /* 0x000f620000000800 */
[----:B------:R1:W-:Y:S02]  /*32020*/  STL.64 [R1+0x790], R24 ;  /* 0x0007901801007387 */ /* 0x0003e40000100a00 */
[C---:B------:R-:W-:Y:S02]  /*32030*/  IMAD.WIDE R30, R5.reuse, 0x4, R232 ;  /* 0x00000004051e7825 */ /* 0x040fe400078e02e8 */
[----:B------:R-:W-:Y:S02]  /*32040*/  STL.64 [R1+0x9b0], R248 ;  /* 0x0009b0f801007387 */ /* 0x000fe40000100a00 */
[----:B------:R-:W-:-:S02]  /*32050*/  IMAD.WIDE R26, R5, 0x4, R238 ;  /* 0x00000004051a7825 */ /* 0x000fc400078e02ee */
[----:B------:R4:W-:Y:S04]  /*32060*/  STL.64 [R1+0x9d0], R244 ;  /* 0x0009d0f401007387 */ /* 0x0009e80000100a00 */
[----:B------:R1:W-:Y:S04]  /*32070*/  LDGSTS.E [R0+0x800c], desc[UR4][R24.64], !P6 ;  /* 0x0800c00018007fae */ /* 0x0003e8000f121844 */
[----:B------:R-:W5:Y:S04]  /*32080*/  LDL.64 R238, [R1+0x6e0] ;  /* 0x0006e00001ee7983 */ /* 0x000f680000100a00 */
[----:B------:R-:W-:Y:S04]  /*32090*/  STL.64 [R1+0x9f0], R30 ;  /* 0x0009f01e01007387 */ /* 0x000fe80000100a00 */
[----:B------:R-:W-:Y:S01]  /*320a0*/  LDGSTS.E [R0+0xc000], desc[UR4][R248.64], !P5 ;  /* 0x0c000000f8007fae */ /* 0x000fe2000e921844 */
[----:B-1----:R-:W-:-:S03]  /*320b0*/  VIADD R24, R16, 0xfffffeb8 ;  /* 0xfffffeb810187836 */ /* 0x002fc60000000000 */
[----:B------:R-:W5:Y:S04]  /*320c0*/  LDL.LU.64 R232, [R1+0x6d8] ;  /* 0x0006d80001e87983 */ /* 0x000f680000300a00 */
[----:B------:R-:W-:Y:S04]  /*320d0*/  LDGSTS.E [R0+0xc004], desc[UR4][R244.64], !P4 ;  /* 0x0c004000f4007fae */ /* 0x000fe8000e121844 */
[----:B------:R-:W-:Y:S04]  /*320e0*/  STL.64 [R1+0xa18], R26 ;  /* 0x000a181a01007387 */ /* 0x000fe80000100a00 */
[----:B------:R-:W-:Y:S04]  /*320f0*/  LDGSTS.E [R0+0xc008], desc[UR4][R30.64], !P3 ;  /* 0x0c0080001e007fae */ /* 0x000fe8000d921844 */
[----:B------:R-:W5:Y:S04]  /*32100*/  LDL.LU.64 R16, [R1+0x6c0] ;  /* 0x0006c00001107983 */ /* 0x000f680000300a00 */
[----:B------:R3:W-:Y:S01]  /*32110*/  LDGSTS.E [R0+0xc00c], desc[UR4][R26.64], !P1 ;  /* 0x0c00c0001a007fae */ /* 0x0007e2000c921844 */
[----:B------:R-:W-:-:S03]  /*32120*/  ISETP.GE.U32.AND P1, PT, R8, 0x7ffffe7a, PT ;  /* 0x7ffffe7a0800780c */ /* 0x000fc60003f26070 */
[----:B----4-:R-:W4:Y:S04]  /*32130*/  LDL.LU.64 R244, [R1+0x6b8] ;  /* 0x0006b80001f47983 */ /* 0x010f280000300a00 */
[----:B------:R-:W4:Y:S04]  /*32140*/  LDL.LU.64 R8, [R1+0x6b0] ;  /* 0x0006b00001087983 */ /* 0x000f280000300a00 */
[----:B------:R-:W4:Y:S01]  /*32150*/  LDL.LU.64 R248, [R1+0x698] ;  /* 0x0006980001f87983 */ /* 0x000f220000300a00 */
[----:B------:R-:W-:Y:S02]  /*32160*/  VIADD R10, R10, 0xfffffeba ;  /* 0xfffffeba0a0a7836 */ /* 0x000fe40000000000 */
[----:B---3--:R-:W-:-:S03]  /*32170*/  VIADD R0, R20, 0xfffffe9a ;  /* 0xfffffe9a14007836 */ /* 0x008fc60000000000 */
[----:B------:R-:W-:Y:S02]  /*32180*/  ISETP.GE.U32.AND P6, PT, R10, 0x7ffffe7b, PT ;  /* 0x7ffffe7b0a00780c */ /* 0x000fe40003fc6070 */
[----:B------:R-:W-:Y:S01]  /*32190*/  ISETP.GE.U32.AND P4, PT, R21, 0x7ffffe5c, PT ;  /* 0x7ffffe5c1500780c */ /* 0x000fe20003f86070 */
[----:B------:R-:W-:Y:S01]  /*321a0*/  VIADD R11, R11, 0xfffffe99 ;  /* 0xfffffe990b0b7836 */ /* 0x000fe20000000000 */
[----:B------:R-:W-:Y:S01]  /*321b0*/  ISETP.GE.U32.AND P3, PT, R0, 0x7ffffe5b, PT ;  /* 0x7ffffe5b0000780c */ /* 0x000fe20003f66070 */
[----:B------:R-:W-:Y:S01]  /*321c0*/  VIADD R0, R19, 0xfffffe98 ;  /* 0xfffffe9813007836 */ /* 0x000fe20000000000 */
[----:B------:R-:W-:Y:S01]  /*321d0*/  ISETP.GE.U32.AND P5, PT, R24, 0x7ffffe79, PT ;  /* 0x7ffffe791800780c */ /* 0x000fe20003fa6070 */
[----:B------:R-:W1:Y:S08]  /*321e0*/  LDC R10, c[0x0][0x230] ;  /* 0x00008c00ff0a7b82 */ /* 0x000e700000000800 */
[----:B------:R-:W3:Y:S01]  /*321f0*/  LDC R19, c[0x0][0x230] ;  /* 0x00008c00ff137b82 */ /* 0x000ee20000000800 */
[----:B------:R-:W-:-:S05]  /*32200*/  IMAD.WIDE R20, R5, 0x4, R22 ;  /* 0x0000000405147825 */ /* 0x000fca00078e0216 */
[----:B------:R1:W-:Y:S01]  /*32210*/  LDGSTS.E [R3+0x8000], desc[UR4][R20.64], !P0 ;  /* 0x0800000014037fae */ /* 0x0003e2000c121844 */
[----:B------:R-:W-:Y:S01]  /*32220*/  ISETP.GE.U32.AND P0, PT, R11, 0x7ffffe5a, PT ;  /* 0x7ffffe5a0b00780c */ /* 0x000fe20003f06070 */
[----:B--2---:R-:W-:Y:S02]  /*32230*/  IMAD.WIDE R14, R5, 0x4, R14 ;  /* 0x00000004050e7825 */ /* 0x004fe400078e020e */
[----:B------:R1:W-:Y:S01]  /*32240*/  STL.64 [R1+0x6f0], R20 ;  /* 0x0006f01401007387 */ /* 0x0003e20000100a00 */
[----:B------:R-:W2:Y:S03]  /*32250*/  LDC R11, c[0x0][0x230] ;  /* 0x00008c00ff0b7b82 */ /* 0x000ea60000000800 */
[----:B------:R3:W-:Y:S01]  /*32260*/  LDGSTS.E [R3+0x8004], desc[UR4][R14.64], !P6 ;  /* 0x080040000e037fae */ /* 0x0007e2000f121844 */
[----:B------:R-:W-:-:S03]  /*32270*/  ISETP.GE.U32.AND P6, PT, R0, 0x7ffffe59, PT ;  /* 0x7ffffe590000780c */ /* 0x000fc60003fc6070 */
[----:B------:R3:W-:Y:S04]  /*32280*/  STL.64 [R1+0x728], R14 ;  /* 0x0007280e01007387 */ /* 0x0007e80000100a00 */
[----:B------:R-:W2:Y:S01]  /*32290*/  LDL.LU.64 R22, [R1+0x690] ;  /* 0x0006900001167983 */ /* 0x000ea20000300a00 */
[----:B-1----:R-:W1:Y:S01]  /*322a0*/  LDC R21, c[0x0][0x230] ;  /* 0x00008c00ff157b82 */ /* 0x002e620000000800 */
[----:B-----5:R-:W-:-:S07]  /*322b0*/  IMAD.WIDE R238, R5, 0x4, R238 ;  /* 0x0000000405ee7825 */ /* 0x020fce00078e02ee */
[----:B---3--:R-:W3:Y:S01]  /*322c0*/  LDC R15, c[0x0][0x230] ;  /* 0x00008c00ff0f7b82 */ /* 0x008ee20000000800 */
[----:B------:R-:W-:Y:S04]  /*322d0*/  STL.64 [R1+0x750], R238 ;  /* 0x000750ee01007387 */ /* 0x000fe80000100a00 */
[----:B------:R-:W-:Y:S03]  /*322e0*/  LDGSTS.E [R3+0x8008], desc[UR4][R238.64], !P1 ;  /* 0x08008000ee037fae */ /* 0x000fe6000c921844 */
[----:B------:R-:W5:Y:S01]  /*322f0*/  LDC R14, c[0x0][0x230] ;  /* 0x00008c00ff0e7b82 */ /* 0x000f620000000800 */
[----:B------:R-:W-:-:S05]  /*32300*/  IMAD.WIDE R232, R5, 0x4, R232 ;  /* 0x0000000405e87825 */ /* 0x000fca00078e02e8 */
[----:B------:R-:W-:Y:S02]  /*32310*/  STL.64 [R1+0x770], R232 ;  /* 0x000770e801007387 */ /* 0x000fe40000100a00 */
[----:B------:R-:W1:Y:S02]  /*32320*/  LDC R20, c[0x0][0x230] ;  /* 0x00008c00ff147b82 */ /* 0x000e640000000800 */
[----:B------:R-:W2:Y:S04]  /*32330*/  LDL.LU.64 R24, [R1+0x688] ;  /* 0x0006880001187983 */ /* 0x000ea80000300a00 */
[----:B------:R-:W-:Y:S01]  /*32340*/  LDGSTS.E [R3+0x800c], desc[UR4][R232.64], !P5 ;  /* 0x0800c000e8037fae */ /* 0x000fe2000e921844 */
[----:B------:R-:W-:-:S04]  /*32350*/  IMAD.WIDE R30, R5, 0x4, R16 ;  /* 0x00000004051e7825 */ /* 0x000fc800078e0210 */
[C---:B----4-:R-:W-:Y:S01]  /*32360*/  IMAD.WIDE R26, R5.reuse, 0x4, R244 ;  /* 0x00000004051a7825 */ /* 0x050fe200078e02f4 */
[----:B------:R-:W-:Y:S03]  /*32370*/  STL.64 [R1+0x970], R30 ;  /* 0x0009701e01007387 */ /* 0x000fe60000100a00 */
[C---:B------:R-:W-:Y:S01]  /*32380*/  IMAD.WIDE R8, R5.reuse, 0x4, R8 ;  /* 0x0000000405087825 */ /* 0x040fe200078e0208 */
[----:B------:R-:W-:Y:S03]  /*32390*/  STL.64 [R1+0x9a8], R26 ;  /* 0x0009a81a01007387 */ /* 0x000fe60000100a00 */
[----:B------:R-:W-:Y:S01]  /*323a0*/  IMAD.WIDE R16, R5, 0x4, R248 ;  /* 0x0000000405107825 */ /* 0x000fe200078e02f8 */
[----:B------:R-:W-:Y:S04]  /*323b0*/  LDGSTS.E [R3+0xc000], desc[UR4][R30.64], !P4 ;  /* 0x0c0000001e037fae */ /* 0x000fe8000e121844 */
[----:B------:R4:W-:Y:S04]  /*323c0*/  STL.64 [R1+0x9c8], R8 ;  /* 0x0009c80801007387 */ /* 0x0009e80000100a00 */
[----:B------:R-:W-:Y:S04]  /*323d0*/  LDGSTS.E [R3+0xc004], desc[UR4][R26.64], !P3 ;  /* 0x0c0040001a037fae */ /* 0x000fe8000d921844 */
[----:B------:R3:W-:Y:S04]  /*323e0*/  STL.64 [R1+0x9e8], R16 ;  /* 0x0009e81001007387 */ /* 0x0007e80000100a00 */
[----:B------:R-:W-:Y:S04]  /*323f0*/  LDGSTS.E [R3+0xc008], desc[UR4][R8.64], !P0 ;  /* 0x0c00800008037fae */ /* 0x000fe8000c121844 */
[----:B------:R1:W-:Y:S04]  /*32400*/  LDGSTS.E [R3+0xc00c], desc[UR4][R16.64], !P6 ;  /* 0x0c00c00010037fae */ /* 0x0003e8000f121844 */
[----:B----4-:R-:W4:Y:S04]  /*32410*/  LDL.LU.64 R8, [R1+0x670] ;  /* 0x0006700001087983 */ /* 0x010f280000300a00 */
[----:B---3--:R-:W3:Y:S04]  /*32420*/  LDL.LU.64 R16, [R1+0x668] ;  /* 0x0006680001107983 */ /* 0x008ee80000300a00 */
[----:B------:R-:W3:Y:S04]  /*32430*/  LDL.LU.64 R232, [R1+0x660] ;  /* 0x0006600001e87983 */ /* 0x000ee80000300a00 */
[----:B------:R-:W3:Y:S04]  /*32440*/  LDL.LU.64 R238, [R1+0x648] ;  /* 0x0006480001ee7983 */ /* 0x000ee80000300a00 */
[----:B------:R-:W3:Y:S04]  /*32450*/  LDL.LU.64 R244, [R1+0x640] ;  /* 0x0006400001f47983 */ /* 0x000ee80000300a00 */
[----:B------:R-:W3:Y:S01]  /*32460*/  LDL.LU.64 R248, [R1+0x638] ;  /* 0x0006380001f87983 */ /* 0x000ee20000300a00 */
[----:B------:R-:W-:Y:S01]  /*32470*/  VIADD R0, R18, 0xfffffeb6 ;  /* 0xfffffeb612007836 */ /* 0x000fe20000000000 */
[----:B------:R-:W-:Y:S01]  /*32480*/  IADD3 R15, R15, -0x14b, RZ ;  /* 0xfffffeb50f0f7810 */ /* 0x000fe20007ffe0ff */
[----:B-----5:R-:W-:Y:S01]  /*32490*/  VIADD R14, R14, 0xfffffeb4 ;  /* 0xfffffeb40e0e7836 */ /* 0x020fe20000000000 */
[----:B------:R-:W5:Y:S01]  /*324a0*/  LDC R18, c[0x0][0x230] ;  /* 0x00008c00ff127b82 */ /* 0x000f620000000800 */
[----:B------:R-:W-:Y:S01]  /*324b0*/  VIADD R10, R10, 0xfffffeb7 ;  /* 0xfffffeb70a0a7836 */ /* 0x000fe20000000000 */
[----:B------:R-:W-:-:S02]  /*324c0*/  ISETP.GE.U32.AND P0, PT, R15, 0x7ffffe76, PT ;  /* 0x7ffffe760f00780c */ /* 0x000fc40003f06070 */
[----:B------:R-:W-:-:S04]  /*324d0*/  ISETP.GE.U32.AND P6, PT, R14, 0x7ffffe75, PT ;  /* 0x7ffffe750e00780c */ /* 0x000fc80003fc6070 */
[----:B------:R-:W3:Y:S01]  /*324e0*/  LDC R15, c[0x0][0x230] ;  /* 0x00008c00ff0f7b82 */ /* 0x000ee20000000800 */
[----:B------:R-:W-:-:S07]  /*324f0*/  ISETP.GE.U32.AND P3, PT, R10, 0x7ffffe78, PT ;  /* 0x7ffffe780a00780c */ /* 0x000fce0003f66070 */
[----:B------:R-:W3:Y:S01]  /*32500*/  LDC R14, c[0x0][0x230] ;  /* 0x00008c00ff0e7b82 */ /* 0x000ee20000000800 */
[----:B-1----:R-:W-:Y:S01]  /*32510*/  VIADD R3, R21, 0xfffffe97 ;  /* 0xfffffe9715037836 */ /* 0x002fe20000000000 */
[----:B------:R-:W-:Y:S01]  /*32520*/  ISETP.GE.U32.AND P1, PT, R0, 0x7ffffe77, PT ;  /* 0x7ffffe770000780c */ /* 0x000fe20003f26070 */
[----:B------:R-:W-:-:S03]  /*32530*/  VIADD R0, R20, 0xfffffe96 ;  /* 0xfffffe9614007836 */ /* 0x000fc60000000000 */
[----:B------:R-:W-:Y:S01]  /*32540*/  ISETP.GE.U32.AND P5, PT, R3, 0x7ffffe58, PT ;  /* 0x7ffffe580300780c */ /* 0x000fe20003fa6070 */
[----:B------:R-:W-:Y:S01]  /*32550*/  VIADD R3, R19, 0xfffffe95 ;  /* 0xfffffe9513037836 */ /* 0x000fe20000000000 */
[----:B------:R-:W-:Y:S01]  /*32560*/  ISETP.GE.U32.AND P4, PT, R0, 0x7ffffe57, PT ;  /* 0x7ffffe570000780c */ /* 0x000fe20003f86070 */
[----:B------:R-:W1:Y:S01]  /*32570*/  LDC R10, c[0x0][0x230] ;  /* 0x00008c00ff0a7b82 */ /* 0x000e620000000800 */
[----:B--2---:R-:W-:-:S05]  /*32580*/  IMAD.WIDE R22, R5, 0x4, R22 ;  /* 0x0000000405167825 */ /* 0x004fca00078e0216 */
[----:B------:R-:W-:Y:S01]  /*32590*/  LDGSTS.E [R4+0x8000], desc[UR4][R22.64], !P3 ;  /* 0x0800000016047fae */ /* 0x000fe2000d921844 */
[----:B------:R-:W-:Y:S02]  /*325a0*/  ISETP.GE.U32.AND P3, PT, R3, 0x7ffffe56, PT ;  /* 0x7ffffe560300780c */ /* 0x000fe40003f66070 */
[----:B-----5:R-:W-:Y:S01]  /*325b0*/  IADD3 R3, R18, -0x14d, RZ ;  /* 0xfffffeb312037810 */ /* 0x020fe20007ffe0ff */
[----:B------:R-:W-:Y:S01]  /*325c0*/  STL.64 [R1+0x6a8], R22 ;  /* 0x0006a81601007387 */ /* 0x000fe20000100a00 */
[C---:B------:R-:W-:Y:S02]  /*325d0*/  IMAD.WIDE R20, R5.reuse, 0x4, R24 ;  /* 0x0000000405147825 */ /* 0x040fe400078e0218 */
[----:B------:R-:W2:Y:S03]  /*325e0*/  LDC R25, c[0x0][0x230] ;  /* 0x00008c00ff197b82 */ /* 0x000ea60000000800 */
[----:B------:R5:W-:Y:S04]  /*325f0*/  STL.64 [R1+0x6d0], R20 ;  /* 0x0006d01401007387 */ /* 0x000be80000100a00 */
[----:B------:R5:W-:Y:S01]  /*32600*/  LDGSTS.E [R4+0x8004], desc[UR4][R20.64], !P1 ;  /* 0x0800400014047fae */ /* 0x000be2000c921844 */
[C---:B----4-:R-:W-:Y:S01]  /*32610*/  IMAD.WIDE R8, R5.reuse, 0x4, R8 ;  /* 0x0000000405087825 */ /* 0x050fe200078e0208 */
[----:B-----5:R-:W4:Y:S03]  /*32620*/  LDC R20, c[0x0][0x230] ;  /* 0x00008c00ff147b82 */ /* 0x020f260000000800 */
[----:B---3--:R-:W-:Y:S01]  /*32630*/  IMAD.WIDE R16, R5, 0x4, R16 ;  /* 0x0000000405107825 */ /* 0x008fe200078e0210 */
[----:B------:R3:W-:Y:S04]  /*32640*/  STL.64 [R1+0x710], R8 ;  /* 0x0007100801007387 */ /* 0x0007e80000100a00 */
[----:B------:R-:W5:Y:S01]  /*32650*/  LDL.LU.64 R22, [R1+0x620] ;  /* 0x0006200001167983 */ /* 0x000f620000300a00 */
[----:B------:R-:W-:Y:S01]  /*32660*/  VIADD R21, R15, 0xfffffeb1 ;  /* 0xfffffeb10f157836 */ /* 0x000fe20000000000 */
[----:B------:R-:W4:Y:S02]  /*32670*/  LDC R24, c[0x0][0x230] ;  /* 0x00008c00ff187b82 */ /* 0x000f240000000800 */
[----:B------:R3:W-:Y:S01]  /*32680*/  LDGSTS.E [R4+0x8008], desc[UR4][R8.64], !P0 ;  /* 0x0800800008047fae */ /* 0x0007e2000c121844 */
[----:B------:R-:W-:Y:S01]  /*32690*/  ISETP.GE.U32.AND P0, PT, R3, 0x7ffffe74, PT ;  /* 0x7ffffe740300780c */ /* 0x000fe20003f06070 */
[----:B------:R-:W-:-:S02]  /*326a0*/  VIADD R3, R14, 0xfffffeb0 ;  /* 0xfffffeb00e037836 */ /* 0x000fc40000000000 */
[----:B------:R1:W-:Y:S01]  /*326b0*/  STL.64 [R1+0x730], R16 ;  /* 0x0007301001007387 */ /* 0x0003e20000100a00 */
[----:B------:R-:W-:-:S03]  /*326c0*/  IMAD.WIDE R14, R5, 0x4, R238 ;  /* 0x00000004050e7825 */ /* 0x000fc600078e02ee */
[----:B------:R1:W-:Y:S01]  /*326d0*/  LDGSTS.E [R4+0x800c], desc[UR4][R16.64], !P6 ;  /* 0x0800c00010047fae */ /* 0x0003e2000f121844 */
[----:B------:R-:W-:-:S03]  /*326e0*/  IMAD.WIDE R30, R5, 0x4, R244 ;  /* 0x00000004051e7825 */ /* 0x000fc600078e02f4 */
[----:B------:R-:W5:Y:S01]  /*326f0*/  LDL.LU.64 R18, [R1+0x618] ;  /* 0x0006180001127983 */ /* 0x000f620000300a00 */
[C---:B------:R-:W-:Y:S01]  /*32700*/  IMAD.WIDE R26, R5.reuse, 0x4, R248 ;  /* 0x00000004051a7825 */ /* 0x040fe200078e02f8 */
[----:B---3--:R-:W3:Y:S03]  /*32710*/  LDC R8, c[0x0][0x230] ;  /* 0x00008c00ff087b82 */ /* 0x008ee60000000800 */
[----:B-1----:R-:W-:-:S05]  /*32720*/  IMAD.WIDE R16, R5, 0x4, R232 ;  /* 0x0000000405107825 */ /* 0x002fca00078e02e8 */
[----:B------:R-:W1:Y:S01]  /*32730*/  LDC R9, c[0x0][0x230] ;  /* 0x00008c00ff097b82 */ /* 0x000e620000000800 */
[----:B------:R2:W-:Y:S04]  /*32740*/  STL.64 [R1+0x930], R16 ;  /* 0x0009301001007387 */ /* 0x0005e80000100a00 */
[----:B------:R4:W-:Y:S04]  /*32750*/  STL.64 [R1+0x968], R14 ;  /* 0x0009680e01007387 */ /* 0x0009e80000100a00 */
[----:B------:R-:W-:Y:S04]  /*32760*/  STL.64 [R1+0x990], R30 ;  /* 0x0009901e01007387 */ /* 0x000fe80000100a00 */
[----:B------:R-:W-:Y:S04]  /*32770*/  LDGSTS.E [R4+0xc000], desc[UR4][R16.64], !P5 ;  /* 0x0c00000010047fae */ /* 0x000fe8000e921844 */
[----:B------:R-:W-:Y:S04]  /*32780*/  STL.64 [R1+0x9b8], R26 ;  /* 0x0009b81a01007387 */ /* 0x000fe80000100a00 */
[----:B------:R-:W-:Y:S04]  /*32790*/  LDGSTS.E [R4+0xc004], desc[UR4][R14.64], !P4 ;  /* 0x0c0040000e047fae */ /* 0x000fe8000e121844 */
[----:B--2---:R-:W2:Y:S04]  /*327a0*/  LDL.LU.64 R16, [R1+0x610] ;  /* 0x0006100001107983 */ /* 0x004ea80000300a00 */
[----:B------:R-:W2:Y:S04]  /*327b0*/  LDL.LU.64 R238, [R1+0x5f8] ;  /* 0x0005f80001ee7983 */ /* 0x000ea80000300a00 */
[----:B------:R-:W2:Y:S04]  /*327c0*/  LDL.LU.64 R232, [R1+0x5f0] ;  /* 0x0005f00001e87983 */ /* 0x000ea80000300a00 */
[----:B----4-:R-:W4:Y:S04]  /*327d0*/  LDL.LU.64 R14, [R1+0x5e8] ;  /* 0x0005e800010e7983 */ /* 0x010f280000300a00 */
[----:B------:R-:W4:Y:S04]  /*327e0*/  LDL.LU.64 R244, [R1+0x5d8] ;  /* 0x0005d80001f47983 */ /* 0x000f280000300a00 */
[----:B------:R-:W4:Y:S01]  /*327f0*/  LDL.LU.64 R248, [R1+0x5d0] ;  /* 0x0005d00001f87983 */ /* 0x000f220000300a00 */
[----:B------:R-:W-:-:S02]  /*32800*/  VIADD R0, R11, 0xfffffe94 ;  /* 0xfffffe940b007836 */ /* 0x000fc40000000000 */
[----:B------:R-:W1:Y:S01]  /*32810*/  LDC R11, c[0x0][0x230] ;  /* 0x00008c00ff0b7b82 */ /* 0x000e620000000800 */
[----:B------:R-:W-:Y:S02]  /*32820*/  LDGSTS.E [R4+0xc008], desc[UR4][R30.64], !P3 ;  /* 0x0c0080001e047fae */ /* 0x000fe4000d921844 */
[----:B------:R-:W-:Y:S01]  /*32830*/  ISETP.GE.U32.AND P1, PT, R0, 0x7ffffe55, PT ;  /* 0x7ffffe550000780c */ /* 0x000fe20003f26070 */
[----:B------:R-:W-:Y:S01]  /*32840*/  VIADD R0, R10, 0xfffffeb2 ;  /* 0xfffffeb20a007836 */ /* 0x000fe20000000000 */
[----:B------:R-:W-:-:S03]  /*32850*/  ISETP.GE.U32.AND P5, PT, R3, 0x7ffffe71, PT ;  /* 0x7ffffe710300780c */ /* 0x000fc60003fa6070 */
[----:B------:R-:W4:Y:S01]  /*32860*/  LDC R10, c[0x0][0x230] ;  /* 0x00008c00ff0a7b82 */ /* 0x000f220000000800 */
[----:B------:R-:W-:Y:S01]  /*32870*/  ISETP.GE.U32.AND P6, PT, R0, 0x7ffffe73, PT ;  /* 0x7ffffe730000780c */ /* 0x000fe20003fc6070 */
[----:B------:R-:W-:-:S05]  /*32880*/  VIADD R0, R25, 0xfffffe93 ;  /* 0xfffffe9319007836 */ /* 0x000fca0000000000 */
[----:B------:R-:W-:Y:S01]  /*32890*/  ISETP.GE.U32.AND P4, PT, R0, 0x7ffffe54, PT ;  /* 0x7ffffe540000780c */ /* 0x000fe20003f86070 */
[----:B------:R-:W-:Y:S01]  /*328a0*/  VIADD R0, R20, 0xfffffe92 ;  /* 0xfffffe9214007836 */ /* 0x000fe20000000000 */
[----:B------:R1:W-:Y:S01]  /*328b0*/  LDGSTS.E [R4+0xc00c], desc[UR4][R26.64], !P1 ;  /* 0x0c00c0001a047fae */ /* 0x0003e2000c921844 */
[----:B------:R-:W-:-:S03]  /*328c0*/  ISETP.GE.U32.AND P1, PT, R21, 0x7ffffe72, PT ;  /* 0x7ffffe721500780c */ /* 0x000fc60003f26070 */
[----:B------:R-:W-:Y:S01]  /*328d0*/  ISETP.GE.U32.AND P3, PT, R0, 0x7ffffe53, PT ;  /* 0x7ffffe530000780c */ /* 0x000fe20003f66070 */
[----:B---3--:R-:W-:Y:S02]  /*328e0*/  VIADD R0, R8, 0xfffffe90 ;  /* 0xfffffe9008007836 */ /* 0x008fe40000000000 */
[----:B------:R-:W3:Y:S01]  /*328f0*/  LDC R8, c[0x0][0x230] ;  /* 0x00008c00ff087b82 */ /* 0x000ee20000000800 */
[----:B-1----:R-:W-:Y:S01]  /*32900*/  IADD3 R3, R11, -0x16f, RZ ;  /* 0xfffffe910b037810 */ /* 0x002fe20007ffe0ff */
[----:B------:R-:W-:-:S06]  /*32910*/  VIADD R4, R24, 0xfffffeaf ;  /* 0xfffffeaf18047836 */ /* 0x000fcc0000000000 */
[----:B------:R-:W1:Y:S01]  /*32920*/  LDC R11, c[0x0][0x230] ;  /* 0x00008c00ff0b7b82 */ /* 0x000e620000000800 */
[----:B-----5:R-:W-:-:S05]  /*32930*/  IMAD.WIDE R20, R5, 0x4, R22 ;  /* 0x0000000405147825 */ /* 0x020fca00078e0216 */
[----:B------:R5:W-:Y:S01]  /*32940*/  LDGSTS.E [R7+0x8000], desc[UR4][R20.64], !P0 ;  /* 0x0800000014077fae */ /* 0x000be2000c121844 */
[----:B------:R-:W-:-:S03]  /*32950*/  ISETP.GE.U32.AND P0, PT, R3, 0x7ffffe52, PT ;  /* 0x7ffffe520300780c */ /* 0x000fc60003f06070 */
[----:B------:R5:W-:Y:S01]  /*32960*/  STL.64 [R1+0x670], R20 ;  /* 0x0006701401007387 */ /* 0x000be20000100a00 */
[----:B------:R-:W-:-:S05]  /*32970*/  IMAD.WIDE R18, R5, 0x4, R18 ;  /* 0x0000000405127825 */ /* 0x000fca00078e0212 */
[----:B------:R3:W-:Y:S01]  /*32980*/  LDGSTS.E [R7+0x8004], desc[UR4][R18.64], !P6 ;  /* 0x0800400012077fae */ /* 0x0007e2000f121844 */
[----:B------:R-:W-:Y:S01]  /*32990*/  ISETP.GE.U32.AND P6, PT, R0, 0x7ffffe51, PT ;  /* 0x7ffffe510000780c */ /* 0x000fe20003fc6070 */
[----:B-----5:R-:W5:Y:S02]  /*329a0*/  LDC R21, c[0x0][0x230] ;  /* 0x00008c00ff157b82 */ /* 0x020f640000000800 */
[----:B------:R3:W-:Y:S04]  /*329b0*/  STL.64 [R1+0x690], R18 ;  /* 0x0006901201007387 */ /* 0x0007e80000100a00 */
[----:B------:R-:W5:Y:S01]  /*329c0*/  LDL.LU.64 R22, [R1+0x5c8] ;  /* 0x0005c80001167983 */ /* 0x000f620000300a00 */
[----:B------:R-:W-:Y:S01]  /*329d0*/  VIADD R0, R9, 0xfffffead ;  /* 0xfffffead09007836 */ /* 0x000fe20000000000 */
[----:B------:R-:W1:Y:S08]  /*329e0*/  LDC R20, c[0x0][0x230] ;  /* 0x00008c00ff147b82 */ /* 0x000e700000000800 */
[----:B---3--:R-:W3:Y:S01]  /*329f0*/  LDC R19, c[0x0][0x230] ;  /* 0x00008c00ff137b82 */ /* 0x008ee20000000800 */
[----:B--2---:R-:W-:-:S07]  /*32a00*/  IMAD.WIDE R16, R5, 0x4, R16 ;  /* 0x0000000405107825 */ /* 0x004fce00078e0210 */
[----:B------:R-:W2:Y:S01]  /*32a10*/  LDC R18, c[0x0][0x230] ;  /* 0x00008c00ff127b82 */ /* 0x000ea20000000800 */
[C---:B------:R-:W-:Y:S01]  /*32a20*/  IMAD.WIDE R238, R5.reuse, 0x4, R238 ;  /* 0x0000000405ee7825 */ /* 0x040fe200078e02ee */
[----:B------:R1:W-:Y:S03]  /*32a30*/  STL.64 [R1+0x6c8], R16 ;  /* 0x0006c81001007387 */ /* 0x0003e60000100a00 */
[C---:B------:R-:W-:Y:S01]  /*32a40*/  IMAD.WIDE R232, R5.reuse, 0x4, R232 ;  /* 0x0000000405e87825 */ /* 0x040fe200078e02e8 */
[----:B------:R-:W-:Y:S03]  /*32a50*/  STL.64 [R1+0x708], R238 ;  /* 0x000708ee01007387 */ /* 0x000fe60000100a00 */
[C---:B----4-:R-:W-:Y:S01]  /*32a60*/  IMAD.WIDE R30, R5.reuse, 0x4, R14 ;  /* 0x00000004051e7825 */ /* 0x050fe200078e020e */
[----:B------:R-:W-:Y:S03]  /*32a70*/  LDGSTS.E [R7+0x8008], desc[UR4][R16.64], !P1 ;  /* 0x0800800010077fae */ /* 0x000fe6000c921844 */
[C---:B------:R-:W-:Y:S01]  /*32a80*/  IMAD.WIDE R26, R5.reuse, 0x4, R244 ;  /* 0x00000004051a7825 */ /* 0x040fe200078e02f4 */
[----:B------:R-:W4:Y:S04]  /*32a90*/  LDL.LU.64 R14, [R1+0x5b8] ;  /* 0x0005b800010e7983 */ /* 0x000f280000300a00 */
[----:B------:R3:W-:Y:S01]  /*32aa0*/  STL.64 [R1+0x8f0], R232 ;  /* 0x0008f0e801007387 */ /* 0x0007e20000100a00 */
[----:B------:R-:W-:-:S03]  /*32ab0*/  IMAD.WIDE R24, R5, 0x4, R248 ;  /* 0x0000000405187825 */ /* 0x000fc600078e02f8 */
[----:B------:R-:W-:Y:S04]  /*32ac0*/  STL.64 [R1+0x928], R30 ;  /* 0x0009281e01007387 */ /* 0x000fe80000100a00 */
[----:B------:R-:W-:Y:S04]  /*32ad0*/  STL.64 [R1+0x950], R26 ;  /* 0x0009501a01007387 */ /* 0x000fe80000100a00 */
[----:B-1----:R-:W4:Y:S04]  /*32ae0*/  LDL.LU.64 R16, [R1+0x5b0] ;  /* 0x0005b00001107983 */ /* 0x002f280000300a00 */
[----:B------:R-:W-:Y:S04]  /*32af0*/  LDGSTS.E [R7+0x800c], desc[UR4][R238.64], !P5 ;  /* 0x0800c000ee077fae */ /* 0x000fe8000e921844 */
[----:B------:R-:W-:Y:S04]  /*32b00*/  LDGSTS.E [R7+0xc000], desc[UR4][R232.64], !P4 ;  /* 0x0c000000e8077fae */ /* 0x000fe8000e121844 */
[----:B------:R-:W-:Y:S04]  /*32b10*/  LDGSTS.E [R7+0xc004], desc[UR4][R30.64], !P3 ;  /* 0x0c0040001e077fae */ /* 0x000fe8000d921844 */
[----:B------:R-:W-:Y:S04]  /*32b20*/  STL.64 [R1+0x988], R24 ;  /* 0x0009881801007387 */ /* 0x000fe80000100a00 */
[----:B------:R-:W-:Y:S04]  /*32b30*/  LDGSTS.E [R7+0xc008], desc[UR4][R26.64], !P0 ;  /* 0x0c0080001a077fae */ /* 0x000fe8000c121844 */
[----:B------:R1:W-:Y:S01]  /*32b40*/  LDGSTS.E [R7+0xc00c], desc[UR4][R24.64], !P6 ;  /* 0x0c00c00018077fae */ /* 0x0003e2000f121844 */
[----:B------:R-:W-:Y:S01]  /*32b50*/  ISETP.GE.U32.AND P6, PT, R0, 0x7ffffe6e, PT ;  /* 0x7ffffe6e0000780c */ /* 0x000fe20003fc6070 */
[----:B------:R-:W-:-:S02]  /*32b60*/  VIADD R0, R8, 0xfffffeac ;  /* 0xfffffeac08007836 */ /* 0x000fc40000000000 */
[----:B---3--:R-:W3:Y:S04]  /*32b70*/  LDL.LU.64 R232, [R1+0x5a8] ;  /* 0x0005a80001e87983 */ /* 0x008ee80000300a00 */
[----:B------:R-:W3:Y:S04]  /*32b80*/  LDL.LU.64 R238, [R1+0x598] ;  /* 0x0005980001ee7983 */ /* 0x000ee80000300a00 */
[----:B------:R-:W3:Y:S01]  /*32b90*/  LDL.LU.64 R244, [R1+0x590] ;  /* 0x0005900001f47983 */ /* 0x000ee20000300a00 */
[----:B------:R-:W-:Y:S01]  /*32ba0*/  VIADD R3, R10, 0xfffffeae ;  /* 0xfffffeae0a037836 */ /* 0x000fe20000000000 */
[----:B------:R-:W-:Y:S01]  /*32bb0*/  ISETP.GE.U32.AND P4, PT, R4, 0x7ffffe70, PT ;  /* 0x7ffffe700400780c */ /* 0x000fe20003f86070 */
[----:B------:R-:W3:Y:S01]  /*32bc0*/  LDC R10, c[0x0][0x230] ;  /* 0x00008c00ff0a7b82 */ /* 0x000ee20000000800 */
[----:B------:R-:W3:Y:S04]  /*32bd0*/  LDL.LU.64 R8, [R1+0x588] ;  /* 0x0005880001087983 */ /* 0x000ee80000300a00 */
[----:B------:R-:W3:Y:S01]  /*32be0*/  LDL.LU.64 R248, [R1+0x578] ;  /* 0x0005780001f87983 */ /* 0x000ee20000300a00 */
[----:B------:R-:W-:Y:S01]  /*32bf0*/  ISETP.GE.U32.AND P5, PT, R3, 0x7ffffe6f, PT ;  /* 0x7ffffe6f0300780c */ /* 0x000fe20003fa6070 */
[----:B------:R-:W-:Y:S01]  /*32c00*/  VIADD R3, R20, 0xfffffe8e ;  /* 0xfffffe8e14037836 */ /* 0x000fe20000000000 */
[----:B-----5:R-:W-:Y:S01]  /*32c10*/  IADD3 R4, R21, -0x171, RZ ;  /* 0xfffffe8f15047810 */ /* 0x020fe20007ffe0ff */
[----:B-1----:R-:W1:Y:S01]  /*32c20*/  LDC R7, c[0x0][0x230] ;  /* 0x00008c00ff077b82 */ /* 0x002e620000000800 */
[----:B------:R-:W-:Y:S01]  /*32c30*/  ISETP.GE.U32.AND P0, PT, R0, 0x7ffffe6d, PT ;  /* 0x7ffffe6d0000780c */ /* 0x000fe20003f06070 */
[----:B------:R-:W-:Y:S01]  /*32c40*/  VIADD R0, R19, 0xfffffe8d ;  /* 0xfffffe8d13007836 */ /* 0x000fe20000000000 */
[----:B------:R-:W-:Y:S01]  /*32c50*/  ISETP.GE.U32.AND P3, PT, R3, 0x7ffffe4f, PT ;  /* 0x7ffffe4f0300780c */ /* 0x000fe20003f66070 */
[----:B--2---:R-:W-:Y:S01]  /*32c60*/  VIADD R3, R18, 0xfffffe8c ;  /* 0xfffffe8c12037836 */ /* 0x004fe20000000000 */
[----:B------:R-:W-:-:S03]  /*32c70*/  ISETP.GE.U32.AND P1, PT, R4, 0x7ffffe50, PT ;  /* 0x7ffffe500400780c */ /* 0x000fc60003f26070 */
[----:B------:R-:W2:Y:S01]  /*32c80*/  LDC R4, c[0x0][0x230] ;  /* 0x00008c00ff047b82 */ /* 0x000ea20000000800 */
[----:B------:R-:W-:-:S05]  /*32c90*/  IMAD.WIDE R20, R5, 0x4, R22 ;  /* 0x0000000405147825 */ /* 0x000fca00078e0216 */
[----:B------:R5:W-:Y:S01]  /*32ca0*/  LDGSTS.E [R13+0x8000], desc[UR4][R20.64], !P4 ;  /* 0x08000000140d7fae */ /* 0x000be2000e121844 */
[----:B------:R-:W-:Y:S01]  /*32cb0*/  ISETP.GE.U32.AND P4, PT, R0, 0x7ffffe4e, PT ;  /* 0x7ffffe4e0000780c */ /* 0x000fe20003f86070 */
[----:B------:R-:W-:Y:S02]  /*32cc0*/  VIADD R0, R11, 0xfffffeab ;  /* 0xfffffeab0b007836 */ /* 0x000fe40000000000 */
[----:B------:R5:W-:Y:S02]  /*32cd0*/  STL.64 [R1+0x640], R20 ;  /* 0x0006401401007387 */ /* 0x000be40000100a00 */
[----:B-----5:R-:W5:Y:S08]  /*32ce0*/  LDC R21, c[0x0][0x230] ;  /* 0x00008c00ff157b82 */ /* 0x020f700000000800 */
[----:B------:R-:W5:Y:S01]  /*32cf0*/  LDC R20, c[0x0][0x230] ;  /* 0x00008c00ff147b82 */ /* 0x000f620000000800 */
[----:B----4-:R-:W-:-:S05]  /*32d00*/  IMAD.WIDE R14, R5, 0x4, R14 ;  /* 0x00000004050e7825 */ /* 0x010fca00078e020e */
[----:B------:R4:W-:Y:S04]  /*32d10*/  LDGSTS.E [R13+0x8004], desc[UR4][R14.64], !P5 ;  /* 0x080040000e0d7fae */ /* 0x0009e8000e921844 */
[----:B------:R4:W-:Y:S01]  /*32d20*/  STL.64 [R1+0x668], R14 ;  /* 0x0006680e01007387 */ /* 0x0009e20000100a00 */
[----:B------:R-:W-:-:S03]  /*32d30*/  IMAD.WIDE R18, R5, 0x4, R16 ;  /* 0x0000000405127825 */ /* 0x000fc600078e0210 */
[----:B------:R-:W2:Y:S01]  /*32d40*/  LDL.LU.64 R16, [R1+0x570] ;  /* 0x0005700001107983 */ /* 0x000ea20000300a00 */
[----:B---3--:R-:W-:-:S03]  /*32d50*/  IMAD.WIDE R26, R5, 0x4, R232 ;  /* 0x00000004051a7825 */ /* 0x008fc600078e02e8 */
[----:B------:R-:W-:Y:S01]  /*32d60*/  LDGSTS.E [R13+0x8008], desc[UR4][R18.64], !P6 ;  /* 0x08008000120d7fae */ /* 0x000fe2000f121844 */
[----:B------:R-:W-:Y:S01]  /*32d70*/  ISETP.GE.U32.AND P6, PT, R0, 0x7ffffe6c, PT ;  /* 0x7ffffe6c0000780c */ /* 0x000fe20003fc6070 */
[----:B----4-:R-:W3:Y:S01]  /*32d80*/  LDC R15, c[0x0][0x230] ;  /* 0x00008c00ff0f7b82 */ /* 0x010ee20000000800 */
[C---:B------:R-:W-:Y:S01]  /*32d90*/  IMAD.WIDE R24, R5.reuse, 0x4, R238 ;  /* 0x0000000405187825 */ /* 0x040fe200078e02ee */
[----:B------:R-:W-:Y:S01]  /*32da0*/  IADD3 R0, R10, -0x157, RZ ;  /* 0xfffffea90a007810 */ /* 0x000fe20007ffe0ff */
[----:B------:R4:W-:Y:S02]  /*32db0*/  STL.64 [R1+0x688], R18 ;  /* 0x0006881201007387 */ /* 0x0009e40000100a00 */
[----:B------:R-:W-:Y:S01]  /*32dc0*/  IMAD.WIDE R22, R5, 0x4, R244 ;  /* 0x0000000405167825 */ /* 0x000fe200078e02f4 */
[----:B------:R-:W-:Y:S01]  /*32dd0*/  ISETP.GE.U32.AND P5, PT, R3, 0x7ffffe4d, PT ;  /* 0x7ffffe4d0300780c */ /* 0x000fe20003fa6070 */
[----:B------:R-:W-:Y:S01]  /*32de0*/  LDGSTS.E [R13+0x800c], desc[UR4][R26.64], !P0 ;  /* 0x0800c0001a0d7fae */ /* 0x000fe2000c121844 */
[----:B------:R-:W5:Y:S01]  /*32df0*/  LDC R14, c[0x0][0x230] ;  /* 0x00008c00ff0e7b82 */ /* 0x000f620000000800 */
[----:B------:R-:W-:-:S02]  /*32e00*/  IMAD.WIDE R10, R5, 0x4, R8 ;  /* 0x00000004050a7825 */ /* 0x000fc400078e0208 */
[----:B------:R-:W-:Y:S02]  /*32e10*/  LDGSTS.E [R13+0xc000], desc[UR4][R24.64], !P1 ;  /* 0x0c000000180d7fae */ /* 0x000fe4000c921844 */
[----:B------:R-:W-:Y:S02]  /*32e20*/  IMAD.WIDE R8, R5, 0x4, R248 ;  /* 0x0000000405087825 */ /* 0x000fe400078e02f8 */
[----:B----4-:R-:W4:Y:S04]  /*32e30*/  LDL.LU.64 R18, [R1+0x568] ;  /* 0x0005680001127983 */ /* 0x010f280000300a00 */
[----:B------:R-:W-:Y:S04]  /*32e40*/  STL.64 [R1+0x6b0], R26 ;  /* 0x0006b01a01007387 */ /* 0x000fe80000100a00 */
[----:B------:R-:W-:Y:S04]  /*32e50*/  STL.64 [R1+0x8b0], R24 ;  /* 0x0008b01801007387 */ /* 0x000fe80000100a00 */
[----:B------:R-:W-:Y:S04]  /*32e60*/  STL.64 [R1+0x8e8], R22 ;  /* 0x0008e81601007387 */ /* 0x000fe80000100a00 */
[----:B------:R1:W-:Y:S04]  /*32e70*/  STL.64 [R1+0x910], R10 ;  /* 0x0009100a01007387 */ /* 0x0003e80000100a00 */
[----:B------:R3:W-:Y:S04]  /*32e80*/  STL.64 [R1+0x948], R8 ;  /* 0x0009480801007387 */ /* 0x0007e80000100a00 */
[----:B------:R-:W5:Y:S04]  /*32e90*/  LDL.LU.64 R238, [R1+0x558] ;  /* 0x0005580001ee7983 */ /* 0x000f680000300a00 */
[----:B------:R-:W-:Y:S04]  /*32ea0*/  LDGSTS.E [R13+0xc004], desc[UR4][R22.64], !P3 ;  /* 0x0c004000160d7fae */ /* 0x000fe8000d921844 */
[----:B------:R-:W-:Y:S04]  /*32eb0*/  LDGSTS.E [R13+0xc008], desc[UR4][R10.64], !P4 ;  /* 0x0c0080000a0d7fae */ /* 0x000fe8000e121844 */
[----:B------:R3:W-:Y:S04]  /*32ec0*/  LDGSTS.E [R13+0xc00c], desc[UR4][R8.64], !P5 ;  /* 0x0c00c000080d7fae */ /* 0x0007e8000e921844 */
[----:B-1----:R-:W5:Y:S04]  /*32ed0*/  LDL.LU.64 R10, [R1+0x550] ;  /* 0x00055000010a7983 */ /* 0x002f680000300a00 */
[----:B------:R-:W5:Y:S01]  /*32ee0*/  LDL.LU.64 R232, [R1+0x548] ;  /* 0x0005480001e87983 */ /* 0x000f620000300a00 */
[----:B------:R-:W-:-:S02]  /*32ef0*/  VIADD R3, R7, 0xfffffeaa ;  /* 0xfffffeaa07037836 */ /* 0x000fc40000000000 */
[----:B--2---:R-:W-:Y:S01]  /*32f00*/  IMAD.WIDE R16, R5, 0x4, R16 ;  /* 0x0000000405107825 */ /* 0x004fe200078e0210 */
[----:B------:R-:W2:Y:S01]  /*32f10*/  LDL.LU.64 R244, [R1+0x538] ;  /* 0x0005380001f47983 */ /* 0x000ea20000300a00 */
[----:B------:R-:W-:Y:S01]  /*32f20*/  ISETP.GE.U32.AND P0, PT, R0, 0x7ffffe6a, PT ;  /* 0x7ffffe6a0000780c */ /* 0x000fe20003f06070 */
[----:B------:R-:W1:Y:S02]  /*32f30*/  LDC R7, c[0x0][0x230] ;  /* 0x00008c00ff077b82 */ /* 0x000e640000000800 */
[----:B---3--:R-:W3:Y:S04]  /*32f40*/  LDL.LU.64 R8, [R1+0x530] ;  /* 0x0005300001087983 */ /* 0x008ee80000300a00 */
[----:B------:R-:W3:Y:S02]  /*32f50*/  LDL.LU.64 R248, [R1+0x528] ;  /* 0x0005280001f87983 */ /* 0x000ee40000300a00 */
[----:B------:R-:W1:Y:S02]  /*32f60*/  LDC R13, c[0x0][0x230] ;  /* 0x00008c00ff0d7b82 */ /* 0x000e640000000800 */
[----:B------:R4:W-:Y:S01]  /*32f70*/  STL.64 [R1+0x628], R16 ;  /* 0x0006281001007387 */ /* 0x0009e20000100a00 */
[----:B------:R-:W-:-:S03]  /*32f80*/  ISETP.GE.U32.AND P5, PT, R3, 0x7ffffe6b, PT ;  /* 0x7ffffe6b0300780c */ /* 0x000fc60003fa6070 */
[----:B------:R4:W-:Y:S02]  /*32f90*/  LDGSTS.E [R246+0x8000], desc[UR4][R16.64], !P6 ;  /* 0x0800000010f67fae */ /* 0x0009e4000f121844 */
[C---:B----4-:R-:W-:Y:S01]  /*32fa0*/  IMAD.WIDE R18, R5.reuse, 0x4, R18 ;  /* 0x0000000405127825 */ /* 0x050fe200078e0212 */
[----:B------:R-:W4:Y:S04]  /*32fb0*/  LDC R17, c[0x0][0x230] ;  /* 0x00008c00ff117b82 */ /* 0x000f280000000800 */
[----:B------:R3:W-:Y:S04]  /*32fc0*/  STL.64 [R1+0x638], R18 ;  /* 0x0006381201007387 */ /* 0x0007e80000100a00 */
[----:B------:R3:W-:Y:S01]  /*32fd0*/  LDGSTS.E [R246+0x8004], desc[UR4][R18.64], !P5 ;  /* 0x0800400012f67fae */ /* 0x0007e2000e921844 */
[C---:B-----5:R-:W-:Y:S01]  /*32fe0*/  IMAD.WIDE R30, R5.reuse, 0x4, R238 ;  /* 0x00000004051e7825 */ /* 0x060fe200078e02ee */
[----:B------:R-:W5:Y:S02]  /*32ff0*/  LDC R16, c[0x0][0x230] ;  /* 0x00008c00ff107b82 */ /* 0x000f640000000800 */
[----:B------:R-:W5:Y:S04]  /*33000*/  LDL.LU.64 R238, [R1+0x518] ;  /* 0x0005180001ee7983 */ /* 0x000f680000300a00 */
[----:B------:R-:W-:Y:S01]  /*33010*/  STL.64 [R1+0x660], R30 ;  /* 0x0006601e01007387 */ /* 0x000fe20000100a00 */
[----:B------:R-:W-:-:S03]  /*33020*/  IMAD.WIDE R26, R5, 0x4, R10 ;  /* 0x00000004051a7825 */ /* 0x000fc600078e020a */
[----:B------:R-:W-:Y:S01]  /*33030*/  LDGSTS.E [R246+0x8008], desc[UR4][R30.64], !P0 ;  /* 0x080080001ef67fae */ /* 0x000fe2000c121844 */
[----:B------:R-:W-:-:S03]  /*33040*/  IMAD.WIDE R24, R5, 0x4, R232 ;  /* 0x0000000405187825 */ /* 0x000fc600078e02e8 */
[----:B------:R-:W-:Y:S04]  /*33050*/  STL.64 [R1+0x680], R26 ;  /* 0x0006801a01007387 */ /* 0x000fe80000100a00 */
[----:B------:R-:W-:Y:S04]  /*33060*/  STL.64 [R1+0x870], R24 ;  /* 0x0008701801007387 */ /* 0x000fe80000100a00 */
[----:B------:R-:W5:Y:S01]  /*33070*/  LDL.LU.64 R10, [R1+0x510] ;  /* 0x00051000010a7983 */ /* 0x000f620000300a00 */
[----:B--2---:R-:W-:-:S04]  /*33080*/  IMAD.WIDE R22, R5, 0x4, R244 ;  /* 0x0000000405167825 */ /* 0x004fc800078e02f4 */
[C---:B---3--:R-:W-:Y:S01]  /*33090*/  IMAD.WIDE R18, R5.reuse, 0x4, R8 ;  /* 0x0000000405127825 */ /* 0x048fe200078e0208 */
[----:B------:R-:W-:Y:S03]  /*330a0*/  STL.64 [R1+0x8a8], R22 ;  /* 0x0008a81601007387 */ /* 0x000fe60000100a00 */
[----:B------:R-:W-:Y:S01]  /*330b0*/  IMAD.WIDE R8, R5, 0x4, R248 ;  /* 0x0000000405087825 */ /* 0x000fe200078e02f8 */
[----:B------:R-:W-:Y:S04]  /*330c0*/  STL.64 [R1+0x8d0], R18 ;  /* 0x0008d01201007387 */ /* 0x000fe80000100a00 */
[----:B------:R2:W-:Y:S04]  /*330d0*/  STL.64 [R1+0x908], R8 ;  /* 0x0009080801007387 */ /* 0x0005e80000100a00 */
[----:B------:R-:W3:Y:S01]  /*330e0*/  LDL.LU.64 R244, [R1+0x508] ;  /* 0x0005080001f47983 */ /* 0x000ee20000300a00 */
[----:B------:R-:W-:-:S05]  /*330f0*/  VIADD R0, R4, 0xfffffea8 ;  /* 0xfffffea804007836 */ /* 0x000fca0000000000 */
[----:B------:R-:W-:Y:S01]  /*33100*/  ISETP.GE.U32.AND P4, PT, R0, 0x7ffffe69, PT ;  /* 0x7ffffe690000780c */ /* 0x000fe20003f86070 */
[----:B------:R-:W-:Y:S02]  /*33110*/  VIADD R0, R15, 0xfffffe89 ;  /* 0xfffffe890f007836 */ /* 0x000fe40000000000 */
[----:B------:R-:W-:Y:S01]  /*33120*/  VIADD R4, R21, 0xfffffe8b ;  /* 0xfffffe8b15047836 */ /* 0x000fe20000000000 */
[----:B------:R-:W3:Y:S02]  /*33130*/  LDC R15, c[0x0][0x230] ;  /* 0x00008c00ff0f7b82 */ /* 0x000ee40000000800 */
[----:B------:R-:W-:Y:S01]  /*33140*/  ISETP.GE.U32.AND P6, PT, R0, 0x7ffffe4a, PT ;  /* 0x7ffffe4a0000780c */ /* 0x000fe20003fc6070 */
[----:B------:R-:W-:-:S05]  /*33150*/  VIADD R0, R14, 0xfffffe88 ;  /* 0xfffffe880e007836 */ /* 0x000fca0000000000 */
[----:B------:R-:W4:Y:S01]  /*33160*/  LDC R14, c[0x0][0x230] ;  /* 0x00008c00ff0e7b82 */ /* 0x000f220000000800 */
[----:B------:R-:W-:Y:S01]  /*33170*/  VIADD R3, R20, 0xfffffe8a ;  /* 0xfffffe8a14037836 */ /* 0x000fe20000000000 */
[----:B------:R-:W-:Y:S01]  /*33180*/  ISETP.GE.U32.AND P3, PT, R4, 0x7ffffe4c, PT ;  /* 0x7ffffe4c0400780c */ /* 0x000fe20003f66070 */
[----:B------:R-:W-:Y:S01]  /*33190*/  LDGSTS.E [R246+0x800c], desc[UR4][R26.64], !P4 ;  /* 0x0800c0001af67fae */ /* 0x000fe2000e121844 */
[----:B------:R-:W-:Y:S02]  /*331a0*/  ISETP.GE.U32.AND P5, PT, R0, 0x7ffffe49, PT ;  /* 0x7ffffe490000780c */ /* 0x000fe40003fa6070 */
[----:B------:R-:W-:Y:S02]  /*331b0*/  ISETP.GE.U32.AND P1, PT, R3, 0x7ffffe4b, PT ;  /* 0x7ffffe4b0300780c */ /* 0x000fe40003f26070 */
[----:B-1----:R-:W-:Y:S01]  /*331c0*/  IADD3 R0, R7, -0x159, RZ ;  /* 0xfffffea707007810 */ /* 0x002fe20007ffe0ff */
[----:B------:R-:W1:Y:S06]  /*331d0*/  LDC R21, c[0x0][0x230] ;  /* 0x00008c00ff157b82 */ /* 0x000e6c0000000800 */
[----:B------:R-:W-:Y:S01]  /*331e0*/  LDGSTS.E [R246+0xc000], desc[UR4][R24.64], !P3 ;  /* 0x0c00000018f67fae */ /* 0x000fe2000d921844 */
[----:B------:R-:W-:Y:S01]  /*331f0*/  ISETP.GE.U32.AND P3, PT, R0, 0x7ffffe68, PT ;  /* 0x7ffffe680000780c */ /* 0x000fe20003f66070 */
[----:B------:R-:W1:Y:S02]  /*33200*/  LDC R3, c[0x0][0x230] ;  /* 0x00008c00ff037b82 */ /* 0x000e640000000800 */
[----:B------:R-:W-:Y:S04]  /*33210*/  LDGSTS.E [R246+0xc004], desc[UR4][R22.64], !P1 ;  /* 0x0c00400016f67fae */ /* 0x000fe8000c921844 */
[----:B------:R2:W-:Y:S01]  /*33220*/  LDGSTS.E [R246+0xc008], desc[UR4][R18.64], !P6 ;  /* 0x0c00800012f67fae */ /* 0x0005e2000f121844 */
[----:B----4-:R-:W-:Y:S01]  /*33230*/  VIADD R0, R14, 0xfffffe87 ;  /* 0xfffffe870e007836 */ /* 0x010fe20000000000 */
[----:B------:R-:W4:Y:S02]  /*33240*/  LDC R20, c[0x0][0x230] ;  /* 0x00008c00ff147b82 */ /* 0x000f240000000800 */
[----:B------:R1:W-:Y:S01]  /*33250*/  LDGSTS.E [R246+0xc00c], desc[UR4][R8.64], !P5 ;  /* 0x0c00c00008f67fae */ /* 0x0003e2000e921844 */
[----:B------:R-:W-:Y:S01]  /*33260*/  VIADD R7, R17, 0xfffffea6 ;  /* 0xfffffea611077836 */ /* 0x000fe20000000000 */
[----:B------:R-:W-:Y:S01]  /*33270*/  ISETP.GE.U32.AND P5, PT, R0, 0x7ffffe48, PT ;  /* 0x7ffffe480000780c */ /* 0x000fe20003fa6070 */
[----:B-----5:R-:W-:-:S03]  /*33280*/  VIADD R0, R16, 0xfffffe86 ;  /* 0xfffffe8610007836 */ /* 0x020fc60000000000 */
[----:B------:R-:W5:Y:S01]  /*33290*/  LDC R4, c[0x0][0x230] ;  /* 0x00008c00ff047b82 */ /* 0x000f620000000800 */
[----:B--2---:R-:W2:Y:S01]  /*332a0*/  LDL.LU.64 R8, [R1+0x4f8] ;  /* 0x0004f80001087983 */ /* 0x004ea20000300a00 */
[----:B------:R-:W-:-:S06]  /*332b0*/  IMAD.WIDE R18, R5, 0x4, R238 ;  /* 0x0000000405127825 */ /* 0x000fcc00078e02ee */
[----:B------:R-:W2:Y:S01]  /*332c0*/  LDC R14, c[0x0][0x230] ;  /* 0x00008c00ff0e7b82 */ /* 0x000ea20000000800 */
[----:B------:R-:W2:Y:S04]  /*332d0*/  LDL.LU.64 R248, [R1+0x4f0] ;  /* 0x0004f00001f87983 */ /* 0x000ea80000300a00 */
[----:B------:R-:W2:Y:S01]  /*332e0*/  LDL.LU.64 R16, [R1+0x4e8] ;  /* 0x0004e80001107983 */ /* 0x000ea20000300a00 */
[----:B-1----:R-:W-:Y:S02]  /*332f0*/  VIADD R3, R3, 0xfffffea4 ;  /* 0xfffffea403037836 */ /* 0x002fe40000000000 */
[----:B------:R-:W1:Y:S01]  /*33300*/  LDC R246, c[0x0][0x230] ;  /* 0x00008c00fff67b82 */ /* 0x000e620000000800 */
[----:B------:R-:W2:Y:S04]  /*33310*/  LDL.LU.64 R232, [R1+0x4d8] ;  /* 0x0004d80001e87983 */ /* 0x000ea80000300a00 */
[----:B------:R-:W2:Y:S01]  /*33320*/  LDL.LU.64 R238, [R1+0x4d0] ;  /* 0x0004d00001ee7983 */ /* 0x000ea20000300a00 */
[----:B------:R-:W-:-:S02]  /*33330*/  ISETP.GE.U32.AND P6, PT, R3, 0x7ffffe65, PT ;  /* 0x7ffffe650300780c */ /* 0x000fc40003fc6070 */
[----:B------:R-:W-:Y:S01]  /*33340*/  ISETP.GE.U32.AND P4, PT, R0, 0x7ffffe47, PT ;  /* 0x7ffffe470000780c */ /* 0x000fe20003f86070 */
[----:B------:R3:W-:Y:S01]  /*33350*/  STL.64 [R1+0x610], R18 ;  /* 0x0006101201007387 */ /* 0x0007e20000100a00 */
[----:B------:R-:W-:Y:S01]  /*33360*/  IADD3 R3, R21, -0x17b, RZ ;  /* 0xfffffe8515037810 */ /* 0x000fe20007ffe0ff */
[----:B----4-:R-:W-:Y:S02]  /*33370*/  VIADD R0, R20, 0xfffffe84 ;  /* 0xfffffe8414007836 */ /* 0x010fe40000000000 */
[----:B------:R-:W-:Y:S01]  /*33380*/  IMAD.WIDE R10, R5, 0x4, R10 ;  /* 0x00000004050a7825 */ /* 0x000fe200078e020a */
[----:B------:R-:W-:Y:S01]  /*33390*/  ISETP.GE.U32.AND P1, PT, R7, 0x7ffffe67, PT ;  /* 0x7ffffe670700780c */ /* 0x000fe20003f26070 */
[----:B------:R4:W-:Y:S01]  /*333a0*/  LDGSTS.E [R247+0x8000], desc[UR4][R18.64], !P3 ;  /* 0x0800000012f77fae */ /* 0x0009e2000d921844 */
[----:B------:R-:W1:Y:S03]  /*333b0*/  LDC R7, c[0x0][0x230] ;  /* 0x00008c00ff077b82 */ /* 0x000e660000000800 */
[----:B------:R2:W-:Y:S01]  /*333c0*/  STL.64 [R1+0x620], R10 ;  /* 0x0006200a01007387 */ /* 0x0005e20000100a00 */
[----:B-----5:R-:W-:-:S02]  /*333d0*/  VIADD R4, R4, 0xfffffea5 ;  /* 0xfffffea504047836 */ /* 0x020fc40000000000 */
[----:B---3--:R-:W-:-:S05]  /*333e0*/  IMAD.WIDE R20, R5, 0x4, R244 ;  /* 0x0000000405147825 */ /* 0x008fca00078e02f4 */
[----:B------:R2:W-:Y:S01]  /*333f0*/  LDGSTS.E [R247+0x8004], desc[UR4][R10.64], !P1 ;  /* 0x080040000af77fae */ /* 0x0005e2000c921844 */
[----:B----4-:R-:W3:Y:S03]  /*33400*/  LDC R18, c[0x0][0x230] ;  /* 0x00008c00ff127b82 */ /* 0x010ee60000000800 */
[----:B------:R-:W4:Y:S01]  /*33410*/  LDL.LU.64 R244, [R1+0x4c8] ;  /* 0x0004c80001f47983 */ /* 0x000f220000300a00 */
[----:B------:R-:W-:-:S03]  /*33420*/  ISETP.GE.U32.AND P0, PT, R4, 0x7ffffe66, PT ;  /* 0x7ffffe660400780c */ /* 0x000fc60003f06070 */
[----:B------:R5:W-:Y:S01]  /*33430*/  STL.64 [R1+0x630], R20 ;  /* 0x0006301401007387 */ /* 0x000be20000100a00 */
[----:B------:R-:W-:Y:S01]  /*33440*/  ISETP.GE.U32.AND P1, PT, R0, 0x7ffffe45, PT ;  /* 0x7ffffe450000780c */ /* 0x000fe20003f26070 */
[----:B------:R-:W-:Y:S01]  /*33450*/  VIADD R0, R15, 0xfffffea2 ;  /* 0xfffffea20f007836 */ /* 0x000fe20000000000 */
[----:B------:R-:W-:Y:S01]  /*33460*/  ISETP.GE.U32.AND P3, PT, R3, 0x7ffffe46, PT ;  /* 0x7ffffe460300780c */ /* 0x000fe20003f66070 */
[----:B------:R-:W3:Y:S06]  /*33470*/  LDC R4, c[0x0][0x230] ;  /* 0x00008c00ff047b82 */ /* 0x000eec0000000800 */
[----:B------:R5:W-:Y:S01]  /*33480*/  LDGSTS.E [R247+0x8008], desc[UR4][R20.64], !P0 ;  /* 0x0800800014f77fae */ /* 0x000be2000c121844 */
[----:B------:R-:W-:-:S02]  /*33490*/  VIADD R3, R13, 0xfffffea3 ;  /* 0xfffffea30d037836 */ /* 0x000fc40000000000 */
[----:B------:R-:W3:Y:S01]  /*334a0*/  LDC R13, c[0x0][0x230] ;  /* 0x00008c00ff0d7b82 */ /* 0x000ee20000000800 */
[C---:B--2---:R-:W-:Y:S02]  /*334b0*/  IMAD.WIDE R10, R5.reuse, 0x4, R8 ;  /* 0x00000004050a7825 */ /* 0x044fe400078e0208 */
[----:B------:R-:W2:Y:S02]  /*334c0*/  LDL.LU.64 R8, [R1+0x4b8] ;  /* 0x0004b80001087983 */ /* 0x000ea40000300a00 */
[C---:B------:R-:W-:Y:S02]  /*334d0*/  IMAD.WIDE R248, R5.reuse, 0x4, R248 ;  /* 0x0000000405f87825 */ /* 0x040fe400078e02f8 */
[----:B------:R1:W-:Y:S02]  /*334e0*/  STL.64 [R1+0x648], R10 ;  /* 0x0006480a01007387 */ /* 0x0003e40000100a00 */
[C---:B------:R-:W-:Y:S02]  /*334f0*/  IMAD.WIDE R30, R5.reuse, 0x4, R16 ;  /* 0x00000004051e7825 */ /* 0x040fe400078e0210 */
[----:B------:R-:W2:Y:S02]  /*33500*/  LDL.LU.64 R24, [R1+0x4a8] ;  /* 0x0004a80001187983 */ /* 0x000ea40000300a00 */
[----:B------:R-:W-:-:S02]  /*33510*/  IMAD.WIDE R26, R5, 0x4, R232 ;  /* 0x00000004051a7825 */ /* 0x000fc400078e02e8 */
[----:B------:R-:W-:Y:S02]  /*33520*/  LDGSTS.E [R247+0x800c], desc[UR4][R10.64], !P6 ;  /* 0x0800c0000af77fae */ /* 0x000fe4000f121844 */
[----:B-----5:R-:W-:Y:S02]  /*33530*/  IMAD.WIDE R20, R5, 0x4, R238 ;  /* 0x0000000405147825 */ /* 0x020fe400078e02ee */
[----:B------:R-:W5:Y:S01]  /*33540*/  LDL.LU.64 R22, [R1+0x4b0] ;  /* 0x0004b00001167983 */ /* 0x000f620000300a00 */
[----:B------:R-:W-:-:S03]  /*33550*/  ISETP.GE.U32.AND P6, PT, R0, 0x7ffffe63, PT ;  /* 0x7ffffe630000780c */ /* 0x000fc60003fc6070 */
[----:B------:R-:W-:Y:S04]  /*33560*/  LDGSTS.E [R247+0xc000], desc[UR4][R248.64], !P5 ;  /* 0x0c000000f8f77fae */ /* 0x000fe8000e921844 */
[----:B-1----:R-:W5:Y:S04]  /*33570*/  LDL.LU.64 R10, [R1+0x490] ;  /* 0x00049000010a7983 */ /* 0x002f680000300a00 */
[----:B------:R1:W-:Y:S04]  /*33580*/  STL.64 [R1+0x848], R248 ;  /* 0x000848f801007387 */ /* 0x0003e80000100a00 */
[----:B------:R-:W5:Y:S04]  /*33590*/  LDL.LU.64 R238, [R1+0x488] ;  /* 0x0004880001ee7983 */ /* 0x000f680000300a00 */
[----:B------:R5:W-:Y:S01]  /*335a0*/  STL.64 [R1+0x868], R30 ;  /* 0x0008681e01007387 */ /* 0x000be20000100a00 */
[----:B------:R-:W-:-:S03]  /*335b0*/  IADD3 R0, R14, -0x17d, RZ ;  /* 0xfffffe830e007810 */ /* 0x000fc60007ffe0ff */
[----:B------:R5:W-:Y:S04]  /*335c0*/  STL.64 [R1+0x890], R26 ;  /* 0x0008901a01007387 */ /* 0x000be80000100a00 */
[----:B------:R-:W5:Y:S04]  /*335d0*/  LDL.LU.64 R232, [R1+0x478] ;  /* 0x0004780001e87983 */ /* 0x000f680000300a00 */
[----:B------:R5:W-:Y:S04]  /*335e0*/  STL.64 [R1+0x8c8], R20 ;  /* 0x0008c81401007387 */ /* 0x000be80000100a00 */
[----:B------:R-:W5:Y:S04]  /*335f0*/  LDL.LU.64 R16, [R1+0x470] ;  /* 0x0004700001107983 */ /* 0x000f680000300a00 */
[----:B------:R-:W5:Y:S04]  /*33600*/  LDL.LU.64 R14, [R1+0x468] ;  /* 0x00046800010e7983 */ /* 0x000f680000300a00 */
[----:B-1----:R-:W5:Y:S01]  /*33610*/  LDL.LU.64 R248, [R1+0x18b8] ;  /* 0x0018b80001f87983 */ /* 0x002f620000300a00 */
[----:B------:R-:W-:Y:S01]  /*33620*/  ISETP.GE.U32.AND P0, PT, R3, 0x7ffffe64, PT ;  /* 0x7ffffe640300780c */ /* 0x000fe20003f06070 */
[----:B------:R-:W-:-:S02]  /*33630*/  VIADD R3, R7, 0xfffffea0 ;  /* 0xfffffea007037836 */ /* 0x000fc40000000000 */
[----:B------:R-:W-:Y:S03]  /*33640*/  LDGSTS.E [R247+0xc004], desc[UR4][R30.64], !P4 ;  /* 0x0c0040001ef77fae */ /* 0x000fe6000e121844 */
[----:B------:R-:W-:Y:S01]  /*33650*/  ISETP.GE.U32.AND P5, PT, R3, 0x7ffffe61, PT ;  /* 0x7ffffe610300780c */ /* 0x000fe20003fa6070 */
[----:B------:R-:W-:Y:S01]  /*33660*/  LDGSTS.E [R247+0xc008], desc[UR4][R26.64], !P3 ;  /* 0x0c0080001af77fae */ /* 0x000fe2000d921844 */
[----:B------:R-:W-:-:S03]  /*33670*/  VIADD R3, R246, 0xfffffe82 ;  /* 0xfffffe82f6037836 */ /* 0x000fc60000000000 */
[----:B------:R4:W-:Y:S02]  /*33680*/  LDGSTS.E [R247+0xc00c], desc[UR4][R20.64], !P1 ;  /* 0x0c00c00014f77fae */ /* 0x0009e4000c921844 */
[----:B----4-:R-:W-:Y:S02]  /*33690*/  IMAD.WIDE R246, R5, 0x4, R244 ;  /* 0x0000000405f67825 */ /* 0x010fe400078e02f4 */
[----:B------:R-:W4:Y:S01]  /*336a0*/  LDL.LU.64 R244, [R1+0x498] ;  /* 0x0004980001f47983 */ /* 0x000f220000300a00 */
[----:B------:R-:W-:Y:S01]  /*336b0*/  ISETP.GE.U32.AND P4, PT, R0, 0x7ffffe44, PT ;  /* 0x7ffffe440000780c */ /* 0x000fe20003f86070 */
[----:B---3--:R-:W-:Y:S02]  /*336c0*/  VIADD R4, R4, 0xfffffea1 ;  /* 0xfffffea104047836 */ /* 0x008fe40000000000 */
[----:B------:R-:W-:-:S03]  /*336d0*/  VIADD R0, R18, 0xfffffe81 ;  /* 0xfffffe8112007836 */ /* 0x000fc60000000000 */
[----:B------:R-:W-:Y:S02]  /*336e0*/  ISETP.GE.U32.AND P1, PT, R4, 0x7ffffe62, PT ;  /* 0x7ffffe620400780c */ /* 0x000fe40003f26070 */
[----:B------:R-:W-:Y:S01]  /*336f0*/  ISETP.GE.U32.AND P3, PT, R3, 0x7ffffe43, PT ;  /* 0x7ffffe430300780c */ /* 0x000fe20003f66070 */
[----:B--2---:R-:W-:Y:S02]  /*33700*/  IMAD.WIDE R18, R5, 0x4, R8 ;  /* 0x0000000405127825 */ /* 0x004fe400078e0208 */
[----:B------:R-:W2:Y:S04]  /*33710*/  LDL.LU.64 R8, [R1+0x458] ;  /* 0x0004580001087983 */ /* 0x000ea80000300a00 */
[----:B------:R1:W-:Y:S01]  /*33720*/  STL.64 [R1+0x608], R18 ;  /* 0x0006081201007387 */ /* 0x0003e20000100a00 */
[----:B------:R-:W-:-:S04]  /*33730*/  IMAD.WIDE R24, R2, 0x4, R24 ;  /* 0x0000000402187825 */ /* 0x000fc800078e0218 */
[----:B-----5:R-:W-:-:S04]  /*33740*/  IMAD.WIDE R30, R5, 0x4, R22 ;  /* 0x00000004051e7825 */ /* 0x020fc800078e0216 */
[----:B------:R-:W-:-:S04]  /*33750*/  IMAD.WIDE R26, R5, 0x4, R10 ;  /* 0x00000004051a7825 */ /* 0x000fc800078e020a */
[----:B------:R-:W-:-:S04]  /*33760*/  IMAD.WIDE R238, R5, 0x4, R238 ;  /* 0x0000000405ee7825 */ /* 0x000fc800078e02ee */
[----:B------:R-:W-:-:S04]  /*33770*/  IMAD.WIDE R232, R5, 0x4, R232 ;  /* 0x0000000405e87825 */ /* 0x000fc800078e02e8 */
[C---:B------:R-:W-:Y:S01]  /*33780*/  IMAD.WIDE R20, R5.reuse, 0x4, R16 ;  /* 0x0000000405147825 */ /* 0x040fe200078e0210 */
[----:B------:R-:W-:Y:S04]  /*33790*/  LDGSTS.E [R248+0x8000], desc[UR4][R246.64], !P0 ;  /* 0x08000000f6f87fae */ /* 0x000fe8000c121844 */
[----:B------:R-:W-:Y:S01]  /*337a0*/  LDGSTS.E [R248+0x8004], desc[UR4][R18.64], !P6 ;  /* 0x0800400012f87fae */ /* 0x000fe2000f121844 */
[----:B------:R-:W-:-:S03]  /*337b0*/  IMAD.WIDE R10, R5, 0x4, R14 ;  /* 0x00000004050a7825 */ /* 0x000fc600078e020e */
[----:B------:R-:W-:Y:S01]  /*337c0*/  LDGSTS.E [R248+0x8008], desc[UR4][R30.64], !P1 ;  /* 0x080080001ef87fae */ /* 0x000fe2000c921844 */
[----:B------:R-:W-:-:S03]  /*337d0*/  ISETP.GE.U32.AND P0, PT, R0, 0x7ffffe42, PT ;  /* 0x7ffffe420000780c */ /* 0x000fc60003f06070 */
[----:B------:R-:W-:Y:S04]  /*337e0*/  LDGSTS.E [R248+0x800c], desc[UR4][R26.64], !P5 ;  /* 0x0800c0001af87fae */ /* 0x000fe8000e921844 */
[----:B-1----:R-:W3:Y:S04]  /*337f0*/  LDL.LU.64 R18, [R1+0x450] ;  /* 0x0004500001127983 */ /* 0x002ee80000300a00 */
[----:B------:R-:W5:Y:S04]  /*33800*/  LDL.LU.64 R22, [R1+0x448] ;  /* 0x0004480001167983 */ /* 0x000f680000300a00 */
[----:B------:R-:W-:Y:S04]  /*33810*/  STL.64 [R1+0xa10], R24 ;  /* 0x000a101801007387 */ /* 0x000fe80000100a00 */
[----:B------:R1:W-:Y:S04]  /*33820*/  STL.64 [R1+0x600], R30 ;  /* 0x0006001e01007387 */ /* 0x0003e80000100a00 */
[----:B------:R1:W-:Y:S04]  /*33830*/  STL.64 [R1+0x618], R26 ;  /* 0x0006181a01007387 */ /* 0x0003e80000100a00 */
[----:B------:R-:W-:Y:S04]  /*33840*/  STL.64 [R1+0x810], R238 ;  /* 0x000810ee01007387 */ /* 0x000fe80000100a00 */
[----:B------:R-:W5:Y:S04]  /*33850*/  LDL.LU.64 R16, [R1+0x438] ;  /* 0x0004380001107983 */ /* 0x000f680000300a00 */
[----:B------:R1:W-:Y:S04]  /*33860*/  STL.64 [R1+0x828], R232 ;  /* 0x000828e801007387 */ /* 0x0003e80000100a00 */
[----:B------:R-:W5:Y:S04]  /*33870*/  LDL.LU.64 R14, [R1+0x430] ;  /* 0x00043000010e7983 */ /* 0x000f680000300a00 */
[----:B------:R4:W-:Y:S04]  /*33880*/  STL.64 [R1+0x830], R20 ;  /* 0x0008301401007387 */ /* 0x0009e80000100a00 */
[----:B-1----:R-:W5:Y:S04]  /*33890*/  LDL.LU.64 R30, [R1+0x18b0] ;  /* 0x0018b000011e7983 */ /* 0x002f680000300a00 */
[----:B------:R2:W-:Y:S04]  /*338a0*/  STL.64 [R1+0x850], R10 ;  /* 0x0008500a01007387 */ /* 0x0005e80000100a00 */
[----:B------:R-:W-:Y:S04]  /*338b0*/  LDGSTS.E [R248+0xc000], desc[UR4][R238.64], !P4 ;  /* 0x0c000000eef87fae */ /* 0x000fe8000e121844 */
[----:B------:R-:W5:Y:S04]  /*338c0*/  LDL.LU.64 R26, [R1+0x18a8] ;  /* 0x0018a800011a7983 */ /* 0x000f680000300a00 */
[----:B------:R-:W-:Y:S04]  /*338d0*/  LDGSTS.E [R248+0xc004], desc[UR4][R232.64], !P3 ;  /* 0x0c004000e8f87fae */ /* 0x000fe8000d921844 */
[----:B------:R4:W-:Y:S04]  /*338e0*/  LDGSTS.E [R248+0xc008], desc[UR4][R20.64], !P0 ;  /* 0x0c00800014f87fae */ /* 0x0009e8000c121844 */
[----:B------:R-:W5:Y:S04]  /*338f0*/  LDL.LU.64 R232, [R1+0x428] ;  /* 0x0004280001e87983 */ /* 0x000f680000300a00 */
[----:B------:R-:W5:Y:S01]  /*33900*/  LDL.LU.64 R238, [R1+0x418] ;  /* 0x0004180001ee7983 */ /* 0x000f620000300a00 */
[----:B----4-:R-:W-:-:S03]  /*33910*/  IMAD.WIDE R20, R2, 0x4, R244 ;  /* 0x0000000402147825 */ /* 0x010fc600078e02f4 */
[----:B------:R-:W4:Y:S01]  /*33920*/  LDL.LU.64 R244, [R1+0x410] ;  /* 0x0004100001f47983 */ /* 0x000f220000300a00 */
[----:B------:R-:W-:Y:S02]  /*33930*/  VIADD R4, R13, 0xfffffe80 ;  /* 0xfffffe800d047836 */ /* 0x000fe40000000000 */
[C---:B------:R-:W-:Y:S01]  /*33940*/  VIADD R0, R249.reuse, 0x100000 ;  /* 0x00100000f9007836 */ /* 0x040fe20000000000 */
[C---:B------:R-:W-:Y:S01]  /*33950*/  IADD3 R3, R249.reuse, 0x100000, RZ ;  /* 0x00100000f9037810 */ /* 0x040fe20007ffe0ff */
[C---:B------:R-:W-:Y:S01]  /*33960*/  VIADD R7, R249.reuse, 0x100000 ;  /* 0x00100000f9077836 */ /* 0x040fe20000000000 */
[----:B------:R-:W-:Y:S01]  /*33970*/  ISETP.GE.U32.AND P6, PT, R4, 0x7ffffe41, PT ;  /* 0x7ffffe410400780c */ /* 0x000fe20003fc6070 */
[----:B------:R-:W-:Y:S01]  /*33980*/  VIADD R4, R249, 0x100000 ;  /* 0x00100000f9047836 */ /* 0x000fe20000000000 */
[----:B------:R-:W1:Y:S11]  /*33990*/  LDC R13, c[0x0][0x230] ;  /* 0x00008c00ff0d7b82 */ /* 0x000e760000000800 */
[----:B------:R2:W-:Y:S04]  /*339a0*/  LDGSTS.E [R248+0xc00c], desc[UR4][R10.64], !P6 ;  /* 0x0c00c0000af87fae */ /* 0x0005e8000f121844 */
[----:B------:R-:W0:Y:S04]  /*339b0*/  LDGDEPBAR ;  /* 0x00000000000079af */ /* 0x000e280000000000 */
[----:B------:R-:W-:Y:S04]  /*339c0*/  LDGSTS.E [R0+-0x60000], desc[UR4][R24.64], P2 ;  /* 0xa000000018007fae */ /* 0x000fe80009121844 */
[----:B------:R5:W-:Y:S01]  /*339d0*/  LDGSTS.E [R4+-0x5fc00], desc[UR4][R20.64], P2 ;  /* 0xa040000014047fae */ /* 0x000be20009121844 */
[----:B--2---:R-:W-:-:S03]  /*339e0*/  IMAD.WIDE R10, R2, 0x4, R8 ;  /* 0x00000004020a7825 */ /* 0x004fc600078e0208 */
[----:B------:R-:W2:Y:S04]  /*339f0*/  LDL.LU.64 R8, [R1+0x408] ;  /* 0x0004080001087983 */ /* 0x000ea80000300a00 */
[----:B------:R-:W-:Y:S04]  /*33a00*/  STL.64 [R1+0xa08], R20 ;  /* 0x000a081401007387 */ /* 0x000fe80000100a00 */
[----:B------:R1:W-:Y:S04]  /*33a10*/  STL.64 [R1+0xa38], R10 ;  /* 0x000a380a01007387 */ /* 0x0003e80000100a00 */
[----:B------:R-:W-:Y:S04]  /*33a20*/  LDGSTS.E [R3+-0x5f800], desc[UR4][R10.64], P2 ;  /* 0xa08000000a037fae */ /* 0x000fe80009121844 */
[----:B-1----:R-:W2:Y:S01]  /*33a30*/  LDL.LU.64 R10, [R1+0x3f8] ;  /* 0x0003f800010a7983 */ /* 0x002ea20000300a00 */
[----:B---3--:R-:W-:-:S04]  /*33a40*/  IMAD.WIDE R18, R2, 0x4, R18 ;  /* 0x0000000402127825 */ /* 0x008fc800078e0212 */
[C---:B-----5:R-:W-:Y:S01]  /*33a50*/  IMAD.WIDE R20, R2.reuse, 0x4, R22 ;  /* 0x0000000402147825 */ /* 0x060fe200078e0216 */
[----:B------:R1:W-:Y:S04]  /*33a60*/  STL.64 [R1+0xa58], R18 ;  /* 0x000a581201007387 */ /* 0x0003e80000100a00 */
[----:B------:R-:W-:Y:S04]  /*33a70*/  LDGSTS.E [R0+-0x5f400], desc[UR4][R18.64], P2 ;  /* 0xa0c0000012007fae */ /* 0x000fe80009121844 */
[----:B------:R3:W-:Y:S04]  /*33a80*/  LDGSTS.E [R7+-0x5f000], desc[UR4][R20.64], P2 ;  /* 0xa100000014077fae */ /* 0x0007e80009121844 */
[----:B-1----:R-:W5:Y:S01]  /*33a90*/  LDL.LU.64 R18, [R1+0x3f0] ;  /* 0x0003f00001127983 */ /* 0x002f620000300a00 */
[----:B------:R-:W-:-:S03]  /*33aa0*/  IMAD.WIDE R24, R2, 0x4, R16 ;  /* 0x0000000402187825 */ /* 0x000fc600078e0210 */
[----:B------:R3:W-:Y:S04]  /*33ab0*/  STL.64 [R1+0xa88], R20 ;  /* 0x000a881401007387 */ /* 0x0007e80000100a00 */
[----:B------:R-:W5:Y:S01]  /*33ac0*/  LDL.LU.64 R16, [R1+0x3e8] ;  /* 0x0003e80001107983 */ /* 0x000f620000300a00 */
[----:B------:R-:W-:-:S03]  /*33ad0*/  IMAD.WIDE R22, R2, 0x4, R14 ;  /* 0x0000000402167825 */ /* 0x000fc600078e020e */
[----:B------:R1:W-:Y:S04]  /*33ae0*/  LDGSTS.E [R4+-0x5ec00], desc[UR4][R24.64], P2 ;  /* 0xa140000018047fae */ /* 0x0003e80009121844 */
[----:B------:R-:W5:Y:S04]  /*33af0*/  LDL.LU.64 R14, [R1+0x3d8] ;  /* 0x0003d800010e7983 */ /* 0x000f680000300a00 */
[----:B------:R1:W-:Y:S04]  /*33b00*/  STL.64 [R1+0xaa8], R24 ;  /* 0x000aa81801007387 */ /* 0x0003e80000100a00 */
[----:B------:R4:W-:Y:S04]  /*33b10*/  STL.64 [R1+0xac8], R22 ;  /* 0x000ac81601007387 */ /* 0x0009e80000100a00 */
[----:B------:R4:W-:Y:S01]  /*33b20*/  LDGSTS.E [R3+-0x5e800], desc[UR4][R22.64], P2 ;  /* 0xa180000016037fae */ /* 0x0009e20009121844 */
[----:B---3--:R-:W-:-:S03]  /*33b30*/  IMAD.WIDE R20, R2, 0x4, R232 ;  /* 0x0000000402147825 */ /* 0x008fc600078e02e8 */
[----:B------:R-:W3:Y:S01]  /*33b40*/  LDL.LU.64 R232, [R1+0x3d0] ;  /* 0x0003d00001e87983 */ /* 0x000ee20000300a00 */
[----:B-1----:R-:W-:-:S03]  /*33b50*/  IMAD.WIDE R24, R2, 0x4, R238 ;  /* 0x0000000402187825 */ /* 0x002fc600078e02ee */
[----:B------:R2:W-:Y:S04]  /*33b60*/  STL.64 [R1+0xaf0], R20 ;  /* 0x000af01401007387 */ /* 0x0005e80000100a00 */
[----:B------:R-:W3:Y:S04]  /*33b70*/  LDL.LU.64 R238, [R1+0x3c8] ;  /* 0x0003c80001ee7983 */ /* 0x000ee80000300a00 */
[----:B------:R1:W-:Y:S04]  /*33b80*/  STL.64 [R1+0xb50], R24 ;  /* 0x000b501801007387 */ /* 0x0003e80000100a00 */
[----:B------:R2:W-:Y:S04]  /*33b90*/  LDGSTS.E [R0+-0x5e400], desc[UR4][R20.64], P2 ;  /* 0xa1c0000014007fae */ /* 0x0005e80009121844 */
[----:B------:R-:W-:Y:S01]  /*33ba0*/  LDGSTS.E [R7+-0x5e000], desc[UR4][R24.64], P2 ;  /* 0xa200000018077fae */ /* 0x000fe20009121844 */
[----:B----4-:R-:W-:-:S03]  /*33bb0*/  IMAD.WIDE R22, R2, 0x4, R244 ;  /* 0x0000000402167825 */ /* 0x010fc600078e02f4 */
[----:B------:R-:W4:Y:S04]  /*33bc0*/  LDL.LU.64 R244, [R1+0x3c0] ;  /* 0x0003c00001f47983 */ /* 0x000f280000300a00 */
[----:B------:R5:W-:Y:S01]  /*33bd0*/  LDGSTS.E [R4+-0x5dc00], desc[UR4][R22.64], P2 ;  /* 0xa240000016047fae */ /* 0x000be20009121844 */
[----:B--2---:R-:W-:-:S03]  /*33be0*/  IMAD.WIDE R20, R2, 0x4, R8 ;  /* 0x0000000402147825 */ /* 0x004fc600078e0208 */
[----:B------:R-:W2:Y:S04]  /*33bf0*/  LDL.LU.64 R8, [R1+0x3b8] ;  /* 0x0003b80001087983 */ /* 0x000ea80000300a00 */
[----:B------:R-:W-:Y:S04]  /*33c00*/  STL.64 [R1+0xb70], R22 ;  /* 0x000b701601007387 */ /* 0x000fe80000100a00 */
[----:B------:R-:W-:Y:S04]  /*33c10*/  STL.64 [R1+0xba8], R20 ;  /* 0x000ba81401007387 */ /* 0x000fe80000100a00 */
[----:B-1----:R-:W2:Y:S04]  /*33c20*/  LDL.LU.64 R24, [R1+0x3b0] ;  /* 0x0003b00001187983 */ /* 0x002ea80000300a00 */
[----:B------:R1:W-:Y:S01]  /*33c30*/  LDGSTS.E [R3+-0x5d800], desc[UR4][R20.64], P2 ;  /* 0xa280000014037fae */ /* 0x0003e20009121844 */
[----:B------:R-:W-:-:S05]  /*33c40*/  IMAD.WIDE R10, R2, 0x4, R10 ;  /* 0x00000004020a7825 */ /* 0x000fca00078e020a */
[----:B------:R1:W-:Y:S04]  /*33c50*/  STL.64 [R1+0xbd0], R10 ;  /* 0x000bd00a01007387 */ /* 0x0003e80000100a00 */
[----:B------:R-:W-:Y:S04]  /*33c60*/  LDGSTS.E [R0+-0x5d400], desc[UR4][R10.64], P2 ;  /* 0xa2c000000a007fae */ /* 0x000fe80009121844 */
[----:B-1----:R-:W2:Y:S01]  /*33c70*/  LDL.LU.64 R10, [R1+0x3a8] ;  /* 0x0003a800010a7983 */ /* 0x002ea20000300a00 */
[----:B-----5:R-:W-:-:S05]  /*33c80*/  IMAD.WIDE R18, R2, 0x4, R18 ;  /* 0x0000000402127825 */ /* 0x020fca00078e0212 */
[----:B------:R3:W-:Y:S01]  /*33c90*/  STL.64 [R1+0xbf0], R18 ;  /* 0x000bf01201007387 */ /* 0x0007e20000100a00 */
[----:B------:R-:W-:-:S03]  /*33ca0*/  IMAD.WIDE R22, R2, 0x4, R16 ;  /* 0x0000000402167825 */ /* 0x000fc600078e0210 */
[----:B------:R3:W-:Y:S04]  /*33cb0*/  LDGSTS.E [R7+-0x5d000], desc[UR4][R18.64], P2 ;  /* 0xa300000012077fae */ /* 0x0007e80009121844 */
[----:B------:R-:W5:Y:S01]  /*33cc0*/  LDL.LU.64 R16, [R1+0x3a0] ;  /* 0x0003a00001107983 */ /* 0x000f620000300a00 */
[----:B------:R-:W-:-:S03]  /*33cd0*/  IMAD.WIDE R20, R2, 0x4, R14 ;  /* 0x0000000402147825 */ /* 0x000fc600078e020e */
[----:B------:R-:W-:Y:S04]  /*33ce0*/  LDGSTS.E [R4+-0x5cc00], desc[UR4][R22.64], P2 ;  /* 0xa340000016047fae */ /* 0x000fe80009121844 */
[----:B------:R-:W5:Y:S04]  /*33cf0*/  LDL.LU.64 R14, [R1+0x398] ;  /* 0x00039800010e7983 */ /* 0x000f680000300a00 */
[----:B------:R-:W-:Y:S04]  /*33d00*/  STL.64 [R1+0xc28], R22 ;  /* 0x000c281601007387 */ /* 0x000fe80000100a00 */
[----:B------:R1:W-:Y:S04]  /*33d10*/  STL.64 [R1+0xc48], R20 ;  /* 0x000c481401007387 */ /* 0x0003e80000100a00 */
[----:B------:R1:W-:Y:S01]  /*33d20*/  LDGSTS.E [R3+-0x5c800], desc[UR4][R20.64], P2 ;  /* 0xa380000014037fae */ /* 0x0003e20009121844 */
[----:B---3--:R-:W-:-:S03]  /*33d30*/  IMAD.WIDE R18, R2, 0x4, R232 ;  /* 0x0000000402127825 */ /* 0x008fc600078e02e8 */
[----:B------:R-:W3:Y:S04]  /*33d40*/  LDL.LU.64 R232, [R1+0x390] ;  /* 0x0003900001e87983 */ /* 0x000ee80000300a00 */
[----:B------:R2:W-:Y:S01]  /*33d50*/  STL.64 [R1+0xc70], R18 ;  /* 0x000c701201007387 */ /* 0x0005e20000100a00 */
[----:B-1----:R-:W-:-:S03]  /*33d60*/  IMAD.WIDE R20, R2, 0x4, R238 ;  /* 0x0000000402147825 */ /* 0x002fc600078e02ee */
[----:B------:R-:W3:Y:S04]  /*33d70*/  LDL.LU.64 R238, [R1+0x388] ;  /* 0x0003880001ee7983 */ /* 0x000ee80000300a00 */
[----:B------:R1:W-:Y:S04]  /*33d80*/  STL.64 [R1+0xc90], R20 ;  /* 0x000c901401007387 */ /* 0x0003e80000100a00 */
[----:B------:R2:W-:Y:S04]  /*33d90*/  LDGSTS.E [R0+-0x5c400], desc[UR4][R18.64], P2 ;  /* 0xa3c0000012007fae */ /* 0x0005e80009121844 */
[----:B------:R1:W-:Y:S01]  /*33da0*/  LDGSTS.E [R7+-0x5c000], desc[UR4][R20.64], P2 ;  /* 0xa400000014077fae */ /* 0x0003e20009121844 */
[----:B----4-:R-:W-:-:S03]  /*33db0*/  IMAD.WIDE R22, R2, 0x4, R244 ;  /* 0x0000000402167825 */ /* 0x010fc600078e02f4 */
[----:B------:R-:W4:Y:S04]  /*33dc0*/  LDL.LU.64 R244, [R1+0x380] ;  /* 0x0003800001f47983 */ /* 0x000f280000300a00 */
[----:B------:R-:W-:Y:S01]  /*33dd0*/  LDGSTS.E [R4+-0x5bc00], desc[UR4][R22.64], P2 ;  /* 0xa440000016047fae */ /* 0x000fe20009121844 */
[----:B--2---:R-:W-:-:S03]  /*33de0*/  IMAD.WIDE R18, R2, 0x4, R8 ;  /* 0x0000000402127825 */ /* 0x004fc600078e0208 */
[----:B------:R-:W2:Y:S04]  /*33df0*/  LDL.LU.64 R8, [R1+0x378] ;  /* 0x0003780001087983 */ /* 0x000ea80000300a00 */
[----:B------:R-:W-:Y:S04]  /*33e00*/  STL.64 [R1+0xcc8], R22 ;  /* 0x000cc81601007387 */ /* 0x000fe80000100a00 */
[----:B------:R1:W-:Y:S02]  /*33e10*/  STL.64 [R1+0xcf0], R18 ;  /* 0x000cf01201007387 */ /* 0x0003e40000100a00 */
[----:B-1----:R-:W-:-:S02]  /*33e20*/  IMAD.WIDE R20, R2, 0x4, R24 ;  /* 0x0000000402147825 */ /* 0x002fc400078e0218 */
[----:B------:R-:W-:Y:S04]  /*33e30*/  LDGSTS.E [R3+-0x5b800], desc[UR4][R18.64], P2 ;  /* 0xa480000012037fae */ /* 0x000fe80009121844 */
[----:B------:R1:W-:Y:S04]  /*33e40*/  LDGSTS.E [R0+-0x5b400], desc[UR4][R20.64], P2 ;  /* 0xa4c0000014007fae */ /* 0x0003e80009121844 */
[----:B------:R-:W2:Y:S04]  /*33e50*/  LDL.LU.64 R18, [R1+0x370] ;  /* 0x0003700001127983 */ /* 0x000ea80000300a00 */
[----:B------:R1:W-:Y:S04]  /*33e60*/  STL.64 [R1+0xd10], R20 ;  /* 0x000d101401007387 */ /* 0x0003e80000100a00 */
[----:B------:R-:W2:Y:S01]  /*33e70*/  LDL.LU.64 R22, [R1+0x368] ;  /* 0x0003680001167983 */ /* 0x000ea20000300a00 */
[----:B------:R-:W-:-:S05]  /*33e80*/  IMAD.WIDE R10, R2, 0x4, R10 ;  /* 0x00000004020a7825 */ /* 0x000fca00078e020a */
[----:B------:R3:W-:Y:S04]  /*33e90*/  STL.64 [R1+0xd48], R10 ;  /* 0x000d480a01007387 */ /* 0x0007e80000100a00 */
[----:B------:R3:W-:Y:S01]  /*33ea0*/  LDGSTS.E [R3+-0x5b000], desc[UR4][R10.64], P2 ;  /* 0xa50000000a037fae */ /* 0x0007e20009121844 */
[----:B-----5:R-:W-:-:S03]  /*33eb0*/  IMAD.WIDE R24, R2, 0x4, R16 ;  /* 0x0000000402187825 */ /* 0x020fc600078e0210 */
[----:B------:R-:W5:Y:S04]  /*33ec0*/  LDL.LU.64 R16, [R1+0x360] ;  /* 0x0003600001107983 */ /* 0x000f680000300a00 */
[----:B------:R3:W-:Y:S01]  /*33ed0*/  LDGSTS.E [R4+-0x5ac00], desc[UR4][R24.64], P2 ;  /* 0xa540000018047fae */ /* 0x0007e20009121844 */
[----:B-1----:R-:W-:-:S03]  /*33ee0*/  IMAD.WIDE R20, R2, 0x4, R14 ;  /* 0x0000000402147825 */ /* 0x002fc600078e020e */
[----:B------:R-:W5:Y:S04]  /*33ef0*/  LDL.LU.64 R14, [R1+0x358] ;  /* 0x00035800010e7983 */ /* 0x000f680000300a00 */
[----:B------:R1:W-:Y:S04]  /*33f00*/  STL.64 [R1+0xd68], R24 ;  /* 0x000d681801007387 */ /* 0x0003e80000100a00 */
[----:B------:R4:W-:Y:S04]  /*33f10*/  STL.64 [R1+0xd90], R20 ;  /* 0x000d901401007387 */ /* 0x0009e80000100a00 */
[----:B------:R4:W-:Y:S01]  /*33f20*/  LDGSTS.E [R0+-0x5a800], desc[UR4][R20.64], P2 ;  /* 0xa580000014007fae */ /* 0x0009e20009121844 */
[----:B---3--:R-:W-:-:S03]  /*33f30*/  IMAD.WIDE R10, R2, 0x4, R232 ;  /* 0x00000004020a7825 */ /* 0x008fc600078e02e8 */
[----:B------:R-:W3:Y:S04]  /*33f40*/  LDL.LU.64 R232, [R1+0x350] ;  /* 0x0003500001e87983 */ /* 0x000ee80000300a00 */
[----:B------:R2:W-:Y:S01]  /*33f50*/  STL.64 [R1+0xdb0], R10 ;  /* 0x000db00a01007387 */ /* 0x0005e20000100a00 */
[----:B-1----:R-:W-:-:S03]  /*33f60*/  IMAD.WIDE R24, R2, 0x4, R238 ;  /* 0x0000000402187825 */ /* 0x002fc600078e02ee */
[----:B------:R-:W3:Y:S04]  /*33f70*/  LDL.LU.64 R238, [R1+0x348] ;  /* 0x0003480001ee7983 */ /* 0x000ee80000300a00 */
[----:B------:R-:W-:Y:S04]  /*33f80*/  STL.64 [R1+0xde8], R24 ;  /* 0x000de81801007387 */ /* 0x000fe80000100a00 */
        /* <DEDUP_REMOVED lines=8> */
[----:B------:R1:W-:Y:S04]  /*34010*/  STL.64 [R1+0xe28], R10 ;  /* 0x000e280a01007387 */ /* 0x0003e80000100a00 */
[----:B------:R-:W-:Y:S01]  /*34020*/  LDGSTS.E [R3+-0x59800], desc[UR4][R10.64], P2 ;  /* 0xa68000000a037fae */ /* 0x000fe20009121844 */
[----:B------:R-:W-:-:S03]  /*34030*/  IMAD.WIDE R18, R2, 0x4, R18 ;  /* 0x0000000402127825 */ /* 0x000fc600078e0212 */
[----:B-1----:R-:W2:Y:S04]  /*34040*/  LDL.LU.64 R10, [R1+0x330] ;  /* 0x00033000010a7983 */ /* 0x002ea80000300a00 */
[----:B------:R1:W-:Y:S01]  /*34050*/  STL.64 [R1+0xe50], R18 ;  /* 0x000e501201007387 */ /* 0x0003e20000100a00 */
[----:B------:R-:W-:-:S03]  /*34060*/  IMAD.WIDE R20, R2, 0x4, R22 ;  /* 0x0000000402147825 */ /* 0x000fc600078e0216 */
[----:B------:R-:W-:Y:S04]  /*34070*/  LDGSTS.E [R0+-0x59400], desc[UR4][R18.64], P2 ;  /* 0xa6c0000012007fae */ /* 0x000fe80009121844 */
[----:B------:R3:W-:Y:S04]  /*34080*/  LDGSTS.E [R3+-0x59000], desc[UR4][R20.64], P2 ;  /* 0xa700000014037fae */ /* 0x0007e80009121844 */
[----:B-1----:R-:W2:Y:S04]  /*34090*/  LDL.LU.64 R18, [R1+0x328] ;  /* 0x0003280001127983 */ /* 0x002ea80000300a00 */
[----:B------:R-:W-:Y:S01]  /*340a0*/  STL.64 [R1+0xe60], R20 ;  /* 0x000e601401007387 */ /* 0x000fe20000100a00 */
[----:B-----5:R-:W-:-:S03]  /*340b0*/  IMAD.WIDE R24, R2, 0x4, R16 ;  /* 0x0000000402187825 */ /* 0x020fc600078e0210 */
[----:B------:R-:W5:Y:S04]  /*340c0*/  LDL.LU.64 R16, [R1+0x320] ;  /* 0x0003200001107983 */ /* 0x000f680000300a00 */
[----:B------:R-:W-:Y:S01]  /*340d0*/  LDGSTS.E [R4+-0x58c00], desc[UR4][R24.64], P2 ;  /* 0xa740000018047fae */ /* 0x000fe20009121844 */
[----:B------:R-:W-:-:S03]  /*340e0*/  IMAD.WIDE R22, R2, 0x4, R14 ;  /* 0x0000000402167825 */ /* 0x000fc600078e020e */
[----:B------:R-:W5:Y:S04]  /*340f0*/  LDL.LU.64 R14, [R1+0x318] ;  /* 0x00031800010e7983 */ /* 0x000f680000300a00 */
[----:B------:R1:W-:Y:S04]  /*34100*/  STL.64 [R1+0xe70], R24 ;  /* 0x000e701801007387 */ /* 0x0003e80000100a00 */
[----:B------:R3:W-:Y:S04]  /*34110*/  STL.64 [R1+0xe80], R22 ;  /* 0x000e801601007387 */ /* 0x0007e80000100a00 */
[----:B------:R3:W-:Y:S04]  /*34120*/  LDGSTS.E [R0+-0x58800], desc[UR4][R22.64], P2 ;  /* 0xa780000016007fae */ /* 0x0007e80009121844 */
[----:B-1----:R-:W5:Y:S01]  /*34130*/  LDL.LU.64 R24, [R1+0x310] ;  /* 0x0003100001187983 */ /* 0x002f620000300a00 */
[----:B---3--:R-:W-:-:S05]  /*34140*/  IMAD.WIDE R20, R2, 0x4, R232 ;  /* 0x0000000402147825 */ /* 0x008fca00078e02e8 */
[----:B------:R4:W-:Y:S01]  /*34150*/  STL.64 [R1+0xe90], R20 ;  /* 0x000e901401007387 */ /* 0x0009e20000100a00 */
[----:B------:R-:W-:-:S03]  /*34160*/  IMAD.WIDE R22, R2, 0x4, R238 ;  /* 0x0000000402167825 */ /* 0x000fc600078e02ee */
[----:B------:R-:W3:Y:S04]  /*34170*/  LDL.LU.64 R232, [R1+0x308] ;  /* 0x0003080001e87983 */ /* 0x000ee80000300a00 */
[----:B------:R-:W-:Y:S04]  /*34180*/  STL.64 [R1+0xea0], R22 ;  /* 0x000ea01601007387 */ /* 0x000fe80000100a00 */
[----:B------:R-:W3:Y:S04]  /*34190*/  LDL.LU.64 R238, [R1+0x300] ;  /* 0x0003000001ee7983 */ /* 0x000ee80000300a00 */
[----:B------:R4:W-:Y:S04]  /*341a0*/  LDGSTS.E [R3+-0x58400], desc[UR4][R20.64], P2 ;  /* 0xa7c0000014037fae */ /* 0x0009e80009121844 */
[----:B------:R-:W-:Y:S01]  /*341b0*/  LDGSTS.E [R0+-0x50000], desc[UR4][R22.64], P2 ;  /* 0xb000000016007fae */ /* 0x000fe20009121844 */
[----:B----4-:R-:W-:-:S03]  /*341c0*/  IMAD.WIDE R20, R2, 0x4, R244 ;  /* 0x0000000402147825 */ /* 0x010fc600078e02f4 */
[----:B------:R-:W4:Y:S04]  /*341d0*/  LDL.LU.64 R244, [R1+0x2f8] ;  /* 0x0002f80001f47983 */ /* 0x000f280000300a00 */
[----:B------:R-:W-:Y:S04]  /*341e0*/  STL.64 [R1+0xeb0], R20 ;  /* 0x000eb01401007387 */ /* 0x000fe80000100a00 */
[----:B------:R1:W-:Y:S01]  /*341f0*/  LDGSTS.E [R4+-0x4fc00], desc[UR4][R20.64], P2 ;  /* 0xb040000014047fae */ /* 0x0003e20009121844 */
[----:B--2---:R-:W-:-:S05]  /*34200*/  IMAD.WIDE R8, R2, 0x4, R8 ;  /* 0x0000000402087825 */ /* 0x004fca00078e0208 */
[----:B------:R2:W-:Y:S04]  /*34210*/  STL.64 [R1+0xec0], R8 ;  /* 0x000ec00801007387 */ /* 0x0005e80000100a00 */
[----:B------:R-:W-:Y:S04]  /*34220*/  LDGSTS.E [R3+-0x4f800], desc[UR4][R8.64], P2 ;  /* 0xb080000008037fae */ /* 0x000fe80009121844 */
[----:B--2---:R-:W2:Y:S01]  /*34230*/  LDL.LU.64 R8, [R1+0x2f0] ;  /* 0x0002f00001087983 */ /* 0x004ea20000300a00 */
[----:B------:R-:W-:-:S05]  /*34240*/  IMAD.WIDE R10, R2, 0x4, R10 ;  /* 0x00000004020a7825 */ /* 0x000fca00078e020a */
[----:B------:R1:W-:Y:S04]  /*34250*/  STL.64 [R1+0xed0], R10 ;  /* 0x000ed00a01007387 */ /* 0x0003e80000100a00 */
[----:B------:R-:W-:Y:S01]  /*34260*/  LDGSTS.E [R0+-0x4f400], desc[UR4][R10.64], P2 ;  /* 0xb0c000000a007fae */ /* 0x000fe20009121844 */
[----:B-1----:R-:W-:-:S03]  /*34270*/  IMAD.WIDE R20, R2, 0x4, R18 ;  /* 0x0000000402147825 */ /* 0x002fc600078e0212 */
[----:B------:R-:W2:Y:S04]  /*34280*/  LDL.LU.64 R10, [R1+0x2e8] ;  /* 0x0002e800010a7983 */ /* 0x000ea80000300a00 */
[----:B------:R1:W-:Y:S04]  /*34290*/  STL.64 [R1+0xee0], R20 ;  /* 0x000ee01401007387 */ /* 0x0003e80000100a00 */
[----:B------:R1:W-:Y:S01]  /*342a0*/  LDGSTS.E [R3+-0x4f000], desc[UR4][R20.64], P2 ;  /* 0xb100000014037fae */ /* 0x0003e20009121844 */
[----:B-----5:R-:W-:-:S03]  /*342b0*/  IMAD.WIDE R22, R2, 0x4, R16 ;  /* 0x0000000402167825 */ /* 0x020fc600078e0210 */
[----:B------:R-:W5:Y:S04]  /*342c0*/  LDL.LU.64 R16, [R1+0x2e0] ;  /* 0x0002e00001107983 */ /* 0x000f680000300a00 */
[----:B------:R3:W-:Y:S01]  /*342d0*/  LDGSTS.E [R4+-0x4ec00], desc[UR4][R22.64], P2 ;  /* 0xb140000016047fae */ /* 0x0007e20009121844 */
[----:B------:R-:W-:-:S03]  /*342e0*/  IMAD.WIDE R18, R2, 0x4, R14 ;  /* 0x0000000402127825 */ /* 0x000fc600078e020e */
[----:B------:R-:W5:Y:S04]  /*342f0*/  LDL.LU.64 R14, [R1+0x2d8] ;  /* 0x0002d800010e7983 */ /* 0x000f680000300a00 */
[----:B------:R-:W-:Y:S04]  /*34300*/  STL.64 [R1+0xef0], R22 ;  /* 0x000ef01601007387 */ /* 0x000fe80000100a00 */
[----:B------:R1:W-:Y:S04]  /*34310*/  STL.64 [R1+0xf00], R18 ;  /* 0x000f001201007387 */ /* 0x0003e80000100a00 */
[----:B------:R-:W-:Y:S01]  /*34320*/  LDGSTS.E [R0+-0x4e800], desc[UR4][R18.64], P2 ;  /* 0xb180000012007fae */ /* 0x000fe20009121844 */
[----:B-1----:R-:W-:-:S05]  /*34330*/  IMAD.WIDE R20, R2, 0x4, R24 ;  /* 0x0000000402147825 */ /* 0x002fca00078e0218 */
[----:B------:R4:W-:Y:S04]  /*34340*/  LDGSTS.E [R3+-0x4e400], desc[UR4][R20.64], P2 ;  /* 0xb1c0000014037fae */ /* 0x0009e80009121844 */
[----:B------:R-:W5:Y:S04]  /*34350*/  LDL.LU.64 R18, [R1+0x2d0] ;  /* 0x0002d00001127983 */ /* 0x000f680000300a00 */
[----:B------:R-:W-:Y:S01]  /*34360*/  STL.64 [R1+0xf10], R20 ;  /* 0x000f101401007387 */ /* 0x000fe20000100a00 */
[----:B---3--:R-:W-:-:S03]  /*34370*/  IMAD.WIDE R22, R2, 0x4, R232 ;  /* 0x0000000402167825 */ /* 0x008fc600078e02e8 */
[----:B------:R-:W3:Y:S01]  /*34380*/  LDL.LU.64 R232, [R1+0x2c8] ;  /* 0x0002c80001e87983 */ /* 0x000ee20000300a00 */
[----:B------:R-:W-:-:S03]  /*34390*/  IMAD.WIDE R24, R2, 0x4, R238 ;  /* 0x0000000402187825 */ /* 0x000fc600078e02ee */
[----:B------:R1:W-:Y:S04]  /*343a0*/  STL.64 [R1+0xf20], R22 ;  /* 0x000f201601007387 */ /* 0x0003e80000100a00 */
[----:B------:R-:W3:Y:S04]  /*343b0*/  LDL.LU.64 R238, [R1+0x2c0] ;  /* 0x0002c00001ee7983 */ /* 0x000ee80000300a00 */
[----:B------:R-:W-:Y:S04]  /*343c0*/  LDGSTS.E [R0+-0x4e000], desc[UR4][R22.64], P2 ;  /* 0xb200000016007fae */ /* 0x000fe80009121844 */
[----:B------:R-:W-:Y:S04]  /*343d0*/  STL.64 [R1+0xf30], R24 ;  /* 0x000f301801007387 */ /* 0x000fe80000100a00 */
[----:B------:R-:W-:Y:S04]  /*343e0*/  LDGSTS.E [R4+-0x4dc00], desc[UR4][R24.64], P2 ;  /* 0xb240000018047fae */ /* 0x000fe80009121844 */
[----:B-1----:R-:W3:Y:S01]  /*343f0*/  LDL.LU.64 R22, [R1+0x2b8] ;  /* 0x0002b80001167983 */ /* 0x002ee20000300a00 */
[----:B----4-:R-:W-:-:S05]  /*34400*/  IMAD.WIDE R20, R2, 0x4, R244 ;  /* 0x0000000402147825 */ /* 0x010fca00078e02f4 */
[----:B------:R-:W-:Y:S04]  /*34410*/  STL.64 [R1+0xf40], R20 ;  /* 0x000f401401007387 */ /* 0x000fe80000100a00 */
[----:B------:R-:W4:Y:S04]  /*34420*/  LDL.LU.64 R244, [R1+0x2b0] ;  /* 0x0002b00001f47983 */ /* 0x000f280000300a00 */
[----:B------:R1:W-:Y:S01]  /*34430*/  LDGSTS.E [R3+-0x4d800], desc[UR4][R20.64], P2 ;  /* 0xb280000014037fae */ /* 0x0003e20009121844 */
[----:B--2---:R-:W-:-:S05]  /*34440*/  IMAD.WIDE R8, R2, 0x4, R8 ;  /* 0x0000000402087825 */ /* 0x004fca00078e0208 */
[----:B------:R2:W-:Y:S04]  /*34450*/  STL.64 [R1+0xf48], R8 ;  /* 0x000f480801007387 */ /* 0x0005e80000100a00 */
[----:B------:R-:W-:Y:S04]  /*34460*/  LDGSTS.E [R0+-0x4d400], desc[UR4][R8.64], P2 ;  /* 0xb2c0000008007fae */ /* 0x000fe80009121844 */
[----:B--2---:R-:W2:Y:S01]  /*34470*/  LDL.LU.64 R8, [R1+0x2a8] ;  /* 0x0002a80001087983 */ /* 0x004ea20000300a00 */
[----:B-1----:R-:W-:-:S05]  /*34480*/  IMAD.WIDE R20, R2, 0x4, R10 ;  /* 0x0000000402147825 */ /* 0x002fca00078e020a */
[----:B------:R1:W-:Y:S04]  /*34490*/  STL.64 [R1+0xf50], R20 ;  /* 0x000f501401007387 */ /* 0x0003e80000100a00 */
[----:B------:R-:W-:Y:S01]  /*344a0*/  LDGSTS.E [R3+-0x4d000], desc[UR4][R20.64], P2 ;  /* 0xb300000014037fae */ /* 0x000fe20009121844 */
[----:B-----5:R-:W-:-:S03]  /*344b0*/  IMAD.WIDE R10, R2, 0x4, R16 ;  /* 0x00000004020a7825 */ /* 0x020fc600078e0210 */
[----:B------:R-:W5:Y:S01]  /*344c0*/  LDL.LU.64 R16, [R1+0x2a0] ;  /* 0x0002a00001107983 */ /* 0x000f620000300a00 */
[----:B------:R-:W-:-:S03]  /*344d0*/  IMAD.WIDE R14, R2, 0x4, R14 ;  /* 0x00000004020e7825 */ /* 0x000fc600078e020e */
[----:B------:R1:W-:Y:S04]  /*344e0*/  STL.64 [R1+0xf58], R10 ;  /* 0x000f580a01007387 */ /* 0x0003e80000100a00 */
[----:B-1----:R-:W5:Y:S04]  /*344f0*/  LDL.LU.64 R20, [R1+0x298] ;  /* 0x0002980001147983 */ /* 0x002f680000300a00 */
[----:B------:R1:W-:Y:S04]  /*34500*/  STL.64 [R1+0xf60], R14 ;  /* 0x000f600e01007387 */ /* 0x0003e80000100a00 */
[----:B------:R-:W-:Y:S04]  /*34510*/  LDGSTS.E [R4+-0x4cc00], desc[UR4][R10.64], P2 ;  /* 0xb34000000a047fae */ /* 0x000fe80009121844 */
[----:B------:R-:W-:Y:S01]  /*34520*/  LDGSTS.E [R0+-0x4c800], desc[UR4][R14.64], P2 ;  /* 0xb38000000e007fae */ /* 0x000fe20009121844 */
[----:B------:R-:W-:-:S03]  /*34530*/  IMAD.WIDE R24, R2, 0x4, R18 ;  /* 0x0000000402187825 */ /* 0x000fc600078e0212 */
[----:B------:R-:W5:Y:S04]  /*34540*/  LDL.LU.64 R10, [R1+0x290] ;  /* 0x00029000010a7983 */ /* 0x000f680000300a00 */
[----:B------:R3:W-:Y:S04]  /*34550*/  STL.64 [R1+0xf68], R24 ;  /* 0x000f681801007387 */ /* 0x0007e80000100a00 */
[----:B-1----:R-:W5:Y:S01]  /*34560*/  LDL.LU.64 R14, [R1+0x288] ;  /* 0x00028800010e7983 */ /* 0x002f620000300a00 */
[----:B---3--:R-:W-:-:S03]  /*34570*/  IMAD.WIDE R18, R2, 0x4, R232 ;  /* 0x0000000402127825 */ /* 0x008fc600078e02e8 */
[----:B------:R1:W-:Y:S04]  /*34580*/  LDGSTS.E [R3+-0x4c400], desc[UR4][R24.64], P2 ;  /* 0xb3c0000018037fae */ /* 0x0003e80009121844 */
[----:B------:R-:W-:Y:S04]  /*34590*/  STL.64 [R1+0xf70], R18 ;  /* 0x000f701201007387 */ /* 0x000fe80000100a00 */
[----:B------:R-:W3:Y:S01]  /*345a0*/  LDL.LU.64 R232, [R1+0x280] ;  /* 0x0002800001e87983 */ /* 0x000ee20000300a00 */
[----:B-1----:R-:W-:-:S03]  /*345b0*/  IMAD.WIDE R24, R2, 0x4, R238 ;  /* 0x0000000402187825 */ /* 0x002fc600078e02ee */
[----:B------:R4:W-:Y:S04]  /*345c0*/  LDGSTS.E [R0+-0x4c000], desc[UR4][R18.64], P2 ;  /* 0xb400000012007fae */ /* 0x0009e80009121844 */
[----:B------:R-:W3:Y:S04]  /*345d0*/  LDL.LU.64 R238, [R1+0x278] ;  /* 0x0002780001ee7983 */ /* 0x000ee80000300a00 */
[----:B------:R1:W-:Y:S04]  /*345e0*/  STL.64 [R1+0xf78], R24 ;  /* 0x000f781801007387 */ /* 0x0003e80000100a00 */
[----:B------:R-:W-:Y:S01]  /*345f0*/  LDGSTS.E [R4+-0x4bc00], desc[UR4][R24.64], P2 ;  /* 0xb440000018047fae */ /* 0x000fe20009121844 */
[----:B------:R-:W-:-:S05]  /*34600*/  IMAD.WIDE R22, R2, 0x4, R22 ;  /* 0x0000000402167825 */ /* 0x000fca00078e0216 */
[----:B------:R-:W-:Y:S04]  /*34610*/  STL.64 [R1+0xf80], R22 ;  /* 0x000f801601007387 */ /* 0x000fe80000100a00 */
[----:B------:R5:W-:Y:S04]  /*34620*/  LDGSTS.E [R3+-0x4b800], desc[UR4][R22.64], P2 ;  /* 0xb480000016037fae */ /* 0x000be80009121844 */
[----:B-1----:R-:W3:Y:S01]  /*34630*/  LDL.LU.64 R24, [R1+0x270] ;  /* 0x0002700001187983 */ /* 0x002ee20000300a00 */
[----:B----4-:R-:W-:-:S05]  /*34640*/  IMAD.WIDE R18, R2, 0x4, R244 ;  /* 0x0000000402127825 */ /* 0x010fca00078e02f4 */
[----:B------:R1:W-:Y:S04]  /*34650*/  STL.64 [R1+0xf88], R18 ;  /* 0x000f881201007387 */ /* 0x0003e80000100a00 */
[----:B------:R-:W4:Y:S04]  /*34660*/  LDL.LU.64 R244, [R1+0x268] ;  /* 0x0002680001f47983 */ /* 0x000f280000300a00 */
[----:B------:R-:W-:Y:S01]  /*34670*/  LDGSTS.E [R0+-0x4b400], desc[UR4][R18.64], P2 ;  /* 0xb4c0000012007fae */ /* 0x000fe20009121844 */
[----:B--2---:R-:W-:-:S05]  /*34680*/  IMAD.WIDE R8, R2, 0x4, R8 ;  /* 0x0000000402087825 */ /* 0x004fca00078e0208 */
[----:B------:R2:W-:Y:S04]  /*34690*/  STL.64 [R1+0xf90], R8 ;  /* 0x000f900801007387 */ /* 0x0005e80000100a00 */
[----:B-1----:R-:W4:Y:S04]  /*346a0*/  LDL.LU.64 R18, [R1+0x258] ;  /* 0x0002580001127983 */ /* 0x002f280000300a00 */
[----:B------:R-:W-:Y:S01]  /*346b0*/  LDGSTS.E [R3+-0x4b000], desc[UR4][R8.64], P2 ;  /* 0xb500000008037fae */ /* 0x000fe20009121844 */
[----:B-----5:R-:W-:-:S03]  /*346c0*/  IMAD.WIDE R22, R2, 0x4, R16 ;  /* 0x0000000402167825 */ /* 0x020fc600078e0210 */
[----:B------:R-:W5:Y:S04]  /*346d0*/  LDL.LU.64 R16, [R1+0x250] ;  /* 0x0002500001107983 */ /* 0x000f680000300a00 */
[----:B------:R-:W-:Y:S04]  /*346e0*/  STL.64 [R1+0xf98], R22 ;  /* 0x000f981601007387 */ /* 0x000fe80000100a00 */
[----:B--2---:R-:W2:Y:S01]  /*346f0*/  LDL.LU.64 R8, [R1+0x18a0] ;  /* 0x0018a00001087983 */ /* 0x004ea20000300a00 */
[----:B------:R-:W-:-:S03]  /*34700*/  IMAD.WIDE R20, R2, 0x4, R20 ;  /* 0x0000000402147825 */ /* 0x000fc600078e0214 */
[----:B------:R-:W-:Y:S04]  /*34710*/  LDGSTS.E [R4+-0x4ac00], desc[UR4][R22.64], P2 ;  /* 0xb540000016047fae */ /* 0x000fe80009121844 */
[----:B------:R1:W-:Y:S04]  /*34720*/  STL.64 [R1+0xfa0], R20 ;  /* 0x000fa01401007387 */ /* 0x0003e80000100a00 */
[----:B------:R1:W-:Y:S01]  /*34730*/  LDGSTS.E [R0+-0x4a800], desc[UR4][R20.64], P2 ;  /* 0xb580000014007fae */ /* 0x0003e20009121844 */
[----:B------:R-:W-:-:S05]  /*34740*/  IMAD.WIDE R10, R2, 0x4, R10 ;  /* 0x00000004020a7825 */ /* 0x000fca00078e020a */
[----:B------:R3:W-:Y:S01]  /*34750*/  STL.64 [R1+0xfa8], R10 ;  /* 0x000fa80a01007387 */ /* 0x0007e20000100a00 */
[----:B-1----:R-:W-:-:S03]  /*34760*/  IMAD.WIDE R20, R2, 0x4, R14 ;  /* 0x0000000402147825 */ /* 0x002fc600078e020e */
[----:B------:R1:W-:Y:S04]  /*34770*/  LDGSTS.E [R3+-0x4a400], desc[UR4][R10.64], P2 ;  /* 0xb5c000000a037fae */ /* 0x0003e80009121844 */
[----:B------:R-:W2:Y:S04]  /*34780*/  LDL.LU.64 R14, [R1+0x260] ;  /* 0x00026000010e7983 */ /* 0x000ea80000300a00 */
[----:B------:R-:W-:Y:S01]  /*34790*/  STL.64 [R1+0xfb0], R20 ;  /* 0x000fb01401007387 */ /* 0x000fe20000100a00 */
[----:B---3--:R-:W-:-:S03]  /*347a0*/  IMAD.WIDE R22, R2, 0x4, R232 ;  /* 0x0000000402167825 */ /* 0x008fc600078e02e8 */
[----:B------:R3:W-:Y:S04]  /*347b0*/  LDGSTS.E [R0+-0x4a000], desc[UR4][R20.64], P2 ;  /* 0xb600000014007fae */ /* 0x0007e80009121844 */
[----:B------:R-:W2:Y:S01]  /*347c0*/  LDL.LU.64 R232, [R1+0x238] ;  /* 0x0002380001e87983 */ /* 0x000ea20000300a00 */
[----:B-1----:R-:W-:-:S03]  /*347d0*/  IMAD.WIDE R10, R2, 0x4, R238 ;  /* 0x00000004020a7825 */ /* 0x002fc600078e02ee */
[----:B------:R-:W-:Y:S04]  /*347e0*/  LDGSTS.E [R4+-0x49c00], desc[UR4][R22.64], P2 ;  /* 0xb640000016047fae */ /* 0x000fe80009121844 */
[----:B------:R-:W2:Y:S04]  /*347f0*/  LDL.LU.64 R238, [R1+0x220] ;  /* 0x0002200001ee7983 */ /* 0x000ea80000300a00 */
[----:B------:R1:W-:Y:S04]  /*34800*/  STL.64 [R1+0xfb8], R22 ;  /* 0x000fb81601007387 */ /* 0x0003e80000100a00 */
[----:B------:R4:W-:Y:S04]  /*34810*/  STL.64 [R1+0xfc0], R10 ;  /* 0x000fc00a01007387 */ /* 0x0009e80000100a00 */
[----:B------:R4:W-:Y:S04]  /*34820*/  LDGSTS.E [R3+-0x49800], desc[UR4][R10.64], P2 ;  /* 0xb68000000a037fae */ /* 0x0009e80009121844 */
[----:B-1----:R-:W2:Y:S01]  /*34830*/  LDL.LU.64 R22, [R1+0x208] ;  /* 0x0002080001167983 */ /* 0x002ea20000300a00 */
[----:B---3--:R-:W-:-:S05]  /*34840*/  IMAD.WIDE R20, R2, 0x4, R24 ;  /* 0x0000000402147825 */ /* 0x008fca00078e0218 */
[----:B------:R5:W-:Y:S04]  /*34850*/  STL.64 [R1+0xfc8], R20 ;  /* 0x000fc81401007387 */ /* 0x000be80000100a00 */
[----:B------:R-:W-:Y:S01]  /*34860*/  LDGSTS.E [R0+-0x49400], desc[UR4][R20.64], P2 ;  /* 0xb6c0000014007fae */ /* 0x000fe20009121844 */
[----:B----4-:R-:W-:-:S03]  /*34870*/  IMAD.WIDE R10, R2, 0x4, R244 ;  /* 0x00000004020a7825 */ /* 0x010fc600078e02f4 */
[----:B------:R-:W3:Y:S04]  /*34880*/  LDL.LU.64 R244, [R1+0x1f0] ;  /* 0x0001f00001f47983 */ /* 0x000ee80000300a00 */
[----:B------:R1:W-:Y:S01]  /*34890*/  STL.64 [R1+0xfd0], R10 ;  /* 0x000fd00a01007387 */ /* 0x0003e20000100a00 */
[----:B------:R-:W-:-:S03]  /*348a0*/  VIADD R249, R249, 0x100000 ;  /* 0x00100000f9f97836 */ /* 0x000fc60000000000 */
[----:B------:R4:W-:Y:S02]  /*348b0*/  LDGSTS.E [R4+-0x49000], desc[UR4][R10.64], P2 ;  /* 0xb70000000a047fae */ /* 0x0009e40009121844 */
[----:B----4-:R-:W-:Y:S02]  /*348c0*/  VIADD R4, R250, 0x100000 ;  /* 0x00100000fa047836 */ /* 0x010fe40000000000 */
[----:B------:R-:W-:Y:S02]  /*348d0*/  IMAD.WIDE R24, R2, 0x4, R18 ;  /* 0x0000000402187825 */ /* 0x000fe400078e0212 */
[----:B------:R-:W4:Y:S04]  /*348e0*/  LDL.LU.64 R18, [R1+0x1d8] ;  /* 0x0001d80001127983 */ /* 0x000f280000300a00 */
[----:B------:R1:W-:Y:S02]  /*348f0*/  LDGSTS.E [R3+-0x48c00], desc[UR4][R24.64], P2 ;  /* 0xb740000018037fae */ /* 0x0003e40009121844 */
[----:B-1----:R-:W-:-:S02]  /*34900*/  VIADD R3, R250, 0x100000 ;  /* 0x00100000fa037836 */ /* 0x002fc40000000000 */
[C---:B-----5:R-:W-:Y:S02]  /*34910*/  IMAD.WIDE R20, R2.reuse, 0x4, R16 ;  /* 0x0000000402147825 */ /* 0x060fe400078e0210 */
[----:B------:R-:W5:Y:S04]  /*34920*/  LDL.LU.64 R16, [R1+0x1c0] ;  /* 0x0001c00001107983 */ /* 0x000f680000300a00 */
[----:B------:R1:W-:Y:S01]  /*34930*/  STL.64 [R1+0xfd8], R24 ;  /* 0x000fd81801007387 */ /* 0x0003e20000100a00 */
[----:B--2---:R-:W-:-:S03]  /*34940*/  IMAD.WIDE R8, R2, 0x4, R8 ;  /* 0x0000000402087825 */ /* 0x004fc600078e0208 */
[----:B------:R2:W-:Y:S04]  /*34950*/  STL.64 [R1+0xfe0], R20 ;  /* 0x000fe01401007387 */ /* 0x0005e80000100a00 */
[----:B------:R-:W5:Y:S04]  /*34960*/  LDL.LU.64 R10, [R1+0x1a8] ;  /* 0x0001a800010a7983 */ /* 0x000f680000300a00 */
[----:B------:R1:W-:Y:S04]  /*34970*/  LDGSTS.E [R0+-0x48800], desc[UR4][R20.64], P2 ;  /* 0xb780000014007fae */ /* 0x0003e80009121844 */
[----:B------:R2:W-:Y:S04]  /*34980*/  STL.64 [R1+0xfe8], R8 ;  /* 0x000fe80801007387 */ /* 0x0005e80000100a00 */
[----:B------:R2:W-:Y:S01]  /*34990*/  LDGSTS.E [R249+-0x48400], desc[UR4][R8.64], P2 ;  /* 0xb7c0000008f97fae */ /* 0x0005e20009121844 */
[----:B-1----:R-:W-:-:S02]  /*349a0*/  VIADD R0, R250, 0x100000 ;  /* 0x00100000fa007836 */ /* 0x002fc40000000000 */
[C---:B------:R-:W-:Y:S02]  /*349b0*/  IMAD.WIDE R24, R2.reuse, 0x4, R14 ;  /* 0x0000000402187825 */ /* 0x040fe400078e020e */
[----:B------:R-:W5:Y:S04]  /*349c0*/  LDL.LU.64 R14, [R1+0x190] ;  /* 0x00019000010e7983 */ /* 0x000f680000300a00 */
[----:B------:R-:W-:Y:S04]  /*349d0*/  STL.64 [R1+0x650], R24 ;  /* 0x0006501801007387 */ /* 0x000fe80000100a00 */
[----:B------:R-:W-:Y:S01]  /*349e0*/  LDGSTS.E [R0+-0x5ff00], desc[UR4][R24.64], P2 ;  /* 0xa010000018007fae */ /* 0x000fe20009121844 */
[----:B--2---:R-:W-:-:S05]  /*349f0*/  IMAD.WIDE R20, R2, 0x4, R232 ;  /* 0x0000000402147825 */ /* 0x004fca00078e02e8 */
[----:B------:R3:W-:Y:S01]  /*34a00*/  LDGSTS.E [R4+-0x5fb00], desc[UR4][R20.64], P2 ;  /* 0xa050000014047fae */ /* 0x0007e20009121844 */
[----:B------:R-:W-:-:S03]  /*34a10*/  IMAD.WIDE R8, R2, 0x4, R238 ;  /* 0x0000000402087825 */ /* 0x000fc600078e02ee */
[----:B------:R-:W2:Y:S04]  /*34a20*/  LDL.LU.64 R238, [R1+0x178] ;  /* 0x0001780001ee7983 */ /* 0x000ea80000300a00 */
[----:B------:R-:W2:Y:S04]  /*34a30*/  LDL.LU.64 R232, [R1+0x160] ;  /* 0x0001600001e87983 */ /* 0x000ea80000300a00 */
[----:B------:R-:W-:Y:S04]  /*34a40*/  STL.64 [R1+0x6e8], R20 ;  /* 0x0006e81401007387 */ /* 0x000fe80000100a00 */
[----:B------:R1:W-:Y:S01]  /*34a50*/  STL.64 [R1+0x7a8], R8 ;  /* 0x0007a80801007387 */ /* 0x0003e20000100a00 */
[----:B------:R-:W-:-:S03]  /*34a60*/  IMAD.WIDE R22, R2, 0x4, R22 ;  /* 0x0000000402167825 */ /* 0x000fc600078e0216 */
[----:B------:R2:W-:Y:S01]  /*34a70*/  LDGSTS.E [R3+-0x5f700], desc[UR4][R8.64], P2 ;  /* 0xa090000008037fae */ /* 0x0005e20009121844 */
[----:B------:R-:W-:-:S03]  /*34a80*/  IADD3 R7, R250, 0x100000, RZ ;  /* 0x00100000fa077810 */ /* 0x000fc60007ffe0ff */
[----:B------:R-:W-:Y:S04]  /*34a90*/  LDGSTS.E [R0+-0x5f300], desc[UR4][R22.64], P2 ;  /* 0xa0d0000016007fae */ /* 0x000fe80009121844 */
[----:B-1----:R-:W2:Y:S04]  /*34aa0*/  LDL.LU.64 R8, [R1+0x148] ;  /* 0x0001480001087983 */ /* 0x002ea80000300a00 */
[----:B------:R-:W-:Y:S01]  /*34ab0*/  STL.64 [R1+0x7b0], R22 ;  /* 0x0007b01601007387 */ /* 0x000fe20000100a00 */
[----:B---3--:R-:W-:-:S03]  /*34ac0*/  IMAD.WIDE R20, R2, 0x4, R244 ;  /* 0x0000000402147825 */ /* 0x008fc600078e02f4 */
[----:B------:R-:W3:Y:S04]  /*34ad0*/  LDL.LU.64 R244, [R1+0x130] ;  /* 0x0001300001f47983 */ /* 0x000ee80000300a00 */
[----:B------:R1:W-:Y:S04]  /*34ae0*/  STL.64 [R1+0x7c8], R20 ;  /* 0x0007c81401007387 */ /* 0x0003e80000100a00 */
[----:B------:R3:W-:Y:S01]  /*34af0*/  LDGSTS.E [R7+-0x5ef00], desc[UR4][R20.64], P2 ;  /* 0xa110000014077fae */ /* 0x0007e20009121844 */
[----:B----4-:R-:W-:-:S05]  /*34b00*/  IMAD.WIDE R18, R2, 0x4, R18 ;  /* 0x0000000402127825 */ /* 0x010fca00078e0212 */
[----:B------:R4:W-:Y:S04]  /*34b10*/  STL.64 [R1+0x7d0], R18 ;  /* 0x0007d01201007387 */ /* 0x0009e80000100a00 */
[----:B------:R3:W-:Y:S01]  /*34b20*/  LDGSTS.E [R4+-0x5eb00], desc[UR4][R18.64], P2 ;  /* 0xa150000012047fae */ /* 0x0007e20009121844 */
[----:B-----5:R-:W-:-:S05]  /*34b30*/  IMAD.WIDE R16, R2, 0x4, R16 ;  /* 0x0000000402107825 */ /* 0x020fca00078e0210 */
[----:B------:R-:W-:Y:S04]  /*34b40*/  STL.64 [R1+0x7e8], R16 ;  /* 0x0007e81001007387 */ /* 0x000fe80000100a00 */
[----:B-1----:R-:W5:Y:S01]  /*34b50*/  LDL.LU.64 R20, [R1+0x118] ;  /* 0x0001180001147983 */ /* 0x002f620000300a00 */
[----:B------:R-:W-:-:S03]  /*34b60*/  IMAD.WIDE R10, R2, 0x4, R10 ;  /* 0x00000004020a7825 */ /* 0x000fc600078e020a */
[----:B------:R-:W5:Y:S04]  /*34b70*/  LDL.LU.64 R24, [R1+0x100] ;  /* 0x0001000001187983 */ /* 0x000f680000300a00 */
[----:B------:R1:W-:Y:S04]  /*34b80*/  STL.64 [R1+0x7f0], R10 ;  /* 0x0007f00a01007387 */ /* 0x0003e80000100a00 */
[----:B------:R-:W5:Y:S04]  /*34b90*/  LDL.LU.64 R22, [R1+0xe8] ;  /* 0x0000e80001167983 */ /* 0x000f680000300a00 */
[----:B------:R-:W-:Y:S04]  /*34ba0*/  LDGSTS.E [R3+-0x5e700], desc[UR4][R16.64], P2 ;  /* 0xa190000010037fae */ /* 0x000fe80009121844 */
[----:B----4-:R-:W4:Y:S04]  /*34bb0*/  LDL.LU.64 R18, [R1+0xd0] ;  /* 0x0000d00001127983 */ /* 0x010f280000300a00 */
[----:B------:R4:W-:Y:S01]  /*34bc0*/  LDGSTS.E [R0+-0x5e300], desc[UR4][R10.64], P2 ;  /* 0xa1d000000a007fae */ /* 0x0009e20009121844 */
[----:B------:R-:W-:-:S05]  /*34bd0*/  IMAD.WIDE R14, R2, 0x4, R14 ;  /* 0x00000004020e7825 */ /* 0x000fca00078e020e */
[----:B------:R2:W-:Y:S04]  /*34be0*/  STL.64 [R1+0x808], R14 ;  /* 0x0008080e01007387 */ /* 0x0005e80000100a00 */
[----:B-1----:R-:W4:Y:S04]  /*34bf0*/  LDL.LU.64 R10, [R1+0xb8] ;  /* 0x0000b800010a7983 */ /* 0x002f280000300a00 */
[----:B------:R-:W4:Y:S04]  /*34c00*/  LDL.LU.64 R16, [R1+0xa0] ;  /* 0x0000a00001107983 */ /* 0x000f280000300a00 */
[----:B------:R1:W-:Y:S01]  /*34c10*/  LDGSTS.E [R7+-0x5df00], desc[UR4][R14.64], P2 ;  /* 0xa21000000e077fae */ /* 0x0003e20009121844 */
[----:B--2---:R-:W-:-:S04]  /*34c20*/  IMAD.WIDE R238, R2, 0x4, R238 ;  /* 0x0000000402ee7825 */ /* 0x004fc800078e02ee */
[C---:B------:R-:W-:Y:S01]  /*34c30*/  IMAD.WIDE R232, R2.reuse, 0x4, R232 ;  /* 0x0000000402e87825 */ /* 0x040fe200078e02e8 */
[----:B------:R-:W-:Y:S04]  /*34c40*/  STL.64 [R1+0x888], R238 ;  /* 0x000888ee01007387 */ /* 0x000fe80000100a00 */
[----:B------:R2:W-:Y:S04]  /*34c50*/  STL.64 [R1+0x9f8], R232 ;  /* 0x0009f8e801007387 */ /* 0x0005e80000100a00 */
[----:B------:R-:W1:Y:S04]  /*34c60*/  LDL.LU.64 R14, [R1+0x88] ;  /* 0x00008800010e7983 */ /* 0x000e680000300a00 */
[----:B------:R-:W-:Y:S04]  /*34c70*/  LDGSTS.E [R4+-0x5db00], desc[UR4][R238.64], P2 ;  /* 0xa2500000ee047fae */ /* 0x000fe80009121844 */
[----:B------:R1:W-:Y:S01]  /*34c80*/  LDGSTS.E [R3+-0x5d700], desc[UR4][R232.64], P2 ;  /* 0xa2900000e8037fae */ /* 0x0003e20009121844 */
[----:B------:R-:W-:-:S03]  /*34c90*/  IMAD.WIDE R8, R2, 0x4, R8 ;  /* 0x0000000402087825 */ /* 0x000fc600078e0208 */
[----:B--2---:R-:W2:Y:S04]  /*34ca0*/  LDL.LU.64 R232, [R1+0x70] ;  /* 0x0000700001e87983 */ /* 0x004ea80000300a00 */
[----:B------:R3:W-:Y:S04]  /*34cb0*/  STL.64 [R1+0xa30], R8 ;  /* 0x000a300801007387 */ /* 0x0007e80000100a00 */
[----:B------:R-:W2:Y:S04]  /*34cc0*/  LDL.LU.64 R238, [R1+0x58] ;  /* 0x0000580001ee7983 */ /* 0x000ea80000300a00 */
[----:B------:R2:W-:Y:S01]  /*34cd0*/  LDGSTS.E [R0+-0x5d300], desc[UR4][R8.64], P2 ;  /* 0xa2d0000008007fae */ /* 0x0005e20009121844 */
[----:B---3--:R-:W-:-:S03]  /*34ce0*/  IMAD.WIDE R248, R2, 0x4, R244 ;  /* 0x0000000402f87825 */ /* 0x008fc600078e02f4 */
[----:B------:R-:W3:Y:S04]  /*34cf0*/  LDL.LU.64 R244, [R1+0x40] ;  /* 0x0000400001f47983 */ /* 0x000ee80000300a00 */
[----:B------:R5:W-:Y:S04]  /*34d00*/  STL.64 [R1+0xa50], R248 ;  /* 0x000a50f801007387 */ /* 0x000be80000100a00 */
[----:B------:R-:W3:Y:S04]  /*34d10*/  LDL.LU.64 R8, [R1+0x28] ;  /* 0x0000280001087983 */ /* 0x000ee80000300a00 */
[----:B------:R3:W-:Y:S04]  /*34d20*/  LDGSTS.E [R7+-0x5cf00], desc[UR4][R248.64], P2 ;  /* 0xa3100000f8077fae */ /* 0x0007e80009121844 */
[----:B-----5:R-:W5:Y:S01]  /*34d30*/  LDL.LU.64 R248, [R1+0x10] ;  /* 0x0000100001f87983 */ /* 0x020f620000300a00 */
[----:B------:R-:W-:-:S04]  /*34d40*/  IMAD.WIDE R20, R2, 0x4, R20 ;  /* 0x0000000402147825 */ /* 0x000fc800078e0214 */
[C---:B------:R-:W-:Y:S01]  /*34d50*/  IMAD.WIDE R24, R2.reuse, 0x4, R24 ;  /* 0x0000000402187825 */ /* 0x040fe200078e0218 */
[----:B------:R4:W-:Y:S04]  /*34d60*/  STL.64 [R1+0xa78], R20 ;  /* 0x000a781401007387 */ /* 0x0009e80000100a00 */
[----:B------:R4:W-:Y:S01]  /*34d70*/  STL.64 [R1+0xa98], R24 ;  /* 0x000a981801007387 */ /* 0x0009e20000100a00 */
[----:B------:R-:W-:-:S03]  /*34d80*/  IMAD.WIDE R22, R2, 0x4, R22 ;  /* 0x0000000402167825 */ /* 0x000fc600078e0216 */
[----:B------:R-:W-:Y:S04]  /*34d90*/  LDGSTS.E [R4+-0x5cb00], desc[UR4][R20.64], P2 ;  /* 0xa350000014047fae */ /* 0x000fe80009121844 */
[----:B------:R-:W-:Y:S01]  /*34da0*/  LDGSTS.E [R3+-0x5c700], desc[UR4][R24.64], P2 ;  /* 0xa390000018037fae */ /* 0x000fe20009121844 */
[----:B----4-:R-:W-:-:S03]  /*34db0*/  IMAD.WIDE R18, R2, 0x4, R18 ;  /* 0x0000000402127825 */ /* 0x010fc600078e0212 */
[----:B------:R-:W-:Y:S04]  /*34dc0*/  LDGSTS.E [R0+-0x5c300], desc[UR4][R22.64], P2 ;  /* 0xa3d0000016007fae */ /* 0x000fe80009121844 */
[----:B------:R-:W4:Y:S04]  /*34dd0*/  LDL.LU.64 R20, [R1+0x1898] ;  /* 0x0018980001147983 */ /* 0x000f280000300a00 */
[----:B------:R-:W4:Y:S04]  /*34de0*/  LDL.LU.64 R24, [R1+0x1890] ;  /* 0x0018900001187983 */ /* 0x000f280000300a00 */
[----:B------:R1:W-:Y:S04]  /*34df0*/  STL.64 [R1+0xab8], R22 ;  /* 0x000ab81601007387 */ /* 0x0003e80000100a00 */
[----:B------:R-:W-:Y:S01]  /*34e00*/  LDGSTS.E [R7+-0x5bf00], desc[UR4][R18.64], P2 ;  /* 0xa410000012077fae */ /* 0x000fe20009121844 */
[----:B------:R-:W-:-:S03]  /*34e10*/  IMAD.WIDE R10, R2, 0x4, R10 ;  /* 0x00000004020a7825 */ /* 0x000fc600078e020a */
[----:B-1----:R-:W4:Y:S01]  /*34e20*/  LDL.LU.64 R22, [R1+0x1888] ;  /* 0x0018880001167983 */ /* 0x002f220000300a00 */
[----:B------:R-:W-:-:S03]  /*34e30*/  IMAD.WIDE R16, R2, 0x4, R16 ;  /* 0x0000000402107825 */ /* 0x000fc600078e0210 */
[----:B------:R1:W-:Y:S04]  /*34e40*/  STL.64 [R1+0xae8], R18 ;  /* 0x000ae81201007387 */ /* 0x0003e80000100a00 */
[----:B------:R5:W-:Y:S04]  /*34e50*/  LDGSTS.E [R4+-0x5bb00], desc[UR4][R10.64], P2 ;  /* 0xa45000000a047fae */ /* 0x000be80009121844 */
[----:B------:R-:W-:Y:S04]  /*34e60*/  LDGSTS.E [R3+-0x5b700], desc[UR4][R16.64], P2 ;  /* 0xa490000010037fae */ /* 0x000fe80009121844 */
[----:B-1----:R-:W4:Y:S04]  /*34e70*/  LDL.LU.64 R18, [R1+0x1880] ;  /* 0x0018800001127983 */ /* 0x002f280000300a00 */
[----:B------:R1:W-:Y:S01]  /*34e80*/  STL.64 [R1+0xb10], R10 ;  /* 0x000b100a01007387 */ /* 0x0003e20000100a00 */
[----:B------:R-:W-:-:S03]  /*34e90*/  IMAD.WIDE R14, R2, 0x4, R14 ;  /* 0x00000004020e7825 */ /* 0x000fc600078e020e */
[----:B------:R1:W-:Y:S04]  /*34ea0*/  STL.64 [R1+0xb28], R16 ;  /* 0x000b281001007387 */ /* 0x0003e80000100a00 */
[----:B------:R-:W-:Y:S04]  /*34eb0*/  LDGSTS.E [R0+-0x5b300], desc[UR4][R14.64], P2 ;  /* 0xa4d000000e007fae */ /* 0x000fe80009121844 */
[----:B-1----:R-:W4:Y:S04]  /*34ec0*/  LDL.LU.64 R10, [R1+0x1878] ;  /* 0x00187800010a7983 */ /* 0x002f280000300a00 */
[----:B------:R-:W4:Y:S04]  /*34ed0*/  LDL.LU.64 R16, [R1+0x1870] ;  /* 0x0018700001107983 */ /* 0x000f280000300a00 */
[----:B------:R1:W-:Y:S01]  /*34ee0*/  STL.64 [R1+0xb30], R14 ;  /* 0x000b300e01007387 */ /* 0x0003e20000100a00 */
[----:B--2---:R-:W-:-:S05]  /*34ef0*/  IMAD.WIDE R232, R2, 0x4, R232 ;  /* 0x0000000402e87825 */ /* 0x004fca00078e02e8 */
[----:B------:R2:W-:Y:S01]  /*34f00*/  LDGSTS.E [R3+-0x5af00], desc[UR4][R232.64], P2 ;  /* 0xa5100000e8037fae */ /* 0x0005e20009121844 */
[----:B------:R-:W-:-:S03]  /*34f10*/  IMAD.WIDE R238, R2, 0x4, R238 ;  /* 0x0000000402ee7825 */ /* 0x000fc600078e02ee */
[----:B-1----:R-:W2:Y:S04]  /*34f20*/  LDL.LU.64 R14, [R1+0x1868] ;  /* 0x00186800010e7983 */ /* 0x002ea80000300a00 */
[----:B------:R1:W-:Y:S04]  /*34f30*/  STL.64 [R1+0xb48], R232 ;  /* 0x000b48e801007387 */ /* 0x0003e80000100a00 */
[----:B------:R-:W-:Y:S04]  /*34f40*/  LDGSTS.E [R4+-0x5ab00], desc[UR4][R238.64], P2 ;  /* 0xa5500000ee047fae */ /* 0x000fe80009121844 */
[----:B-1----:R-:W2:Y:S04]  /*34f50*/  LDL.LU.64 R232, [R1+0x1860] ;  /* 0x0018600001e87983 */ /* 0x002ea80000300a00 */
[----:B------:R1:W-:Y:S01]  /*34f60*/  STL.64 [R1+0xb68], R238 ;  /* 0x000b68ee01007387 */ /* 0x0003e20000100a00 */
[----:B---3--:R-:W-:-:S05]  /*34f70*/  IMAD.WIDE R244, R2, 0x4, R244 ;  /* 0x0000000402f47825 */ /* 0x008fca00078e02f4 */
[----:B------:R3:W-:Y:S04]  /*34f80*/  STL.64 [R1+0xb88], R244 ;  /* 0x000b88f401007387 */ /* 0x0007e80000100a00 */
[----:B-1----:R-:W2:Y:S04]  /*34f90*/  LDL.LU.64 R238, [R1+0x1858] ;  /* 0x0018580001ee7983 */ /* 0x002ea80000300a00 */
[----:B------:R-:W-:Y:S04]  /*34fa0*/  LDGSTS.E [R0+-0x5a700], desc[UR4][R244.64], P2 ;  /* 0xa5900000f4007fae */ /* 0x000fe80009121844 */
[----:B---3--:R-:W3:Y:S01]  /*34fb0*/  LDL.LU.64 R244, [R1+0x1850] ;  /* 0x0018500001f47983 */ /* 0x008ee20000300a00 */
[----:B------:R-:W-:-:S04]  /*34fc0*/  IMAD.WIDE R8, R2, 0x4, R8 ;  /* 0x0000000402087825 */ /* 0x000fc800078e0208 */
[C---:B-----5:R-:W-:Y:S01]  /*34fd0*/  IMAD.WIDE R248, R2.reuse, 0x4, R248 ;  /* 0x0000000402f87825 */ /* 0x060fe200078e02f8 */
[----:B------:R1:W-:Y:S04]  /*34fe0*/  STL.64 [R1+0xb90], R8 ;  /* 0x000b900801007387 */ /* 0x0003e80000100a00 */
[----:B------:R1:W-:Y:S04]  /*34ff0*/  LDGSTS.E [R3+-0x5a300], desc[UR4][R8.64], P2 ;  /* 0xa5d0000008037fae */ /* 0x0003e80009121844 */
[----:B------:R-:W-:Y:S04]  /*35000*/  STL.64 [R1+0xbb0], R248 ;  /* 0x000bb0f801007387 */ /* 0x000fe80000100a00 */
[----:B------:R-:W-:Y:S01]  /*35010*/  LDGSTS.E [R0+-0x59f00], desc[UR4][R248.64], P2 ;  /* 0xa6100000f8007fae */ /* 0x000fe20009121844 */
[----:B----4-:R-:W-:-:S04]  /*35020*/  IMAD.WIDE R10, R2, 0x4, R10 ;  /* 0x00000004020a7825 */ /* 0x010fc800078e020a */
[----:B--2---:R-:W-:-:S04]  /*35030*/  IMAD.WIDE R232, R2, 0x4, R232 ;  /* 0x0000000402e87825 */ /* 0x004fc800078e02e8 */
[----:B-1----:R-:W-:-:S04]  /*35040*/  IMAD.WIDE R8, R2, 0x4, R238 ;  /* 0x0000000402087825 */ /* 0x002fc800078e02ee */
[----:B---3--:R-:W-:-:S05]  /*35050*/  IMAD.WIDE R244, R2, 0x4, R244 ;  /* 0x0000000402f47825 */ /* 0x008fca00078e02f4 */
[----:B------:R-:W-:Y:S04]  /*35060*/  STL.64 [R1+0xbc8], R244 ;  /* 0x000bc8f401007387 */ /* 0x000fe80000100a00 */
[----:B------:R-:W-:Y:S04]  /*35070*/  LDGSTS.E [R4+-0x59b00], desc[UR4][R244.64], P2 ;  /* 0xa6500000f4047fae */ /* 0x000fe80009121844 */
[----:B------:R1:W-:Y:S04]  /*35080*/  STL.64 [R1+0xbe8], R8 ;  /* 0x000be80801007387 */ /* 0x0003e80000100a00 */
[----:B------:R1:W-:Y:S04]  /*35090*/  LDGSTS.E [R3+-0x59700], desc[UR4][R8.64], P2 ;  /* 0xa690000008037fae */ /* 0x0003e80009121844 */
[----:B------:R-:W-:Y:S04]  /*350a0*/  STL.64 [R1+0xc08], R232 ;  /* 0x000c08e801007387 */ /* 0x000fe80000100a00 */
[----:B------:R-:W-:Y:S01]  /*350b0*/  LDGSTS.E [R0+-0x59300], desc[UR4][R232.64], P2 ;  /* 0xa6d00000e8007fae */ /* 0x000fe20009121844 */
[----:B-1----:R-:W-:-:S04]  /*350c0*/  IMAD.WIDE R8, R2, 0x4, R14 ;  /* 0x0000000402087825 */ /* 0x002fc800078e020e */
[C---:B------:R-:W-:Y:S01]  /*350d0*/  IMAD.WIDE R14, R2.reuse, 0x4, R16 ;  /* 0x00000004020e7825 */ /* 0x040fe200078e0210 */
[----:B------:R1:W-:Y:S04]  /*350e0*/  STL.64 [R1+0xc10], R8 ;  /* 0x000c100801007387 */ /* 0x0003e80000100a00 */
[----:B------:R1:W-:Y:S04]  /*350f0*/  LDGSTS.E [R3+-0x58f00], desc[UR4][R8.64], P2 ;  /* 0xa710000008037fae */ /* 0x0003e80009121844 */
[----:B------:R2:W-:Y:S04]  /*35100*/  STL.64 [R1+0xc30], R14 ;  /* 0x000c300e01007387 */ /* 0x0005e80000100a00 */
[----:B------:R2:W-:Y:S01]  /*35110*/  LDGSTS.E [R4+-0x58b00], desc[UR4][R14.64], P2 ;  /* 0xa75000000e047fae */ /* 0x0005e20009121844 */
[----:B-1----:R-:W-:-:S03]  /*35120*/  IMAD.WIDE R8, R2, 0x4, R18 ;  /* 0x0000000402087825 */ /* 0x002fc600078e0212 */
[----:B------:R1:W-:Y:S04]  /*35130*/  STL.64 [R1+0xc50], R10 ;  /* 0x000c500a01007387 */ /* 0x0003e80000100a00 */
[----:B------:R1:W-:Y:S01]  /*35140*/  LDGSTS.E [R0+-0x58700], desc[UR4][R10.64], P2 ;  /* 0xa79000000a007fae */ /* 0x0003e20009121844 */
[----:B--2---:R-:W-:-:S03]  /*35150*/  IMAD.WIDE R14, R2, 0x4, R24 ;  /* 0x00000004020e7825 */ /* 0x004fc600078e0218 */
[----:B------:R2:W-:Y:S04]  /*35160*/  STL.64 [R1+0xc68], R8 ;  /* 0x000c680801007387 */ /* 0x0005e80000100a00 */
[----:B------:R2:W-:Y:S01]  /*35170*/  LDGSTS.E [R3+-0x58300], desc[UR4][R8.64], P2 ;  /* 0xa7d0000008037fae */ /* 0x0005e20009121844 */
[----:B-1----:R-:W-:-:S05]  /*35180*/  IMAD.WIDE R10, R2, 0x4, R22 ;  /* 0x00000004020a7825 */ /* 0x002fca00078e0216 */
[----:B------:R1:W-:Y:S01]  /*35190*/  STL.64 [R1+0xc88], R10 ;  /* 0x000c880a01007387 */ /* 0x0003e20000100a00 */
[----:B--2---:R-:W-:-:S03]  /*351a0*/  IMAD.WIDE R8, R2, 0x4, R20 ;  /* 0x0000000402087825 */ /* 0x004fc600078e0214 */
        /* <DEDUP_REMOVED lines=62> */
[----:B------:R3:W-:Y:S01]  /*35590*/  STL.64 [R1+0xea8], R10 ;  /* 0x000ea80a01007387 */ /* 0x0007e20000100a00 */
[----:B-1----:R-:W-:-:S03]  /*355a0*/  IMAD.WIDE R8, R2, 0x4, R66 ;  /* 0x0000000402087825 */ /* 0x002fc600078e0242 */
[----:B------:R2:W-:Y:S04]  /*355b0*/  LDGSTS.E [R4+-0x4ab00], desc[UR4][R14.64], P2 ;  /* 0xb55000000e047fae */ /* 0x0005e80009121844 */
[----:B------:R3:W-:Y:S01]  /*355c0*/  LDGSTS.E [R0+-0x4a700], desc[UR4][R10.64], P2 ;  /* 0xb59000000a007fae */ /* 0x0007e20009121844 */
[----:B------:R-:W-:-:S03]  /*355d0*/  IMAD.WIDE R16, R2, 0x4, R72 ;  /* 0x0000000402107825 */ /* 0x000fc600078e0248 */
[----:B------:R1:W-:Y:S04]  /*355e0*/  STL.64 [R1+0xeb8], R8 ;  /* 0x000eb80801007387 */ /* 0x0003e80000100a00 */
[----:B------:R-:W4:Y:S01]  /*355f0*/  LDL.LU.64 R232, [R1+0x248] ;  /* 0x0002480001e87983 */ /* 0x000f220000300a00 */
[----:B--2---:R-:W-:-:S03]  /*35600*/  IMAD.WIDE R14, R2, 0x4, R68 ;  /* 0x00000004020e7825 */ /* 0x004fc600078e0244 */
[----:B------:R-:W2:Y:S01]  /*35610*/  LDL.LU.64 R238, [R1+0x230] ;  /* 0x0002300001ee7983 */ /* 0x000ea20000300a00 */
[----:B---3--:R-:W-:-:S03]  /*35620*/  IMAD.WIDE R10, R2, 0x4, R70 ;  /* 0x00000004020a7825 */ /* 0x008fc600078e0246 */
[----:B------:R-:W-:Y:S04]  /*35630*/  LDGSTS.E [R3+-0x4a300], desc[UR4][R8.64], P2 ;  /* 0xb5d0000008037fae */ /* 0x000fe80009121844 */
[----:B------:R3:W-:Y:S04]  /*35640*/  STL.64 [R1+0xec8], R10 ;  /* 0x000ec80a01007387 */ /* 0x0007e80000100a00 */
[----:B------:R3:W-:Y:S04]  /*35650*/  LDGSTS.E [R0+-0x49f00], desc[UR4][R10.64], P2 ;  /* 0xb61000000a007fae */ /* 0x0007e80009121844 */
[----:B-1----:R-:W5:Y:S04]  /*35660*/  LDL.LU.64 R8, [R1+0x218] ;  /* 0x0002180001087983 */ /* 0x002f680000300a00 */
[----:B------:R-:W-:Y:S01]  /*35670*/  STL.64 [R1+0xed8], R16 ;  /* 0x000ed81001007387 */ /* 0x000fe20000100a00 */
[----:B---3--:R-:W-:-:S03]  /*35680*/  IMAD.WIDE R10, R2, 0x4, R74 ;  /* 0x00000004020a7825 */ /* 0x008fc600078e024a */
[----:B------:R1:W-:Y:S04]  /*35690*/  STL.64 [R1+0xee8], R14 ;  /* 0x000ee80e01007387 */ /* 0x0003e80000100a00 */
[----:B------:R-:W-:Y:S04]  /*356a0*/  LDGSTS.E [R4+-0x49b00], desc[UR4][R16.64], P2 ;  /* 0xb650000010047fae */ /* 0x000fe80009121844 */
[----:B------:R-:W3:Y:S04]  /*356b0*/  LDL.LU.64 R22, [R1+0x200] ;  /* 0x0002000001167983 */ /* 0x000ee80000300a00 */
[----:B------:R1:W-:Y:S04]  /*356c0*/  LDGSTS.E [R3+-0x49700], desc[UR4][R14.64], P2 ;  /* 0xb69000000e037fae */ /* 0x0003e80009121844 */
[----:B------:R1:W-:Y:S04]  /*356d0*/  STL.64 [R1+0xef8], R10 ;  /* 0x000ef80a01007387 */ /* 0x0003e80000100a00 */
[----:B------:R-:W3:Y:S01]  /*356e0*/  LDL.LU.64 R244, [R1+0x1e8] ;  /* 0x0001e80001f47983 */ /* 0x000ee20000300a00 */
[----:B-1----:R-:W-:-:S03]  /*356f0*/  IMAD.WIDE R14, R2, 0x4, R78 ;  /* 0x00000004020e7825 */ /* 0x002fc600078e024e */
[----:B------:R-:W3:Y:S04]  /*35700*/  LDL.LU.64 R18, [R1+0x1d0] ;  /* 0x0001d00001127983 */ /* 0x000ee80000300a00 */
[----:B------:R-:W-:Y:S04]  /*35710*/  LDGSTS.E [R0+-0x49300], desc[UR4][R10.64], P2 ;  /* 0xb6d000000a007fae */ /* 0x000fe80009121844 */
[----:B------:R1:W-:Y:S01]  /*35720*/  STL.64 [R1+0xf08], R14 ;  /* 0x000f080e01007387 */ /* 0x0003e20000100a00 */
[----:B------:R-:W-:-:S03]  /*35730*/  IMAD.WIDE R20, R2, 0x4, R154 ;  /* 0x0000000402147825 */ /* 0x000fc600078e029a */
[----:B------:R1:W-:Y:S04]  /*35740*/  LDGSTS.E [R4+-0x48f00], desc[UR4][R14.64], P2 ;  /* 0xb71000000e047fae */ /* 0x0003e80009121844 */
[----:B------:R-:W3:Y:S04]  /*35750*/  LDL.LU.64 R10, [R1+0x1b8] ;  /* 0x0001b800010a7983 */ /* 0x000ee80000300a00 */
[----:B------:R-:W3:Y:S01]  /*35760*/  LDL.LU.64 R248, [R1+0x1a0] ;  /* 0x0001a00001f87983 */ /* 0x000ee20000300a00 */
[----:B------:R-:W-:-:S04]  /*35770*/  IMAD.WIDE R16, R2, 0x4, R76 ;  /* 0x0000000402107825 */ /* 0x000fc800078e024c */
[----:B-1----:R-:W-:Y:S01]  /*35780*/  IMAD.WIDE R14, R2, 0x4, R80 ;  /* 0x00000004020e7825 */ /* 0x002fe200078e0250 */
[----:B------:R-:W-:Y:S03]  /*35790*/  STL.64 [R1+0xf18], R20 ;  /* 0x000f181401007387 */ /* 0x000fe60000100a00 */
[----:B------:R-:W-:Y:S01]  /*357a0*/  VIADD R250, R250, 0x100000 ;  /* 0x00100000fafa7836 */ /* 0x000fe20000000000 */
[----:B------:R1:W-:Y:S04]  /*357b0*/  LDGSTS.E [R3+-0x48b00], desc[UR4][R20.64], P2 ;  /* 0xb750000014037fae */ /* 0x0003e80009121844 */
[----:B------:R1:W-:Y:S01]  /*357c0*/  STL.64 [R1+0xf28], R16 ;  /* 0x000f281001007387 */ /* 0x0003e20000100a00 */
[----:B------:R-:W-:-:S03]  /*357d0*/  VIADD R4, R251, 0x100000 ;  /* 0x00100000fb047836 */ /* 0x000fc60000000000 */
[----:B------:R1:W-:Y:S04]  /*357e0*/  LDGSTS.E [R0+-0x48700], desc[UR4][R16.64], P2 ;  /* 0xb790000010007fae */ /* 0x0003e80009121844 */
[----:B------:R2:W-:Y:S01]  /*357f0*/  STL.64 [R1+0xf38], R14 ;  /* 0x000f380e01007387 */ /* 0x0005e20000100a00 */
[----:B-1----:R-:W-:-:S03]  /*35800*/  VIADD R3, R251, 0x100000 ;  /* 0x00100000fb037836 */ /* 0x002fc60000000000 */
[----:B------:R2:W-:Y:S01]  /*35810*/  LDGSTS.E [R250+-0x48300], desc[UR4][R14.64], P2 ;  /* 0xb7d000000efa7fae */ /* 0x0005e20009121844 */
[----:B------:R-:W-:-:S03]  /*35820*/  VIADD R0, R251, 0x100000 ;  /* 0x00100000fb007836 */ /* 0x000fc60000000000 */
[----:B------:R-:W3:Y:S01]  /*35830*/  LDL.LU.64 R16, [R1+0x188] ;  /* 0x0001880001107983 */ /* 0x000ee20000300a00 */
[----:B----4-:R-:W-:-:S04]  /*35840*/  IMAD.WIDE R20, R2, 0x4, R232 ;  /* 0x0000000402147825 */ /* 0x010fc800078e02e8 */
[C---:B--2---:R-:W-:Y:S01]  /*35850*/  IMAD.WIDE R14, R2.reuse, 0x4, R238 ;  /* 0x00000004020e7825 */ /* 0x044fe200078e02ee */
[----:B------:R3:W-:Y:S04]  /*35860*/  STL.64 [R1+0x658], R20 ;  /* 0x0006581401007387 */ /* 0x0007e80000100a00 */
[----:B------:R-:W2:Y:S04]  /*35870*/  LDL.LU.64 R232, [R1+0x170] ;  /* 0x0001700001e87983 */ /* 0x000ea80000300a00 */
[----:B------:R-:W4:Y:S04]  /*35880*/  LDL.LU.64 R238, [R1+0x158] ;  /* 0x0001580001ee7983 */ /* 0x000f280000300a00 */
[----:B------:R3:W-:Y:S01]  /*35890*/  LDGSTS.E [R0+-0x5fe00], desc[UR4][R20.64], P2 ;  /* 0xa020000014007fae */ /* 0x0007e20009121844 */
[----:B-----5:R-:W-:-:S03]  /*358a0*/  IMAD.WIDE R8, R2, 0x4, R8 ;  /* 0x0000000402087825 */ /* 0x020fc600078e0208 */
[----:B------:R-:W-:Y:S04]  /*358b0*/  STL.64 [R1+0x678], R14 ;  /* 0x0006780e01007387 */ /* 0x000fe80000100a00 */
[----:B------:R1:W-:Y:S04]  /*358c0*/  LDGSTS.E [R4+-0x5fa00], desc[UR4][R14.64], P2 ;  /* 0xa06000000e047fae */ /* 0x0003e80009121844 */
[----:B------:R5:W-:Y:S04]  /*358d0*/  STL.64 [R1+0x698], R8 ;  /* 0x0006980801007387 */ /* 0x000be80000100a00 */
[----:B------:R-:W-:Y:S01]  /*358e0*/  LDGSTS.E [R3+-0x5f600], desc[UR4][R8.64], P2 ;  /* 0xa0a0000008037fae */ /* 0x000fe20009121844 */
[----:B---3--:R-:W-:-:S05]  /*358f0*/  IMAD.WIDE R20, R2, 0x4, R22 ;  /* 0x0000000402147825 */ /* 0x008fca00078e0216 */
[----:B------:R-:W-:Y:S04]  /*35900*/  LDGSTS.E [R0+-0x5f200], desc[UR4][R20.64], P2 ;  /* 0xa0e0000014007fae */ /* 0x000fe80009121844 */
[----:B-----5:R-:W3:Y:S01]  /*35910*/  LDL.LU.64 R8, [R1+0x140] ;  /* 0x0001400001087983 */ /* 0x020ee20000300a00 */
[----:B-1----:R-:W-:-:S03]  /*35920*/  IMAD.WIDE R14, R2, 0x4, R244 ;  /* 0x00000004020e7825 */ /* 0x002fc600078e02f4 */
[----:B------:R-:W-:Y:S04]  /*35930*/  STL.64 [R1+0x6b8], R20 ;  /* 0x0006b81401007387 */ /* 0x000fe80000100a00 */
[----:B------:R-:W5:Y:S01]  /*35940*/  LDL.LU.64 R244, [R1+0x128] ;  /* 0x0001280001f47983 */ /* 0x000f620000300a00 */
[----:B------:R-:W-:-:S03]  /*35950*/  IMAD.WIDE R18, R2, 0x4, R18 ;  /* 0x0000000402127825 */ /* 0x000fc600078e0212 */
[----:B------:R1:W-:Y:S04]  /*35960*/  STL.64 [R1+0x6d8], R14 ;  /* 0x0006d80e01007387 */ /* 0x0003e80000100a00 */
[----:B------:R1:W-:Y:S04]  /*35970*/  STL.64 [R1+0x6f8], R18 ;  /* 0x0006f81201007387 */ /* 0x0003e80000100a00 */
[----:B------:R1:W-:Y:S01]  /*35980*/  LDGSTS.E [R4+-0x5ee00], desc[UR4][R14.64], P2 ;  /* 0xa12000000e047fae */ /* 0x0003e20009121844 */
[----:B------:R-:W-:-:S03]  /*35990*/  IMAD.WIDE R10, R2, 0x4, R10 ;  /* 0x00000004020a7825 */ /* 0x000fc600078e020a */
[----:B------:R-:W-:Y:S04]  /*359a0*/  LDGSTS.E [R3+-0x5ea00], desc[UR4][R18.64], P2 ;  /* 0xa160000012037fae */ /* 0x000fe80009121844 */
[----:B------:R1:W-:Y:S02]  /*359b0*/  STL.64 [R1+0x718], R10 ;  /* 0x0007180a01007387 */ /* 0x0003e40000100a00 */
[C---:B-1----:R-:W-:Y:S02]  /*359c0*/  IMAD.WIDE R14, R2.reuse, 0x4, R248 ;  /* 0x00000004020e7825 */ /* 0x042fe400078e02f8 */
[----:B------:R-:W5:Y:S04]  /*359d0*/  LDL.LU.64 R22, [R1+0x110] ;  /* 0x0001100001167983 */ /* 0x000f680000300a00 */
[----:B------:R-:W5:Y:S04]  /*359e0*/  LDL.LU.64 R248, [R1+0xf8] ;  /* 0x0000f80001f87983 */ /* 0x000f680000300a00 */
[----:B------:R1:W-:Y:S04]  /*359f0*/  LDGSTS.E [R0+-0x5e600], desc[UR4][R10.64], P2 ;  /* 0xa1a000000a007fae */ /* 0x0003e80009121844 */
[----:B------:R1:W-:Y:S04]  /*35a00*/  STL.64 [R1+0x738], R14 ;  /* 0x0007380e01007387 */ /* 0x0003e80000100a00 */
[----:B------:R-:W5:Y:S04]  /*35a10*/  LDL.LU.64 R20, [R1+0xe0] ;  /* 0x0000e00001147983 */ /* 0x000f680000300a00 */
[----:B------:R-:W5:Y:S04]  /*35a20*/  LDL.LU.64 R18, [R1+0xc8] ;  /* 0x0000c80001127983 */ /* 0x000f680000300a00 */
[----:B------:R-:W-:Y:S01]  /*35a30*/  LDGSTS.E [R4+-0x5e200], desc[UR4][R14.64], P2 ;  /* 0xa1e000000e047fae */ /* 0x000fe20009121844 */
[----:B-1----:R-:W-:-:S05]  /*35a40*/  IMAD.WIDE R10, R2, 0x4, R16 ;  /* 0x00000004020a7825 */ /* 0x002fca00078e0210 */
[----:B------:R1:W-:Y:S04]  /*35a50*/  STL.64 [R1+0x758], R10 ;  /* 0x0007580a01007387 */ /* 0x0003e80000100a00 */
[----:B------:R-:W5:Y:S04]  /*35a60*/  LDL.LU.64 R16, [R1+0xb0] ;  /* 0x0000b00001107983 */ /* 0x000f680000300a00 */
[----:B------:R-:W5:Y:S04]  /*35a70*/  LDL.LU.64 R14, [R1+0x98] ;  /* 0x00009800010e7983 */ /* 0x000f680000300a00 */
[----:B------:R-:W-:Y:S01]  /*35a80*/  LDGSTS.E [R0+-0x5de00], desc[UR4][R10.64], P2 ;  /* 0xa22000000a007fae */ /* 0x000fe20009121844 */
[----:B--2---:R-:W-:-:S04]  /*35a90*/  IMAD.WIDE R26, R2, 0x4, R232 ;  /* 0x00000004021a7825 */ /* 0x004fc800078e02e8 */
[C---:B----4-:R-:W-:Y:S01]  /*35aa0*/  IMAD.WIDE R24, R2.reuse, 0x4, R238 ;  /* 0x0000000402187825 */ /* 0x050fe200078e02ee */
[----:B------:R5:W-:Y:S04]  /*35ab0*/  STL.64 [R1+0x778], R26 ;  /* 0x0007781a01007387 */ /* 0x000be80000100a00 */
[----:B------:R-:W-:Y:S04]  /*35ac0*/  STL.64 [R1+0x798], R24 ;  /* 0x0007981801007387 */ /* 0x000fe80000100a00 */
[----:B-1----:R-:W2:Y:S04]  /*35ad0*/  LDL.LU.64 R10, [R1+0x80] ;  /* 0x00008000010a7983 */ /* 0x002ea80000300a00 */
[----:B------:R5:W-:Y:S04]  /*35ae0*/  LDGSTS.E [R3+-0x5da00], desc[UR4][R26.64], P2 ;  /* 0xa26000001a037fae */ /* 0x000be80009121844 */
[----:B------:R-:W4:Y:S04]  /*35af0*/  LDL.LU.64 R232, [R1+0x68] ;  /* 0x0000680001e87983 */ /* 0x000f280000300a00 */
[----:B------:R1:W-:Y:S01]  /*35b00*/  LDGSTS.E [R4+-0x5d600], desc[UR4][R24.64], P2 ;  /* 0xa2a0000018047fae */ /* 0x0003e20009121844 */
[----:B---3--:R-:W-:-:S05]  /*35b10*/  IMAD.WIDE R8, R2, 0x4, R8 ;  /* 0x0000000402087825 */ /* 0x008fca00078e0208 */
[----:B------:R3:W-:Y:S01]  /*35b20*/  STL.64 [R1+0x7b8], R8 ;  /* 0x0007b80801007387 */ /* 0x0007e20000100a00 */
[----:B-----5:R-:W-:-:S03]  /*35b30*/  IMAD.WIDE R26, R2, 0x4, R244 ;  /* 0x00000004021a7825 */ /* 0x020fc600078e02f4 */
[----:B------:R-:W5:Y:S04]  /*35b40*/  LDL.LU.64 R238, [R1+0x50] ;  /* 0x0000500001ee7983 */ /* 0x000f680000300a00 */
[----:B------:R-:W5:Y:S04]  /*35b50*/  LDL.LU.64 R244, [R1+0x38] ;  /* 0x0000380001f47983 */ /* 0x000f680000300a00 */
[----:B------:R-:W-:Y:S04]  /*35b60*/  LDGSTS.E [R0+-0x5d200], desc[UR4][R8.64], P2 ;  /* 0xa2e0000008007fae */ /* 0x000fe80009121844 */
[----:B------:R-:W-:Y:S04]  /*35b70*/  STL.64 [R1+0x7d8], R26 ;  /* 0x0007d81a01007387 */ /* 0x000fe80000100a00 */
[----:B------:R-:W-:Y:S04]  /*35b80*/  LDGSTS.E [R3+-0x5ce00], desc[UR4][R26.64], P2 ;  /* 0xa32000001a037fae */ /* 0x000fe80009121844 */
[----:B---3--:R-:W3:Y:S01]  /*35b90*/  LDL.LU.64 R8, [R1+0x20] ;  /* 0x0000200001087983 */ /* 0x008ee20000300a00 */
[----:B-1----:R-:W-:-:S04]  /*35ba0*/  IMAD.WIDE R24, R2, 0x4, R22 ;  /* 0x0000000402187825 */ /* 0x002fc800078e0216 */
[C---:B------:R-:W-:Y:S01]  /*35bb0*/  IMAD.WIDE R22, R2.reuse, 0x4, R248 ;  /* 0x0000000402167825 */ /* 0x040fe200078e02f8 */
[----:B------:R-:W-:Y:S04]  /*35bc0*/  LDGSTS.E [R0+-0x5ca00], desc[UR4][R24.64], P2 ;  /* 0xa360000018007fae */ /* 0x000fe80009121844 */
[----:B------:R-:W3:Y:S04]  /*35bd0*/  LDL.LU.64 R248, [R1+0x8] ;  /* 0x0000080001f87983 */ /* 0x000ee80000300a00 */
[----:B------:R-:W-:Y:S01]  /*35be0*/  STL.64 [R1+0x7f8], R24 ;  /* 0x0007f81801007387 */ /* 0x000fe20000100a00 */
[----:B------:R-:W-:-:S03]  /*35bf0*/  IMAD.WIDE R20, R2, 0x4, R20 ;  /* 0x0000000402147825 */ /* 0x000fc600078e0214 */
[----:B------:R1:W-:Y:S01]  /*35c00*/  STL.64 [R1+0x818], R22 ;  /* 0x0008181601007387 */ /* 0x0003e20000100a00 */
[----:B------:R-:W-:-:S03]  /*35c10*/  IMAD.WIDE R18, R2, 0x4, R18 ;  /* 0x0000000402127825 */ /* 0x000fc600078e0212 */
[----:B------:R1:W-:Y:S04]  /*35c20*/  LDGSTS.E [R4+-0x5c600], desc[UR4][R22.64], P2 ;  /* 0xa3a0000016047fae */ /* 0x0003e80009121844 */
[----:B------:R-:W-:Y:S04]  /*35c30*/  STL.64 [R1+0x838], R20 ;  /* 0x0008381401007387 */ /* 0x000fe80000100a00 */
[----:B------:R-:W-:Y:S01]  /*35c40*/  LDGSTS.E [R3+-0x5c200], desc[UR4][R20.64], P2 ;  /* 0xa3e0000014037fae */ /* 0x000fe20009121844 */
[----:B------:R-:W-:-:S03]  /*35c50*/  IMAD.WIDE R16, R2, 0x4, R16 ;  /* 0x0000000402107825 */ /* 0x000fc600078e0210 */
[----:B------:R1:W-:Y:S01]  /*35c60*/  STL.64 [R1+0x858], R18 ;  /* 0x0008581201007387 */ /* 0x0003e20000100a00 */
[----:B------:R-:W-:-:S03]  /*35c70*/  IMAD.WIDE R14, R2, 0x4, R14 ;  /* 0x00000004020e7825 */ /* 0x000fc600078e020e */
[----:B------:R1:W-:Y:S04]  /*35c80*/  LDGSTS.E [R0+-0x5be00], desc[UR4][R18.64], P2 ;  /* 0xa420000012007fae */ /* 0x0003e80009121844 */
[----:B------:R4:W-:Y:S04]  /*35c90*/  STL.64 [R1+0x878], R16 ;  /* 0x0008781001007387 */ /* 0x0009e80000100a00 */
[----:B------:R4:W-:Y:S04]  /*35ca0*/  LDGSTS.E [R3+-0x5ba00], desc[UR4][R16.64], P2 ;  /* 0xa460000010037fae */ /* 0x0009e80009121844 */
[----:B------:R5:W-:Y:S04]  /*35cb0*/  STL.64 [R1+0x898], R14 ;  /* 0x0008980e01007387 */ /* 0x000be80000100a00 */
[----:B------:R5:W-:Y:S01]  /*35cc0*/  LDGSTS.E [R4+-0x5b600], desc[UR4][R14.64], P2 ;  /* 0xa4a000000e047fae */ /* 0x000be20009121844 */
[----:B-1----:R-:W-:-:S04]  /*35cd0*/  IMAD.WIDE R22, R2, 0x4, R142 ;  /* 0x0000000402167825 */ /* 0x002fc800078e028e */
[----:B------:R-:W-:-:S04]  /*35ce0*/  IMAD.WIDE R18, R2, 0x4, R138 ;  /* 0x0000000402127825 */ /* 0x000fc800078e028a */
[----:B------:R-:W-:-:S04]  /*35cf0*/  IMAD.WIDE R20, R2, 0x4, R144 ;  /* 0x0000000402147825 */ /* 0x000fc800078e0290 */
[----:B--2---:R-:W-:-:S05]  /*35d00*/  IMAD.WIDE R10, R2, 0x4, R10 ;  /* 0x00000004020a7825 */ /* 0x004fca00078e020a */
[----:B------:R1:W-:Y:S01]  /*35d10*/  STL.64 [R1+0x8b8], R10 ;  /* 0x0008b80a01007387 */ /* 0x0003e20000100a00 */
[----:B----4-:R-:W-:-:S03]  /*35d20*/  IMAD.WIDE R16, R2, 0x4, R232 ;  /* 0x0000000402107825 */ /* 0x010fc600078e02e8 */
[----:B------:R1:W-:Y:S04]  /*35d30*/  LDGSTS.E [R0+-0x5b200], desc[UR4][R10.64], P2 ;  /* 0xa4e000000a007fae */ /* 0x0003e80009121844 */
[----:B------:R-:W-:Y:S04]  /*35d40*/  STL.64 [R1+0x8d8], R16 ;  /* 0x0008d81001007387 */ /* 0x000fe80000100a00 */
[----:B------:R-:W-:Y:S01]  /*35d50*/  LDGSTS.E [R3+-0x5ae00], desc[UR4][R16.64], P2 ;  /* 0xa520000010037fae */ /* 0x000fe20009121844 */
[----:B-----5:R-:W-:-:S04]  /*35d60*/  IMAD.WIDE R14, R2, 0x4, R238 ;  /* 0x00000004020e7825 */ /* 0x020fc800078e02ee */
[C---:B-1----:R-:W-:Y:S01]  /*35d70*/  IMAD.WIDE R10, R2.reuse, 0x4, R244 ;  /* 0x00000004020a7825 */ /* 0x042fe200078e02f4 */
[----:B------:R1:W-:Y:S04]  /*35d80*/  STL.64 [R1+0x8f8], R14 ;  /* 0x0008f80e01007387 */ /* 0x0003e80000100a00 */
[----:B------:R1:W-:Y:S04]  /*35d90*/  LDGSTS.E [R0+-0x5aa00], desc[UR4][R14.64], P2 ;  /* 0xa56000000e007fae */ /* 0x0003e80009121844 */
[----:B------:R2:W-:Y:S04]  /*35da0*/  STL.64 [R1+0x918], R10 ;  /* 0x0009180a01007387 */ /* 0x0005e80000100a00 */
[----:B------:R2:W-:Y:S01]  /*35db0*/  LDGSTS.E [R4+-0x5a600], desc[UR4][R10.64], P2 ;  /* 0xa5a000000a047fae */ /* 0x0005e20009121844 */
[----:B---3--:R-:W-:-:S04]  /*35dc0*/  IMAD.WIDE R8, R2, 0x4, R8 ;  /* 0x0000000402087825 */ /* 0x008fc800078e0208 */
[C---:B-1----:R-:W-:Y:S01]  /*35dd0*/  IMAD.WIDE R14, R2.reuse, 0x4, R242 ;  /* 0x00000004020e7825 */ /* 0x042fe200078e02f2 */
[----:B------:R1:W-:Y:S04]  /*35de0*/  STL.64 [R1+0x938], R8 ;  /* 0x0009380801007387 */ /* 0x0003e80000100a00 */
[----:B------:R1:W-:Y:S01]  /*35df0*/  LDGSTS.E [R3+-0x5a200], desc[UR4][R8.64], P2 ;  /* 0xa5e0000008037fae */ /* 0x0003e20009121844 */
[----:B--2---:R-:W-:-:S05]  /*35e00*/  IMAD.WIDE R10, R2, 0x4, R248 ;  /* 0x00000004020a7825 */ /* 0x004fca00078e02f8 */
[----:B------:R2:W-:Y:S01]  /*35e10*/  STL.64 [R1+0x958], R10 ;  /* 0x0009580a01007387 */ /* 0x0005e20000100a00 */
[----:B-1----:R-:W-:-:S03]  /*35e20*/  IMAD.WIDE R8, R2, 0x4, R236 ;  /* 0x0000000402087825 */ /* 0x002fc600078e02ec */
[----:B------:R2:W-:Y:S04]  /*35e30*/  LDGSTS.E [R0+-0x59e00], desc[UR4][R10.64], P2 ;  /* 0xa62000000a007fae */ /* 0x0005e80009121844 */
[----:B------:R1:W-:Y:S04]  /*35e40*/  STL.64 [R1+0x978], R14 ;  /* 0x0009780e01007387 */ /* 0x0003e80000100a00 */
[----:B------:R1:W-:Y:S01]  /*35e50*/  LDGSTS.E [R3+-0x59a00], desc[UR4][R14.64], P2 ;  /* 0xa66000000e037fae */ /* 0x0003e20009121844 */
[----:B--2---:R-:W-:-:S03]  /*35e60*/  IMAD.WIDE R10, R2, 0x4, R230 ;  /* 0x00000004020a7825 */ /* 0x004fc600078e02e6 */
[----:B------:R2:W-:Y:S04]  /*35e70*/  STL.64 [R1+0x998], R8 ;  /* 0x0009980801007387 */ /* 0x0005e80000100a00 */
[----:B------:R2:W-:Y:S01]  /*35e80*/  LDGSTS.E [R4+-0x59600], desc[UR4][R8.64], P2 ;  /* 0xa6a0000008047fae */ /* 0x0005e20009121844 */
[----:B-1----:R-:W-:-:S03]  /*35e90*/  IMAD.WIDE R14, R2, 0x4, R86 ;  /* 0x00000004020e7825 */ /* 0x002fc600078e0256 */
        /* <DEDUP_REMOVED lines=81> */
[----:B------:R-:W-:Y:S04]  /*363b0*/  STL.64 [R1+0xd18], R10 ;  /* 0x000d180a01007387 */ /* 0x000fe80000100a00 */
[----:B------:R-:W-:Y:S01]  /*363c0*/  LDGSTS.E [R4+-0x4a600], desc[UR4][R10.64], P2 ;  /* 0xb5a000000a047fae */ /* 0x000fe20009121844 */
[----:B-1----:R-:W-:-:S03]  /*363d0*/  IMAD.WIDE R14, R2, 0x4, R140 ;  /* 0x00000004020e7825 */ /* 0x002fc600078e028c */
[----:B------:R1:W-:Y:S04]  /*363e0*/  STL.64 [R1+0xd38], R8 ;  /* 0x000d380801007387 */ /* 0x0003e80000100a00 */
[----:B------:R-:W-:Y:S04]  /*363f0*/  LDGSTS.E [R3+-0x4a200], desc[UR4][R8.64], P2 ;  /* 0xb5e0000008037fae */ /* 0x000fe80009121844 */
[----:B------:R-:W-:Y:S04]  /*36400*/  LDGSTS.E [R0+-0x49e00], desc[UR4][R14.64], P2 ;  /* 0xb62000000e007fae */ /* 0x000fe80009121844 */
[----:B------:R-:W-:Y:S04]  /*36410*/  LDGSTS.E [R3+-0x49a00], desc[UR4][R22.64], P2 ;  /* 0xb660000016037fae */ /* 0x000fe80009121844 */
[----:B-1----:R-:W2:Y:S04]  /*36420*/  LDL.LU.64 R8, [R1+0x240] ;  /* 0x0002400001087983 */ /* 0x002ea80000300a00 */
[----:B------:R-:W3:Y:S04]  /*36430*/  LDL.LU.64 R10, [R1+0x228] ;  /* 0x00022800010a7983 */ /* 0x000ee80000300a00 */
[----:B------:R1:W-:Y:S04]  /*36440*/  STL.64 [R1+0xd58], R14 ;  /* 0x000d580e01007387 */ /* 0x0003e80000100a00 */
[----:B------:R-:W4:Y:S04]  /*36450*/  LDL.LU.64 R16, [R1+0x210] ;  /* 0x0002100001107983 */ /* 0x000f280000300a00 */
[----:B------:R5:W-:Y:S04]  /*36460*/  LDGSTS.E [R4+-0x49600], desc[UR4][R18.64], P2 ;  /* 0xb6a0000012047fae */ /* 0x000be80009121844 */
[----:B-1----:R-:W4:Y:S04]  /*36470*/  LDL.LU.64 R14, [R1+0x1f8] ;  /* 0x0001f800010e7983 */ /* 0x002f280000300a00 */
[----:B------:R-:W-:Y:S04]  /*36480*/  STL.64 [R1+0xd78], R22 ;  /* 0x000d781601007387 */ /* 0x000fe80000100a00 */
[----:B------:R5:W-:Y:S04]  /*36490*/  STL.64 [R1+0xd98], R18 ;  /* 0x000d981201007387 */ /* 0x000be80000100a00 */
[----:B------:R-:W4:Y:S04]  /*364a0*/  LDL.LU.64 R244, [R1+0x1e0] ;  /* 0x0001e00001f47983 */ /* 0x000f280000300a00 */
[----:B------:R1:W-:Y:S04]  /*364b0*/  STL.64 [R1+0xdb8], R20 ;  /* 0x000db81401007387 */ /* 0x0003e80000100a00 */
[----:B------:R-:W4:Y:S04]  /*364c0*/  LDL.LU.64 R238, [R1+0x1c8] ;  /* 0x0001c80001ee7983 */ /* 0x000f280000300a00 */
[----:B------:R-:W4:Y:S01]  /*364d0*/  LDL.LU.64 R232, [R1+0x1b0] ;  /* 0x0001b00001e87983 */ /* 0x000f220000300a00 */
[----:B-----5:R-:W-:-:S03]  /*364e0*/  IMAD.WIDE R18, R2, 0x4, R148 ;  /* 0x0000000402127825 */ /* 0x020fc600078e0294 */
[----:B------:R1:W-:Y:S01]  /*364f0*/  LDGSTS.E [R0+-0x49200], desc[UR4][R20.64], P2 ;  /* 0xb6e0000014007fae */ /* 0x0003e20009121844 */
[----:B------:R-:W-:-:S03]  /*36500*/  IMAD.WIDE R22, R2, 0x4, R152 ;  /* 0x0000000402167825 */ /* 0x000fc600078e0298 */
[----:B------:R5:W-:Y:S01]  /*36510*/  STL.64 [R1+0xdd8], R18 ;  /* 0x000dd81201007387 */ /* 0x000be20000100a00 */
[----:B------:R-:W-:-:S03]  /*36520*/  VIADD R251, R251, 0x100000 ;  /* 0x00100000fbfb7836 */ /* 0x000fc60000000000 */
[----:B------:R5:W-:Y:S01]  /*36530*/  LDGSTS.E [R3+-0x48e00], desc[UR4][R18.64], P2 ;  /* 0xb720000012037fae */ /* 0x000be20009121844 */
[----:B-1----:R-:W-:-:S03]  /*36540*/  IMAD.WIDE R20, R2, 0x4, R146 ;  /* 0x0000000402147825 */ /* 0x002fc600078e0292 */
[----:B------:R-:W4:Y:S04]  /*36550*/  LDL.LU.64 R248, [R1+0x198] ;  /* 0x0001980001f87983 */ /* 0x000f280000300a00 */
[----:B------:R1:W-:Y:S01]  /*36560*/  LDGSTS.E [R0+-0x48a00], desc[UR4][R22.64], P2 ;  /* 0xb760000016007fae */ /* 0x0003e20009121844 */
[----:B-----5:R-:W-:-:S03]  /*36570*/  IMAD.WIDE R18, R2, 0x4, R150 ;  /* 0x0000000402127825 */ /* 0x020fc600078e0296 */
[----:B------:R-:W-:Y:S01]  /*36580*/  STL.64 [R1+0xdf8], R22 ;  /* 0x000df81601007387 */ /* 0x000fe20000100a00 */
[----:B------:R-:W-:-:S03]  /*36590*/  VIADD R3, R252, 0x100000 ;  /* 0x00100000fc037836 */ /* 0x000fc60000000000 */
[----:B------:R-:W-:Y:S01]  /*365a0*/  STL.64 [R1+0xe18], R20 ;  /* 0x000e181401007387 */ /* 0x000fe20000100a00 */
[----:B-1----:R-:W-:-:S03]  /*365b0*/  IADD3 R0, R252, 0x100000, RZ ;  /* 0x00100000fc007810 */ /* 0x002fc60007ffe0ff */
[----:B------:R1:W-:Y:S04]  /*365c0*/  LDGSTS.E [R4+-0x48600], desc[UR4][R20.64], P2 ;  /* 0xb7a0000014047fae */ /* 0x0003e80009121844 */
[----:B------:R5:W-:Y:S04]  /*365d0*/  STL.64 [R1+0xe38], R18 ;  /* 0x000e381201007387 */ /* 0x000be80000100a00 */
[----:B------:R4:W-:Y:S01]  /*365e0*/  LDGSTS.E [R251+-0x48200], desc[UR4][R18.64], P2 ;  /* 0xb7e0000012fb7fae */ /* 0x0009e20009121844 */
[----:B-1----:R-:W-:-:S03]  /*365f0*/  VIADD R4, R252, 0x100000 ;  /* 0x00100000fc047836 */ /* 0x002fc60000000000 */
[----:B-----5:R-:W5:Y:S01]  /*36600*/  LDL.LU.64 R18, [R1+0x180] ;  /* 0x0001800001127983 */ /* 0x020f620000300a00 */
[----:B--2---:R-:W-:-:S04]  /*36610*/  IMAD.WIDE R8, R2, 0x4, R8 ;  /* 0x0000000402087825 */ /* 0x004fc800078e0208 */
[C---:B---3--:R-:W-:Y:S01]  /*36620*/  IMAD.WIDE R10, R2.reuse, 0x4, R10 ;  /* 0x00000004020a7825 */ /* 0x048fe200078e020a */
[----:B------:R-:W-:Y:S04]  /*36630*/  LDGSTS.E [R0+-0x5fd00], desc[UR4][R8.64], P2 ;  /* 0xa030000008007fae */ /* 0x000fe80009121844 */
[----:B------:R-:W-:Y:S01]  /*36640*/  LDGSTS.E [R3+-0x5f900], desc[UR4][R10.64], P2 ;  /* 0xa07000000a037fae */ /* 0x000fe20009121844 */
[----:B----4-:R-:W-:-:S05]  /*36650*/  IMAD.WIDE R16, R2, 0x4, R16 ;  /* 0x0000000402107825 */ /* 0x010fca00078e0210 */
[----:B------:R1:W-:Y:S01]  /*36660*/  STL.64 [R1+0x6a0], R16 ;  /* 0x0006a01001007387 */ /* 0x0003e20000100a00 */
[----:B------:R-:W-:-:S03]  /*36670*/  IMAD.WIDE R14, R2, 0x4, R14 ;  /* 0x00000004020e7825 */ /* 0x000fc600078e020e */
[----:B------:R-:W2:Y:S04]  /*36680*/  LDL.LU.64 R26, [R1+0x168] ;  /* 0x00016800011a7983 */ /* 0x000ea80000300a00 */
[----:B------:R-:W3:Y:S04]  /*36690*/  LDL.LU.64 R20, [R1+0x150] ;  /* 0x0001500001147983 */ /* 0x000ee80000300a00 */
[----:B------:R4:W-:Y:S04]  /*366a0*/  STL.64 [R1+0x6c0], R14 ;  /* 0x0006c00e01007387 */ /* 0x0009e80000100a00 */
[----:B------:R-:W-:Y:S04]  /*366b0*/  LDGSTS.E [R4+-0x5f500], desc[UR4][R16.64], P2 ;  /* 0xa0b0000010047fae */ /* 0x000fe80009121844 */
[----:B-1----:R-:W3:Y:S01]  /*366c0*/  LDL.LU.64 R16, [R1+0x138] ;  /* 0x0001380001107983 */ /* 0x002ee20000300a00 */
[----:B------:R-:W-:-:S03]  /*366d0*/  IMAD.WIDE R250, R2, 0x4, R232 ;  /* 0x0000000402fa7825 */ /* 0x000fc600078e02e8 */
[----:B------:R-:W3:Y:S04]  /*366e0*/  LDL.LU.64 R232, [R1+0x120] ;  /* 0x0001200001e87983 */ /* 0x000ee80000300a00 */
[----:B------:R-:W3:Y:S01]  /*366f0*/  LDL.LU.64 R24, [R1+0x108] ;  /* 0x0001080001187983 */ /* 0x000ee20000300a00 */
[----:B------:R-:W-:Y:S02]  /*36700*/  VIADD R7, R252, 0x100000 ;  /* 0x00100000fc077836 */ /* 0x000fe40000000000 */
[----:B------:R-:W-:-:S03]  /*36710*/  IMAD.WIDE R244, R2, 0x4, R244 ;  /* 0x0000000402f47825 */ /* 0x000fc600078e02f4 */
[----:B------:R4:W-:Y:S01]  /*36720*/  LDGSTS.E [R7+-0x5f100], desc[UR4][R14.64], P2 ;  /* 0xa0f000000e077fae */ /* 0x0009e20009121844 */
[----:B------:R-:W-:-:S03]  /*36730*/  IMAD.WIDE R238, R2, 0x4, R238 ;  /* 0x0000000402ee7825 */ /* 0x000fc600078e02ee */
[----:B------:R-:W-:Y:S04]  /*36740*/  LDGSTS.E [R0+-0x5ed00], desc[UR4][R244.64], P2 ;  /* 0xa1300000f4007fae */ /* 0x000fe80009121844 */
[----:B------:R-:W-:Y:S01]  /*36750*/  LDGSTS.E [R3+-0x5e900], desc[UR4][R238.64], P2 ;  /* 0xa1700000ee037fae */ /* 0x000fe20009121844 */
[----:B----4-:R-:W-:-:S03]  /*36760*/  IMAD.WIDE R14, R2, 0x4, R248 ;  /* 0x00000004020e7825 */ /* 0x010fc600078e02f8 */
[----:B------:R-:W-:Y:S04]  /*36770*/  LDGSTS.E [R4+-0x5e500], desc[UR4][R250.64], P2 ;  /* 0xa1b00000fa047fae */ /* 0x000fe80009121844 */
[----:B------:R-:W4:Y:S04]  /*36780*/  LDL.LU.64 R248, [R1+0xf0] ;  /* 0x0000f00001f87983 */ /* 0x000f280000300a00 */
[----:B------:R-:W-:Y:S01]  /*36790*/  LDGSTS.E [R7+-0x5e100], desc[UR4][R14.64], P2 ;  /* 0xa1f000000e077fae */ /* 0x000fe20009121844 */
[----:B-----5:R-:W-:-:S03]  /*367a0*/  IMAD.WIDE R22, R2, 0x4, R18 ;  /* 0x0000000402167825 */ /* 0x020fc600078e0212 */
[----:B------:R-:W5:Y:S04]  /*367b0*/  LDL.LU.64 R18, [R1+0xd8] ;  /* 0x0000d80001127983 */ /* 0x000f680000300a00 */
[----:B------:R-:W5:Y:S04]  /*367c0*/  LDL.LU.64 R38, [R1+0xc0] ;  /* 0x0000c00001267983 */ /* 0x000f680000300a00 */
[----:B------:R-:W-:Y:S01]  /*367d0*/  LDGSTS.E [R0+-0x5dd00], desc[UR4][R22.64], P2 ;  /* 0xa230000016007fae */ /* 0x000fe20009121844 */
[----:B--2---:R-:W-:-:S04]  /*367e0*/  IMAD.WIDE R154, R2, 0x4, R26 ;  /* 0x00000004029a7825 */ /* 0x004fc800078e021a */
[C---:B---3--:R-:W-:Y:S01]  /*367f0*/  IMAD.WIDE R242, R2.reuse, 0x4, R20 ;  /* 0x0000000402f27825 */ /* 0x048fe200078e0214 */
[----:B------:R-:W-:Y:S04]  /*36800*/  LDGSTS.E [R3+-0x5d900], desc[UR4][R154.64], P2 ;  /* 0xa27000009a037fae */ /* 0x000fe80009121844 */
[----:B------:R-:W-:Y:S01]  /*36810*/  LDGSTS.E [R4+-0x5d500], desc[UR4][R242.64], P2 ;  /* 0xa2b00000f2047fae */ /* 0x000fe20009121844 */
[----:B------:R-:W-:-:S03]  /*36820*/  IMAD.WIDE R26, R2, 0x4, R16 ;  /* 0x00000004021a7825 */ /* 0x000fc600078e0210 */
[----:B------:R-:W2:Y:S01]  /*36830*/  LDL.LU.64 R16, [R1+0xa8] ;  /* 0x0000a80001107983 */ /* 0x000ea20000300a00 */
[----:B------:R-:W-:-:S03]  /*36840*/  IMAD.WIDE R232, R2, 0x4, R232 ;  /* 0x0000000402e87825 */ /* 0x000fc600078e02e8 */
[----:B------:R-:W3:Y:S01]  /*36850*/  LDL.LU.64 R34, [R1+0x90] ;  /* 0x0000900001227983 */ /* 0x000ee20000300a00 */
[----:B------:R-:W-:-:S03]  /*36860*/  IMAD.WIDE R24, R2, 0x4, R24 ;  /* 0x0000000402187825 */ /* 0x000fc600078e0218 */
[----:B------:R-:W-:Y:S04]  /*36870*/  STL.64 [R1+0x7c0], R26 ;  /* 0x0007c01a01007387 */ /* 0x000fe80000100a00 */
[----:B------:R-:W3:Y:S04]  /*36880*/  LDL.LU.64 R20, [R1+0x78] ;  /* 0x0000780001147983 */ /* 0x000ee80000300a00 */
[----:B------:R-:W3:Y:S04]  /*36890*/  LDL.LU.64 R30, [R1+0x60] ;  /* 0x00006000011e7983 */ /* 0x000ee80000300a00 */
[----:B------:R-:W-:Y:S04]  /*368a0*/  LDGSTS.E [R7+-0x5d100], desc[UR4][R26.64], P2 ;  /* 0xa2f000001a077fae */ /* 0x000fe80009121844 */
[----:B------:R-:W3:Y:S04]  /*368b0*/  LDL.LU.64 R28, [R1+0x48] ;  /* 0x00004800011c7983 */ /* 0x000ee80000300a00 */
[----:B------:R-:W3:Y:S04]  /*368c0*/  LDL.LU.64 R32, [R1+0x30] ;  /* 0x0000300001207983 */ /* 0x000ee80000300a00 */
[----:B------:R-:W-:Y:S04]  /*368d0*/  LDGSTS.E [R0+-0x5cd00], desc[UR4][R232.64], P2 ;  /* 0xa3300000e8007fae */ /* 0x000fe80009121844 */
[----:B------:R1:W-:Y:S04]  /*368e0*/  STL.64 [R1+0x800], R24 ;  /* 0x0008001801007387 */ /* 0x0003e80000100a00 */
[----:B------:R3:W-:Y:S04]  /*368f0*/  LDGSTS.E [R3+-0x5c900], desc[UR4][R24.64], P2 ;  /* 0xa370000018037fae */ /* 0x0007e80009121844 */
[----:B-1----:R-:W3:Y:S04]  /*36900*/  LDL.LU.64 R24, [R1+0x18] ;  /* 0x0000180001187983 */ /* 0x002ee80000300a00 */
[----:B------:R-:W3:Y:S01]  /*36910*/  LDL.LU.64 R26, [R1] ;  /* 0x00000000011a7983 */ /* 0x000ee20000300a00 */
[----:B----4-:R-:W-:-:S04]  /*36920*/  IMAD.WIDE R248, R2, 0x4, R248 ;  /* 0x0000000402f87825 */ /* 0x010fc800078e02f8 */
[C---:B-----5:R-:W-:Y:S01]  /*36930*/  IMAD.WIDE R18, R2.reuse, 0x4, R18 ;  /* 0x0000000402127825 */ /* 0x060fe200078e0212 */
[----:B------:R-:W-:Y:S03]  /*36940*/  LDGSTS.E [R4+-0x5c500], desc[UR4][R248.64], P2 ;  /* 0xa3b00000f8047fae */ /* 0x000fe60009121844 */
[C---:B------:R-:W-:Y:S01]  /*36950*/  IMAD.WIDE R230, R2.reuse, 0x4, R38 ;  /* 0x0000000402e67825 */ /* 0x040fe200078e0226 */
[----:B------:R-:W-:Y:S04]  /*36960*/  LDGSTS.E [R7+-0x5c100], desc[UR4][R18.64], P2 ;  /* 0xa3f0000012077fae */ /* 0x000fe80009121844 */
[----:B------:R-:W-:Y:S01]  /*36970*/  LDGSTS.E [R0+-0x5bd00], desc[UR4][R230.64], P2 ;  /* 0xa4300000e6007fae */ /* 0x000fe20009121844 */
[----:B--2---:R-:W-:-:S04]  /*36980*/  IMAD.WIDE R16, R2, 0x4, R16 ;  /* 0x0000000402107825 */ /* 0x004fc800078e0210 */
[C---:B---3--:R-:W-:Y:S01]  /*36990*/  IMAD.WIDE R152, R2.reuse, 0x4, R34 ;  /* 0x0000000402987825 */ /* 0x048fe200078e0222 */
[----:B------:R-:W-:Y:S04]  /*369a0*/  LDGSTS.E [R3+-0x5b900], desc[UR4][R16.64], P2 ;  /* 0xa470000010037fae */ /* 0x000fe80009121844 */
[----:B------:R-:W-:Y:S01]  /*369b0*/  LDGSTS.E [R4+-0x5b500], desc[UR4][R152.64], P2 ;  /* 0xa4b0000098047fae */ /* 0x000fe20009121844 */
[----:B------:R-:W-:-:S04]  /*369c0*/  IMAD.WIDE R20, R2, 0x4, R20 ;  /* 0x0000000402147825 */ /* 0x000fc800078e0214 */
[C---:B------:R-:W-:Y:S01]  /*369d0*/  IMAD.WIDE R30, R2.reuse, 0x4, R30 ;  /* 0x00000004021e7825 */ /* 0x040fe200078e021e */
[----:B------:R-:W-:Y:S04]  /*369e0*/  LDGSTS.E [R7+-0x5b100], desc[UR4][R20.64], P2 ;  /* 0xa4f0000014077fae */ /* 0x000fe80009121844 */
[----:B------:R-:W-:Y:S01]  /*369f0*/  LDGSTS.E [R0+-0x5ad00], desc[UR4][R30.64], P2 ;  /* 0xa53000001e007fae */ /* 0x000fe20009121844 */
[----:B------:R-:W-:-:S04]  /*36a00*/  IMAD.WIDE R236, R2, 0x4, R28 ;  /* 0x0000000402ec7825 */ /* 0x000fc800078e021c */
[C---:B------:R-:W-:Y:S01]  /*36a10*/  IMAD.WIDE R28, R2.reuse, 0x4, R32 ;  /* 0x00000004021c7825 */ /* 0x040fe200078e0220 */
[----:B------:R-:W-:Y:S04]  /*36a20*/  STL.64 [R1+0x8e0], R30 ;  /* 0x0008e01e01007387 */ /* 0x000fe80000100a00 */
[----:B------:R-:W-:Y:S04]  /*36a30*/  LDGSTS.E [R3+-0x5a900], desc[UR4][R236.64], P2 ;  /* 0xa5700000ec037fae */ /* 0x000fe80009121844 */
[----:B------:R1:W-:Y:S04]  /*36a40*/  STL.64 [R1+0x920], R28 ;  /* 0x0009201c01007387 */ /* 0x0003e80000100a00 */
[----:B------:R1:W-:Y:S01]  /*36a50*/  LDGSTS.E [R4+-0x5a500], desc[UR4][R28.64], P2 ;  /* 0xa5b000001c047fae */ /* 0x0003e20009121844 */
[----:B------:R-:W-:-:S04]  /*36a60*/  IMAD.WIDE R24, R2, 0x4, R24 ;  /* 0x0000000402187825 */ /* 0x000fc800078e0218 */
[C---:B------:R-:W-:Y:S01]  /*36a70*/  IMAD.WIDE R26, R2.reuse, 0x4, R26 ;  /* 0x00000004021a7825 */ /* 0x040fe200078e021a */
[----:B------:R2:W-:Y:S03]  /*36a80*/  STL.64 [R1+0x940], R24 ;  /* 0x0009401801007387 */ /* 0x0005e60000100a00 */
[C---:B-1----:R-:W-:Y:S01]  /*36a90*/  IMAD.WIDE R28, R2.reuse, 0x4, R240 ;  /* 0x00000004021c7825 */ /* 0x042fe200078e02f0 */
        /* <DEDUP_REMOVED lines=8> */
[----:B------:R1:W-:Y:S04]  /*36b20*/  LDGSTS.E [R4+-0x59500], desc[UR4][R24.64], P2 ;  /* 0xa6b0000018047fae */ /* 0x0003e80009121844 */
[----:B------:R3:W-:Y:S01]  /*36b30*/  STL.64 [R1+0x9c0], R26 ;  /* 0x0009c01a01007387 */ /* 0x0007e20000100a00 */
[----:B--2---:R-:W-:-:S03]  /*36b40*/  IMAD.WIDE R28, R2, 0x4, R158 ;  /* 0x00000004021c7825 */ /* 0x004fc600078e029e */
[----:B------:R3:W-:Y:S01]  /*36b50*/  LDGSTS.E [R7+-0x59100], desc[UR4][R26.64], P2 ;  /* 0xa6f000001a077fae */ /* 0x0007e20009121844 */
[----:B-1----:R-:W-:-:S05]  /*36b60*/  IMAD.WIDE R24, R2, 0x4, R156 ;  /* 0x0000000402187825 */ /* 0x002fca00078e029c */
[----:B------:R1:W-:Y:S01]  /*36b70*/  STL.64 [R1+0x9e0], R24 ;  /* 0x0009e01801007387 */ /* 0x0003e20000100a00 */
[----:B---3--:R-:W-:-:S03]  /*36b80*/  IMAD.WIDE R26, R2, 0x4, R160 ;  /* 0x00000004021a7825 */ /* 0x008fc600078e02a0 */
        /* <DEDUP_REMOVED lines=100> */
[----:B------:R-:W-:Y:S04]  /*371d0*/  STL [R1+0x400], RZ ;  /* 0x000400ff01007387 */ /* 0x000fe80000100800 */
[----:B------:R1:W-:Y:S04]  /*371e0*/  STL.64 [R1+0xe48], R24 ;  /* 0x000e481801007387 */ /* 0x0003e80000100a00 */
[----:B------:R4:W-:Y:S04]  /*371f0*/  STL [R1+0x404], RZ ;  /* 0x000404ff01007387 */ /* 0x0009e80000100800 */
        /* <DEDUP_REMOVED lines=254> */
[----:B------:R4:W-:Y:S04]  /*381e0*/  STL [R1], RZ ;  /* 0x000000ff01007387 */ /* 0x0009e80000100800 */
        /* <DEDUP_REMOVED lines=122> */
[----:B------:R4:W-:Y:S01]  /*38990*/  STL [R1+0x1ec], RZ ;  /* 0x0001ecff01007387 */ /* 0x0009e20000100800 */
[----:B------:R-:W-:-:S03]  /*389a0*/  VIADD R13, R13, 0x3f ;  /* 0x0000003f0d0d7836 */ /* 0x000fc60000000000 */
[----:B------:R4:W-:Y:S04]  /*389b0*/  STL [R1+0x1f0], RZ ;  /* 0x0001f0ff01007387 */ /* 0x0009e80000100800 */
[----:B------:R4:W-:Y:S04]  /*389c0*/  STL [R1+0x1f4], RZ ;  /* 0x0001f4ff01007387 */ /* 0x0009e80000100800 */
[----:B------:R4:W-:Y:S04]  /*389d0*/  STL [R1+0x1f8], RZ ;  /* 0x0001f8ff01007387 */ /* 0x0009e80000100800 */
[----:B------:R4:W-:Y:S01]  /*389e0*/  STL [R1+0x1fc], RZ ;  /* 0x0001fcff01007387 */ /* 0x0009e20000100800 */
[----:B------:R-:W-:Y:S01]  /*389f0*/  ISETP.GE.AND P0, PT, R13, 0x40, PT ;  /* 0x000000400d00780c */ /* 0x000fe20003f06270 */
[----:B------:R-:W-:-:S02]  /*38a00*/  VIADD R252, R252, 0x100000 ;  /* 0x00100000fcfc7836 */ /* 0x000fc40000000000 */
[----:B------:R2:W-:Y:S04]  /*38a10*/  LDGSTS.E [R3+-0x48900], desc[UR4][R28.64], P2 ;  /* 0xb77000001c037fae */ /* 0x0005e80009121844 */
[----:B------:R3:W-:Y:S04]  /*38a20*/  LDGSTS.E [R4+-0x48500], desc[UR4][R26.64], P2 ;  /* 0xb7b000001a047fae */ /* 0x0007e80009121844 */
[----:B------:R1:W-:Y:S01]  /*38a30*/  LDGSTS.E [R252+-0x48100], desc[UR4][R24.64], P2 ;  /* 0xb7f0000018fc7fae */ /* 0x0003e20009121844 */
[----:B------:R-:W-:-:S03]  /*38a40*/  CS2R R30, SRZ ;  /* 0x00000000001e7805 */ /* 0x000fc6000001ff00 */
[----:B------:R-:W0:Y:S01]  /*38a50*/  LDGDEPBAR ;  /* 0x00000000000079af */ /* 0x000e220000000000 */
[----:B--2---:R-:W-:Y:S02]  /*38a60*/  CS2R R28, SRZ ;  /* 0x00000000001c7805 */ /* 0x004fe4000001ff00 */
[----:B------:R-:W-:Y:S02]  /*38a70*/  CS2R R32, SRZ ;  /* 0x0000000000207805 */ /* 0x000fe4000001ff00 */
[----:B------:R-:W-:Y:S02]  /*38a80*/  CS2R R34, SRZ ;  /* 0x0000000000227805 */ /* 0x000fe4000001ff00 */
[----:B---3--:R-:W-:Y:S02]  /*38a90*/  CS2R R26, SRZ ;  /* 0x00000000001a7805 */ /* 0x008fe4000001ff00 */
[----:B------:R-:W-:Y:S02]  /*38aa0*/  CS2R R36, SRZ ;  /* 0x0000000000247805 */ /* 0x000fe4000001ff00 */
[----:B------:R-:W-:-:S02]  /*38ab0*/  CS2R R38, SRZ ;  /* 0x0000000000267805 */ /* 0x000fc4000001ff00 */
[----:B------:R-:W-:Y:S02]  /*38ac0*/  CS2R R40, SRZ ;  /* 0x0000000000287805 */ /* 0x000fe4000001ff00 */
[----:B-1----:R-:W-:Y:S02]  /*38ad0*/  CS2R R24, SRZ ;  /* 0x0000000000187805 */ /* 0x002fe4000001ff00 */
[----:B------:R-:W-:Y:S02]  /*38ae0*/  CS2R R42, SRZ ;  /* 0x00000000002a7805 */ /* 0x000fe4000001ff00 */
[----:B------:R-:W-:Y:S02]  /*38af0*/  CS2R R44, SRZ ;  /* 0x00000000002c7805 */ /* 0x000fe4000001ff00 */
[----:B------:R-:W-:Y:S02]  /*38b00*/  CS2R R46, SRZ ;  /* 0x00000000002e7805 */ /* 0x000fe4000001ff00 */
[----:B------:R-:W-:-:S02]  /*38b10*/  CS2R R48, SRZ ;  /* 0x0000000000307805 */ /* 0x000fc4000001ff00 */
[----:B------:R-:W-:Y:S02]  /*38b20*/  CS2R R50, SRZ ;  /* 0x0000000000327805 */ /* 0x000fe4000001ff00 */
[----:B------:R-:W-:Y:S02]  /*38b30*/  CS2R R52, SRZ ;  /* 0x0000000000347805 */ /* 0x000fe4000001ff00 */
        /* <DEDUP_REMOVED lines=48> */
[----:B------:R-:W-:Y:S01]  /*38e40*/  CS2R R150, SRZ ;  /* 0x0000000000967805 */ /* 0x000fe2000001ff00 */
[----:B----4-:R-:W-:Y:S06]  /*38e50*/  @!P0 BRA `(.L_x_0) ;  /* 0x0000016800a48947 */ /* 0x010fec0003800000 */
[----:B------:R-:W2:Y:S04]  /*38e60*/  LDL.LU.64 R160, [R1+0x800] ;  /* 0x0008000001a07983 */ /* 0x000ea80000300a00 */
[----:B------:R-:W3:Y:S04]  /*38e70*/  LDL.LU.64 R228, [R1+0x7c0] ;  /* 0x0007c00001e47983 */ /* 0x000ee80000300a00 */
[----:B------:R-:W4:Y:S04]  /*38e80*/  LDL.LU.64 R158, [R1+0x6c0] ;  /* 0x0006c000019e7983 */ /* 0x000f280000300a00 */
[----:B------:R-:W5:Y:S04]  /*38e90*/  LDL.LU.64 R156, [R1+0x8e0] ;  /* 0x0008e000019c7983 */ /* 0x000f680000300a00 */
[----:B------:R-:W3:Y:S04]  /*38ea0*/  LDL.LU.64 R234, [R1+0x6a0] ;  /* 0x0006a00001ea7983 */ /* 0x000ee80000300a00 */
[----:B------:R-:W3:Y:S04]  /*38eb0*/  LDL.LU.64 R240, [R1+0x920] ;  /* 0x0009200001f07983 */ /* 0x000ee80000300a00 */
[----:B------:R-:W3:Y:S01]  /*38ec0*/  LDL.LU.64 R174, [R1+0x748] ;  /* 0x0007480001ae7983 */ /* 0x000ee20000300a00 */
[----:B--2---:R-:W-:Y:S01]  /*38ed0*/  MOV R172, R160 ;  /* 0x000000a000ac7202 */ /* 0x004fe20000000f00 */
[----:B------:R-:W-:-:S02]  /*38ee0*/  IMAD.MOV.U32 R173, RZ, RZ, R161 ;  /* 0x000000ffffad7224 */ /* 0x000fc400078e00a1 */
[----:B------:R-:W-:Y:S02]  /*38ef0*/  IMAD.MOV.U32 R160, RZ, RZ, R152 ;  /* 0x000000ffffa07224 */ /* 0x000fe400078e0098 */
[----:B------:R-:W-:Y:S02]  /*38f00*/  IMAD.MOV.U32 R161, RZ, RZ, R153 ;  /* 0x000000ffffa17224 */ /* 0x000fe400078e0099 */
[----:B----4-:R-:W-:Y:S02]  /*38f10*/  IMAD.MOV.U32 R170, RZ, RZ, R158 ;  /* 0x000000ffffaa7224 */ /* 0x010fe400078e009e */
[----:B------:R-:W-:Y:S02]  /*38f20*/  IMAD.MOV.U32 R171, RZ, RZ, R159 ;  /* 0x000000ffffab7224 */ /* 0x000fe400078e009f */
[----:B-----5:R-:W-:Y:S01]  /*38f30*/  IMAD.MOV.U32 R168, RZ, RZ, R156 ;  /* 0x000000ffffa87224 */ /* 0x020fe200078e009c */
[----:B------:R-:W-:Y:S01]  /*38f40*/  MOV R156, R18 ;  /* 0x00000012009c7202 */ /* 0x000fe20000000f00 */
[----:B------:R-:W-:-:S02]  /*38f50*/  IMAD.MOV.U32 R169, RZ, RZ, R157 ;  /* 0x000000ffffa97224 */ /* 0x000fc400078e009d */
[----:B------:R-:W-:Y:S01]  /*38f60*/  IMAD.MOV.U32 R157, RZ, RZ, R19 ;  /* 0x000000ffff9d7224 */ /* 0x000fe200078e0013 */
[----:B---3--:R-:W-:Y:S01]  /*38f70*/  MOV R166, R234 ;  /* 0x000000ea00a67202 */ /* 0x008fe20000000f00 */
[----:B------:R-:W-:Y:S01]  /*38f80*/  IMAD.MOV.U32 R167, RZ, RZ, R235 ;  /* 0x000000ffffa77224 */ /* 0x000fe200078e00eb */
[----:B------:R-:W2:Y:S01]  /*38f90*/  LDL.LU.64 R18, [R1+0x768] ;  /* 0x0007680001127983 */ /* 0x000ea20000300a00 */
[----:B------:R-:W-:Y:S02]  /*38fa0*/  IMAD.MOV.U32 R158, RZ, RZ, R154 ;  /* 0x000000ffff9e7224 */ /* 0x000fe400078e009a */
[----:B------:R-:W-:Y:S01]  /*38fb0*/  IMAD.MOV.U32 R159, RZ, RZ, R155 ;  /* 0x000000ffff9f7224 */ /* 0x000fe200078e009b */
[----:B------:R-:W3:Y:S01]  /*38fc0*/  LDL.LU.64 R162, [R1+0x788] ;  /* 0x0007880001a27983 */ /* 0x000ee20000300a00 */
[----:B------:R-:W-:Y:S02]  /*38fd0*/  IMAD.MOV.U32 R234, RZ, RZ, R22 ;  /* 0x000000ffffea7224 */ /* 0x000fe400078e0016 */
[----:B------:R-:W-:-:S02]  /*38fe0*/  IMAD.MOV.U32 R235, RZ, RZ, R23 ;  /* 0x000000ffffeb7224 */ /* 0x000fc400078e0017 */
[----:B------:R-:W4:Y:S01]  /*38ff0*/  LDL.LU.64 R22, [R1+0x790] ;  /* 0x0007900001167983 */ /* 0x000f220000300a00 */
[----:B------:R-:W-:Y:S01]  /*39000*/  IMAD.MOV.U32 R164, RZ, RZ, R240 ;  /* 0x000000ffffa47224 */ /* 0x000fe200078e00f0 */
[----:B------:R-:W-:Y:S01]  /*39010*/  MOV R182, R170 ;  /* 0x000000aa00b67202 */ /* 0x000fe20000000f00 */
[----:B------:R-:W-:Y:S01]  /*39020*/  IMAD.MOV.U32 R165, RZ, RZ, R241 ;  /* 0x000000ffffa57224 */ /* 0x000fe200078e00f1 */
[----:B------:R-:W5:Y:S01]  /*39030*/  LDL.LU.64 R152, [R1+0x6f0] ;  /* 0x0006f00001987983 */ /* 0x000f620000300a00 */
[----:B------:R-:W-:Y:S01]  /*39040*/  IMAD.MOV.U32 R183, RZ, RZ, R171 ;  /* 0x000000ffffb77224 */ /* 0x000fe200078e00ab */
[----:B------:R-:W-:Y:S01]  /*39050*/  MOV R240, R14 ;  /* 0x0000000e00f07202 */ /* 0x000fe20000000f00 */
[----:B------:R-:W-:Y:S01]  /*39060*/  IMAD.MOV.U32 R241, RZ, RZ, R15 ;  /* 0x000000fffff17224 */ /* 0x000fe200078e000f */
[----:B------:R-:W5:Y:S01]  /*39070*/  LDL.LU.64 R154, [R1+0x728] ;  /* 0x00072800019a7983 */ /* 0x000f620000300a00 */
[----:B------:R-:W-:Y:S02]  /*39080*/  IMAD.MOV.U32 R170, RZ, RZ, R158 ;  /* 0x000000ffffaa7224 */ /* 0x000fe400078e009e */
[----:B------:R-:W-:Y:S01]  /*39090*/  IMAD.MOV.U32 R171, RZ, RZ, R159 ;  /* 0x000000ffffab7224 */ /* 0x000fe200078e009f */
[----:B------:R-:W5:Y:S01]  /*390a0*/  LDL.LU.64 R186, [R1+0x750] ;  /* 0x0007500001ba7983 */ /* 0x000f620000300a00 */
[----:B------:R-:W-:-:S02]  /*390b0*/  IMAD.MOV.U32 R15, RZ, RZ, R174 ;  /* 0x000000ffff0f7224 */ /* 0x000fc400078e00ae */
[----:B------:R-:W-:Y:S01]  /*390c0*/  IMAD.MOV.U32 R14, RZ, RZ, R175 ;  /* 0x000000ffff0e7224 */ /* 0x000fe200078e00af */
[----:B------:R-:W5:Y:S04]  /*390d0*/  LDL.LU.64 R158, [R1+0x770] ;  /* 0x00077000019e7983 */ /* 0x000f680000300a00 */
[----:B------:R-:W5:Y:S01]  /*390e0*/  LDL.LU.64 R174, [R1+0x6a8] ;  /* 0x0006a80001ae7983 */ /* 0x000f620000300a00 */
        /* <DEDUP_REMOVED lines=34> */
[----:B--2---:R-:W-:Y:S02]  /*39310*/  IMAD.MOV.U32 R17, RZ, RZ, R18 ;  /* 0x000000ffff117224 */ /* 0x004fe400078e0012 */
[----:B------:R-:W-:Y:S02]  /*39320*/  IMAD.MOV.U32 R16, RZ, RZ, R19 ;  /* 0x000000ffff107224 */ /* 0x000fe400078e0013 */
[----:B---3--:R-:W-:Y:S02]  /*39330*/  IMAD.MOV.U32 R19, RZ, RZ, R162 ;  /* 0x000000ffff137224 */ /* 0x008fe400078e00a2 */
[----:B------:R-:W-:-:S02]  /*39340*/  IMAD.MOV.U32 R18, RZ, RZ, R163 ;  /* 0x000000ffff127224 */ /* 0x000fc400078e00a3 */
[----:B------:R-:W2:Y:S01]  /*39350*/  LDL.LU.64 R162, [R1+0x6d0] ;  /* 0x0006d00001a27983 */ /* 0x000ea20000300a00 */
[----:B----4-:R-:W-:Y:S02]  /*39360*/  IMAD.MOV.U32 R21, RZ, RZ, R22 ;  /* 0x000000ffff157224 */ /* 0x010fe400078e0016 */
[----:B------:R-:W-:Y:S01]  /*39370*/  IMAD.MOV.U32 R20, RZ, RZ, R23 ;  /* 0x000000ffff147224 */ /* 0x000fe200078e0017 */
[----:B------:R-:W3:Y:S01]  /*39380*/  LDL.LU.64 R164, [R1+0x710] ;  /* 0x0007100001a47983 */ /* 0x000ee20000300a00 */
[----:B-----5:R-:W-:Y:S02]  /*39390*/  IMAD.MOV.U32 R23, RZ, RZ, R152 ;  /* 0x000000ffff177224 */ /* 0x020fe400078e0098 */
[----:B------:R-:W-:Y:S01]  /*393a0*/  IMAD.MOV.U32 R22, RZ, RZ, R153 ;  /* 0x000000ffff167224 */ /* 0x000fe200078e0099 */
[----:B------:R-:W4:Y:S01]  /*393b0*/  LDL.LU.64 R166, [R1+0x730] ;  /* 0x0007300001a67983 */ /* 0x000f220000300a00 */
[----:B------:R-:W-:Y:S01]  /*393c0*/  MOV R153, R154 ;  /* 0x0000009a00997202 */ /* 0x000fe20000000f00 */
[----:B------:R-:W-:-:S02]  /*393d0*/  IMAD.MOV.U32 R152, RZ, RZ, R155 ;  /* 0x000000ffff987224 */ /* 0x000fc400078e009b */
[----:B------:R-:W5:Y:S01]  /*393e0*/  LDL.LU.64 R198, [R1+0x670] ;  /* 0x0006700001c67983 */ /* 0x000f620000300a00 */
[----:B------:R-:W-:Y:S02]  /*393f0*/  IMAD.MOV.U32 R155, RZ, RZ, R186 ;  /* 0x000000ffff9b7224 */ /* 0x000fe400078e00ba */
[----:B------:R-:W-:Y:S01]  /*39400*/  IMAD.MOV.U32 R154, RZ, RZ, R187 ;  /* 0x000000ffff9a7224 */ /* 0x000fe200078e00bb */
[----:B------:R-:W5:Y:S01]  /*39410*/  LDL.LU.64 R170, [R1+0x690] ;  /* 0x0006900001aa7983 */ /* 0x000f620000300a00 */
[----:B------:R-:W-:Y:S02]  /*39420*/  IMAD.MOV.U32 R157, RZ, RZ, R158 ;  /* 0x000000ffff9d7224 */ /* 0x000fe400078e009e */
[----:B------:R-:W-:Y:S01]  /*39430*/  IMAD.MOV.U32 R156, RZ, RZ, R159 ;  /* 0x000000ffff9c7224 */ /* 0x000fe200078e009f */
[----:B------:R-:W5:Y:S01]  /*39440*/  LDL.LU.64 R186, [R1+0x6c8] ;  /* 0x0006c80001ba7983 */ /* 0x000f620000300a00 */
[----:B------:R-:W-:Y:S02]  /*39450*/  IMAD.MOV.U32 R159, RZ, RZ, R174 ;  /* 0x000000ffff9f7224 */ /* 0x000fe400078e00ae */
[----:B------:R-:W-:-:S02]  /*39460*/  IMAD.MOV.U32 R158, RZ, RZ, R175 ;  /* 0x000000ffff9e7224 */ /* 0x000fc400078e00af */
[----:B------:R-:W5:Y:S04]  /*39470*/  LDL.LU.64 R174, [R1+0x708] ;  /* 0x0007080001ae7983 */ /* 0x000f680000300a00 */
[----:B------:R-:W5:Y:S04]  /*39480*/  LDL.LU.64 R176, [R1+0x640] ;  /* 0x0006400001b07983 */ /* 0x000f680000300a00 */
[----:B------:R-:W5:Y:S04]  /*39490*/  LDL.LU.64 R178, [R1+0x668] ;  /* 0x0006680001b27983 */ /* 0x000f680000300a00 */
[----:B------:R-:W5:Y:S01]  /*394a0*/  LDL.LU.64 R210, [R1+0x688] ;  /* 0x0006880001d27983 */ /* 0x000f620000300a00 */
        /* <DEDUP_REMOVED lines=17> */
[----:B------:R-:W5:Y:S01]  /*395c0*/  LDL.LU.64 R182, [R1+0x6b0] ;  /* 0x0006b00001b67983 */ /* 0x000f620000300a00 */
        /* <DEDUP_REMOVED lines=19> */
[----:B--2---:R-:W-:Y:S02]  /*39700*/  IMAD.MOV.U32 R161, RZ, RZ, R162 ;  /* 0x000000ffffa17224 */ /* 0x004fe400078e00a2 */
[----:B------:R-:W-:Y:S01]  /*39710*/  IMAD.MOV.U32 R160, RZ, RZ, R163 ;  /* 0x000000ffffa07224 */ /* 0x000fe200078e00a3 */
[----:B---3--:R-:W-:Y:S01]  /*39720*/  MOV R163, R164 ;  /* 0x000000a400a37202 */ /* 0x008fe20000000f00 */
[----:B------:R-:W-:-:S02]  /*39730*/  IMAD.MOV.U32 R162, RZ, RZ, R165 ;  /* 0x000000ffffa27224 */ /* 0x000fc400078e00a5 */
[----:B----4-:R-:W-:Y:S02]  /*39740*/  IMAD.MOV.U32 R165, RZ, RZ, R166 ;  /* 0x000000ffffa57224 */ /* 0x010fe400078e00a6 */
[----:B------:R-:W-:Y:S02]  /*39750*/  IMAD.MOV.U32 R164, RZ, RZ, R167 ;  /* 0x000000ffffa47224 */ /* 0x000fe400078e00a7 */
[----:B-----5:R-:W-:Y:S02]  /*39760*/  IMAD.MOV.U32 R167, RZ, RZ, R198 ;  /* 0x000000ffffa77224 */ /* 0x020fe400078e00c6 */
[----:B------:R-:W-:Y:S02]  /*39770*/  IMAD.MOV.U32 R166, RZ, RZ, R199 ;  /* 0x000000ffffa67224 */ /* 0x000fe400078e00c7 */
[----:B------:R-:W-:Y:S01]  /*39780*/  IMAD.MOV.U32 R169, RZ, RZ, R170 ;  /* 0x000000ffffa97224 */ /* 0x000fe200078e00aa */
[----:B------:R-:W2:Y:S01]  /*39790*/  LDL.LU.64 R198, [R1+0x628] ;  /* 0x0006280001c67983 */ /* 0x000ea20000300a00 */
[----:B------:R-:W-:Y:S01]  /*397a0*/  IMAD.MOV.U32 R168, RZ, RZ, R171 ;  /* 0x000000ffffa87224 */ /* 0x000fe200078e00ab */
[----:B------:R-:W-:Y:S01]  /*397b0*/  MOV R171, R186 ;  /* 0x000000ba00ab7202 */ /* 0x000fe20000000f00 */
[----:B------:R-:W-:-:S02]  /*397c0*/  IMAD.MOV.U32 R170, RZ, RZ, R187 ;  /* 0x000000ffffaa7224 */ /* 0x000fc400078e00bb */
[----:B------:R-:W3:Y:S01]  /*397d0*/  LDL.LU.64 R186, [R1+0x638] ;  /* 0x0006380001ba7983 */ /* 0x000ee20000300a00 */
[----:B------:R-:W-:Y:S01]  /*397e0*/  MOV R173, R174 ;  /* 0x000000ae00ad7202 */ /* 0x000fe20000000f00 */
[----:B------:R-:W-:Y:S02]  /*397f0*/  IMAD.MOV.U32 R172, RZ, RZ, R175 ;  /* 0x000000ffffac7224 */ /* 0x000fe400078e00af */
[----:B------:R-:W4:Y:S01]  /*39800*/  LDL.LU.64 R188, [R1+0x660] ;  /* 0x0006600001bc7983 */ /* 0x000f220000300a00 */
[----:B------:R-:W-:Y:S02]  /*39810*/  IMAD.MOV.U32 R175, RZ, RZ, R176 ;  /* 0x000000ffffaf7224 */ /* 0x000fe400078e00b0 */
[----:B------:R-:W-:Y:S01]  /*39820*/  IMAD.MOV.U32 R174, RZ, RZ, R177 ;  /* 0x000000ffffae7224 */ /* 0x000fe200078e00b1 */
[----:B------:R-:W5:Y:S01]  /*39830*/  LDL.LU.64 R190, [R1+0x680] ;  /* 0x0006800001be7983 */ /* 0x000f620000300a00 */
[----:B------:R-:W-:Y:S02]  /*39840*/  IMAD.MOV.U32 R177, RZ, RZ, R178 ;  /* 0x000000ffffb17224 */ /* 0x000fe400078e00b2 */
[----:B------:R-:W-:Y:S01]  /*39850*/  IMAD.MOV.U32 R176, RZ, RZ, R179 ;  /* 0x000000ffffb07224 */ /* 0x000fe200078e00b3 */
[----:B------:R-:W5:Y:S01]  /*39860*/  LDL.LU.64 R220, [R1+0x610] ;  /* 0x0006100001dc7983 */ /* 0x000f620000300a00 */
[----:B------:R-:W-:Y:S01]  /*39870*/  MOV R179, R210 ;  /* 0x000000d200b37202 */ /* 0x000fe20000000f00 */
[----:B------:R-:W-:-:S02]  /*39880*/  IMAD.MOV.U32 R178, RZ, RZ, R211 ;  /* 0x000000ffffb27224 */ /* 0x000fc400078e00d3 */
[----:B------:R-:W-:Y:S02]  /*39890*/  IMAD.MOV.U32 R210, RZ, RZ, R194 ;  /* 0x000000ffffd27224 */ /* 0x000fe400078e00c2 */
[----:B------:R-:W-:Y:S02]  /*398a0*/  IMAD.MOV.U32 R211, RZ, RZ, R195 ;  /* 0x000000ffffd37224 */ /* 0x000fe400078e00c3 */
        /* <DEDUP_REMOVED lines=13> */
[----:B------:R-:W5:Y:S01]  /*39980*/  LDL.LU.64 R202, [R1+0x608] ;  /* 0x0006080001ca7983 */ /* 0x000f620000300a00 */
[----:B------:R-:W-:Y:S01]  /*39990*/  IMAD.MOV.U32 R148, RZ, RZ, R216 ;  /* 0x000000ffff947224 */ /* 0x000fe200078e00d8 */
[----:B------:R-:W-:Y:S01]  /*399a0*/  MOV R216, R192 ;  /* 0x000000c000d87202 */ /* 0x000fe20000000f00 */
[----:B------:R-:W-:Y:S01]  /*399b0*/  IMAD.MOV.U32 R149, RZ, RZ, R217 ;  /* 0x000000ffff957224 */ /* 0x000fe200078e00d9 */
[----:B------:R-:W5:Y:S01]  /*399c0*/  LDL.LU.64 R144, [R1+0x600] ;  /* 0x0006000001907983 */ /* 0x000f620000300a00 */
[----:B------:R-:W-:Y:S02]  /*399d0*/  IMAD.MOV.U32 R222, RZ, RZ, R206 ;  /* 0x000000ffffde7224 */ /* 0x000fe400078e00ce */
[----:B------:R-:W-:Y:S02]  /*399e0*/  IMAD.MOV.U32 R223, RZ, RZ, R207 ;  /* 0x000000ffffdf7224 */ /* 0x000fe400078e00cf */
[----:B------:R-:W-:Y:S01]  /*399f0*/  IMAD.MOV.U32 R217, RZ, RZ, R193 ;  /* 0x000000ffffd97224 */ /* 0x000fe200078e00c1 */
[----:B------:R-:W5:Y:S01]  /*39a00*/  LDL.LU.64 R206, [R1+0x618] ;  /* 0x0006180001ce7983 */ /* 0x000f620000300a00 */
[----:B------:R-:W-:-:S02]  /*39a10*/  IMAD.MOV.U32 R224, RZ, RZ, R210 ;  /* 0x000000ffffe07224 */ /* 0x000fc400078e00d2 */
[----:B------:R-:W-:Y:S02]  /*39a20*/  IMAD.MOV.U32 R225, RZ, RZ, R211 ;  /* 0x000000ffffe17224 */ /* 0x000fe400078e00d3 */
[----:B------:R-:W-:Y:S02]  /*39a30*/  IMAD.MOV.U32 R210, RZ, RZ, R196 ;  /* 0x000000ffffd27224 */ /* 0x000fe400078e00c4 */
[----:B------:R-:W-:Y:S01]  /*39a40*/  IMAD.MOV.U32 R211, RZ, RZ, R197 ;  /* 0x000000ffffd37224 */ /* 0x000fe200078e00c5 */
[----:B--2---:R-:W-:Y:S01]  /*39a50*/  MOV R183, R198 ;  /* 0x000000c600b77202 */ /* 0x004fe20000000f00 */
[----:B------:R-:W-:Y:S02]  /*39a60*/  IMAD.MOV.U32 R182, RZ, RZ, R199 ;  /* 0x000000ffffb67224 */ /* 0x000fe400078e00c7 */
[----:B------:R-:W-:Y:S02]  /*39a70*/  IMAD.MOV.U32 R198, RZ, RZ, R184 ;  /* 0x000000ffffc67224 */ /* 0x000fe400078e00b8 */
[----:B------:R-:W-:-:S02]  /*39a80*/  IMAD.MOV.U32 R199, RZ, RZ, R185 ;  /* 0x000000ffffc77224 */ /* 0x000fc400078e00b9 */
[----:B---3--:R-:W-:Y:S02]  /*39a90*/  IMAD.MOV.U32 R185, RZ, RZ, R186 ;  /* 0x000000ffffb97224 */ /* 0x008fe400078e00ba */
[----:B------:R-:W-:Y:S01]  /*39aa0*/  IMAD.MOV.U32 R184, RZ, RZ, R187 ;  /* 0x000000ffffb87224 */ /* 0x000fe200078e00bb */
[----:B----4-:R-:W-:Y:S01]  /*39ab0*/  MOV R187, R188 ;  /* 0x000000bc00bb7202 */ /* 0x010fe20000000f00 */
[----:B------:R-:W-:Y:S02]  /*39ac0*/  IMAD.MOV.U32 R186, RZ, RZ, R189 ;  /* 0x000000ffffba7224 */ /* 0x000fe400078e00bd */
[----:B-----5:R-:W-:Y:S02]  /*39ad0*/  IMAD.MOV.U32 R189, RZ, RZ, R190 ;  /* 0x000000ffffbd7224 */ /* 0x020fe400078e00be */
[----:B------:R-:W-:Y:S02]  /*39ae0*/  IMAD.MOV.U32 R188, RZ, RZ, R191 ;  /* 0x000000ffffbc7224 */ /* 0x000fe400078e00bf */
[----:B------:R-:W-:-:S02]  /*39af0*/  IMAD.MOV.U32 R191, RZ, RZ, R220 ;  /* 0x000000ffffbf7224 */ /* 0x000fc400078e00dc */
[----:B------:R-:W-:Y:S02]  /*39b00*/  IMAD.MOV.U32 R190, RZ, RZ, R221 ;  /* 0x000000ffffbe7224 */ /* 0x000fe400078e00dd */
[----:B------:R-:W2:Y:S01]  /*39b10*/  LDL.LU.64 R220, [R1+0x9b0] ;  /* 0x0009b00001dc7983 */ /* 0x000ea20000300a00 */
[----:B------:R-:W-:Y:S02]  /*39b20*/  IMAD.MOV.U32 R193, RZ, RZ, R194 ;  /* 0x000000ffffc17224 */ /* 0x000fe400078e00c2 */
[----:B------:R-:W-:Y:S02]  /*39b30*/  IMAD.MOV.U32 R192, RZ, RZ, R195 ;  /* 0x000000ffffc07224 */ /* 0x000fe400078e00c3 */
[----:B------:R-:W-:Y:S01]  /*39b40*/  IMAD.MOV.U32 R195, RZ, RZ, R208 ;  /* 0x000000ffffc37224 */ /* 0x000fe200078e00d0 */
[----:B------:R-:W-:Y:S01]  /*39b50*/  MOV R208, R234 ;  /* 0x000000ea00d07202 */ /* 0x000fe20000000f00 */
[----:B------:R-:W-:Y:S02]  /*39b60*/  IMAD.MOV.U32 R194, RZ, RZ, R209 ;  /* 0x000000ffffc27224 */ /* 0x000fe400078e00d1 */
[----:B------:R-:W-:-:S02]  /*39b70*/  IMAD.MOV.U32 R209, RZ, RZ, R235 ;  /* 0x000000ffffd17224 */ /* 0x000fc400078e00eb */
[----:B------:R-:W-:Y:S01]  /*39b80*/  IMAD.MOV.U32 R197, RZ, RZ, R236 ;  /* 0x000000ffffc57224 */ /* 0x000fe200078e00ec */
[----:B------:R-:W3:Y:S01]  /*39b90*/  LDL.LU.64 R234, [R1+0x9d0] ;  /* 0x0009d00001ea7983 */ /* 0x000ee20000300a00 */
[----:B------:R-:W-:-:S03]  /*39ba0*/  IMAD.MOV.U32 R196, RZ, RZ, R237 ;  /* 0x000000ffffc47224 */ /* 0x000fc600078e00ed */
[----:B------:R-:W4:Y:S01]  /*39bb0*/  LDL.LU.64 R236, [R1+0x9f0] ;  /* 0x0009f00001ec7983 */ /* 0x000f220000300a00 */
[----:B------:R-:W-:Y:S01]  /*39bc0*/  MOV R226, R212 ;  /* 0x000000d400e27202 */ /* 0x000fe20000000f00 */
[----:B------:R-:W-:Y:S01]  /*39bd0*/  IMAD.MOV.U32 R227, RZ, RZ, R213 ;  /* 0x000000ffffe37224 */ /* 0x000fe200078e00d5 */
[----:B------:R-:W-:Y:S01]  /*39be0*/  MOV R146, R218 ;  /* 0x000000da00927202 */ /* 0x000fe20000000f00 */
[----:B------:R-:W-:Y:S01]  /*39bf0*/  IMAD.MOV.U32 R150, RZ, RZ, R214 ;  /* 0x000000ffff967224 */ /* 0x000fe200078e00d6 */
[----:B------:R-:W-:Y:S01]  /*39c00*/  MOV R218, R200 ;  /* 0x000000c800da7202 */ /* 0x000fe20000000f00 */
[----:B------:R-:W-:Y:S02]  /*39c10*/  IMAD.MOV.U32 R147, RZ, RZ, R219 ;  /* 0x000000ffff937224 */ /* 0x000fe400078e00db */
[----:B------:R-:W-:Y:S02]  /*39c20*/  IMAD.MOV.U32 R151, RZ, RZ, R215 ;  /* 0x000000ffff977224 */ /* 0x000fe400078e00d7 */
[----:B------:R-:W-:Y:S01]  /*39c30*/  IMAD.MOV.U32 R219, RZ, RZ, R201 ;  /* 0x000000ffffdb7224 */ /* 0x000fe200078e00c9 */
[----:B------:R-:W5:Y:S01]  /*39c40*/  LDL.LU.64 R214, [R1+0xa18] ;  /* 0x000a180001d67983 */ /* 0x000f620000300a00 */
[----:B------:R-:W-:-:S02]  /*39c50*/  IMAD.MOV.U32 R142, RZ, RZ, R226 ;  /* 0x000000ffff8e7224 */ /* 0x000fc400078e00e2 */
[----:B------:R-:W-:Y:S01]  /*39c60*/  IMAD.MOV.U32 R143, RZ, RZ, R227 ;  /* 0x000000ffff8f7224 */ /* 0x000fe200078e00e3 */
[----:B------:R-:W5:Y:S01]  /*39c70*/  LDL.LU.64 R134, [R1+0x970] ;  /* 0x0009700001867983 */ /* 0x000f620000300a00 */
[----:B------:R-:W-:Y:S02]  /*39c80*/  IMAD.MOV.U32 R226, RZ, RZ, R216 ;  /* 0x000000ffffe27224 */ /* 0x000fe400078e00d8 */
[----:B------:R-:W-:Y:S01]  /*39c90*/  IMAD.MOV.U32 R227, RZ, RZ, R217 ;  /* 0x000000ffffe37224 */ /* 0x000fe200078e00d9 */
[----:B------:R-:W-:Y:S01]  /*39ca0*/  MOV R138, R150 ;  /* 0x00000096008a7202 */ /* 0x000fe20000000f00 */
[----:B------:R-:W-:Y:S01]  /*39cb0*/  IMAD.MOV.U32 R216, RZ, RZ, R204 ;  /* 0x000000ffffd87224 */ /* 0x000fe200078e00cc */
[----:B------:R-:W5:Y:S01]  /*39cc0*/  LDL.LU.64 R140, [R1+0x9a8] ;  /* 0x0009a800018c7983 */ /* 0x000f620000300a00 */
        /* <DEDUP_REMOVED lines=11> */
[----:B------:R-:W-:Y:S02]  /*39d80*/  IMAD.MOV.U32 R219, RZ, RZ, R233 ;  /* 0x000000ffffdb7224 */ /* 0x000fe400078e00e9 */
[----:B------:R-:W-:Y:S01]  /*39d90*/  IMAD.MOV.U32 R222, RZ, RZ, R210 ;  /* 0x000000ffffde7224 */ /* 0x000fe200078e00d2 */
[----:B------:R-:W5:Y:S01]  /*39da0*/  LDL.LU.64 R232, [R1+0x9c8] ;  /* 0x0009c80001e87983 */ /* 0x000f620000300a00 */
[----:B------:R-:W-:Y:S02]  /*39db0*/  IMAD.MOV.U32 R223, RZ, RZ, R211 ;  /* 0x000000ffffdf7224 */ /* 0x000fe400078e00d3 */
[----:B--2---:R-:W-:Y:S02]  /*39dc0*/  IMAD.MOV.U32 R207, RZ, RZ, R220 ;  /* 0x000000ffffcf7224 */ /* 0x004fe400078e00dc */
[----:B------:R-:W-:Y:S02]  /*39dd0*/  IMAD.MOV.U32 R206, RZ, RZ, R221 ;  /* 0x000000ffffce7224 */ /* 0x000fe400078e00dd */
[----:B------:R-:W-:-:S02]  /*39de0*/  IMAD.MOV.U32 R220, RZ, RZ, R208 ;  /* 0x000000ffffdc7224 */ /* 0x000fc400078e00d0 */
[----:B------:R-:W-:Y:S02]  /*39df0*/  IMAD.MOV.U32 R221, RZ, RZ, R209 ;  /* 0x000000ffffdd7224 */ /* 0x000fe400078e00d1 */
[----:B---3--:R-:W-:Y:S02]  /*39e00*/  IMAD.MOV.U32 R209, RZ, RZ, R234 ;  /* 0x000000ffffd17224 */ /* 0x008fe400078e00ea */
[----:B------:R-:W-:Y:S02]  /*39e10*/  IMAD.MOV.U32 R208, RZ, RZ, R235 ;  /* 0x000000ffffd07224 */ /* 0x000fe400078e00eb */
[----:B------:R-:W2:Y:S01]  /*39e20*/  LDL.LU.64 R234, [R1+0x9e8] ;  /* 0x0009e80001ea7983 */ /* 0x000ea20000300a00 */
[----:B----4-:R-:W-:Y:S02]  /*39e30*/  IMAD.MOV.U32 R211, RZ, RZ, R236 ;  /* 0x000000ffffd37224 */ /* 0x010fe400078e00ec */
[----:B------:R-:W-:Y:S02]  /*39e40*/  IMAD.MOV.U32 R210, RZ, RZ, R237 ;  /* 0x000000ffffd27224 */ /* 0x000fe400078e00ed */
[----:B------:R-:W3:Y:S04]  /*39e50*/  LDL.LU.64 R236, [R1+0x930] ;  /* 0x0009300001ec7983 */ /* 0x000ee80000300a00 */
[----:B------:R-:W4:Y:S01]  /*39e60*/  LDL.LU.64 R122, [R1+0x968] ;  /* 0x00096800017a7983 */ /* 0x000f220000300a00 */
        /* <DEDUP_REMOVED lines=15> */
[----:B------:R-:W4:Y:S01]  /*39f60*/  LDL.LU.64 R228, [R1+0x990] ;  /* 0x0009900001e47983 */ /* 0x000f220000300a00 */
[----:B------:R-:W-:Y:S01]  /*39f70*/  IMAD.MOV.U32 R125, RZ, RZ, R137 ;  /* 0x000000ffff7d7224 */ /* 0x000fe200078e0089 */
[----:B------:R-:W-:Y:S01]  /*39f80*/  MOV R136, R216 ;  /* 0x000000d800887202 */ /* 0x000fe20000000f00 */
[----:B------:R-:W-:Y:S01]  /*39f90*/  IMAD.MOV.U32 R137, RZ, RZ, R217 ;  /* 0x000000ffff897224 */ /* 0x000fe200078e00d9 */
[----:B------:R-:W4:Y:S01]  /*39fa0*/  LDL.LU.64 R128, [R1+0x9b8] ;  /* 0x0009b80001807983 */ /* 0x000f220000300a00 */
[----:B------:R-:W-:Y:S01]  /*39fb0*/  MOV R224, R212 ;  /* 0x000000d400e07202 */ /* 0x000fe20000000f00 */
[----:B------:R-:W-:Y:S01]  /*39fc0*/  IMAD.MOV.U32 R225, RZ, RZ, R213 ;  /* 0x000000ffffe17224 */ /* 0x000fe200078e00d5 */
[----:B-----5:R-:W-:Y:S01]  /*39fd0*/  MOV R213, R214 ;  /* 0x000000d600d57202 */ /* 0x020fe20000000f00 */
        /* <DEDUP_REMOVED lines=14> */
[----:B------:R-:W5:Y:S01]  /*3a0c0*/  LDL.LU.64 R232, [R1+0x8f0] ;  /* 0x0008f00001e87983 */ /* 0x000f620000300a00 */
        /* <DEDUP_REMOVED lines=9> */
[----:B--2---:R-:W-:Y:S02]  /*3a160*/  IMAD.MOV.U32 R221, RZ, RZ, R234 ;  /* 0x000000ffffdd7224 */ /* 0x004fe400078e00ea */
[----:B------:R-:W-:-:S02]  /*3a170*/  IMAD.MOV.U32 R220, RZ, RZ, R235 ;  /* 0x000000ffffdc7224 */ /* 0x000fc400078e00eb */
[----:B------:R-:W2:Y:S01]  /*3a180*/  LDL.LU.64 R234, [R1+0x928] ;  /* 0x0009280001ea7983 */ /* 0x000ea20000300a00 */
[----:B---3--:R-:W-:Y:S01]  /*3a190*/  MOV R223, R236 ;  /* 0x000000ec00df7202 */ /* 0x008fe20000000f00 */
[----:B------:R-:W-:Y:S02]  /*3a1a0*/  IMAD.MOV.U32 R222, RZ, RZ, R237 ;  /* 0x000000ffffde7224 */ /* 0x000fe400078e00ed */
[----:B------:R-:W3:Y:S01]  /*3a1b0*/  LDL.LU.64 R236, [R1+0x950] ;  /* 0x0009500001ec7983 */ /* 0x000ee20000300a00 */
[----:B----4-:R-:W-:Y:S02]  /*3a1c0*/  IMAD.MOV.U32 R225, RZ, RZ, R122 ;  /* 0x000000ffffe17224 */ /* 0x010fe400078e007a */
[----:B------:R-:W-:Y:S01]  /*3a1d0*/  IMAD.MOV.U32 R224, RZ, RZ, R123 ;  /* 0x000000ffffe07224 */ /* 0x000fe200078e007b */
[----:B------:R-:W4:Y:S01]  /*3a1e0*/  LDL.LU.64 R116, [R1+0x988] ;  /* 0x0009880001747983 */ /* 0x000f220000300a00 */
[----:B------:R-:W-:Y:S02]  /*3a1f0*/  IMAD.MOV.U32 R122, RZ, RZ, R124 ;  /* 0x000000ffff7a7224 */ /* 0x000fe400078e007c */
[----:B------:R-:W-:-:S02]  /*3a200*/  IMAD.MOV.U32 R123, RZ, RZ, R125 ;  /* 0x000000ffff7b7224 */ /* 0x000fc400078e007d */
[----:B------:R-:W4:Y:S04]  /*3a210*/  LDL.LU.64 R124, [R1+0x8b0] ;  /* 0x0008b000017c7983 */ /* 0x000f280000300a00 */
[----:B------:R-:W4:Y:S04]  /*3a220*/  LDL.LU.64 R242, [R1+0x8e8] ;  /* 0x0008e80001f27983 */ /* 0x000f280000300a00 */
[----:B------:R-:W4:Y:S04]  /*3a230*/  LDL.LU.64 R110, [R1+0x910] ;  /* 0x00091000016e7983 */ /* 0x000f280000300a00 */
[----:B------:R-:W4:Y:S01]  /*3a240*/  LDL.LU.64 R106, [R1+0x948] ;  /* 0x00094800016a7983 */ /* 0x000f220000300a00 */
[----:B------:R-:W-:-:S02]  /*3a250*/  IMAD.MOV.U32 R120, RZ, RZ, R130 ;  /* 0x000000ffff787224 */ /* 0x000fc400078e0082 */
[----:B------:R-:W-:Y:S02]  /*3a260*/  IMAD.MOV.U32 R121, RZ, RZ, R131 ;  /* 0x000000ffff797224 */ /* 0x000fe400078e0083 */
[----:B------:R-:W-:Y:S01]  /*3a270*/  IMAD.MOV.U32 R112, RZ, RZ, R118 ;  /* 0x000000ffff707224 */ /* 0x000fe200078e0076 */
[----:B------:R-:W-:Y:S01]  /*3a280*/  MOV R118, R120 ;  /* 0x0000007800767202 */ /* 0x000fe20000000f00 */
[----:B------:R-:W-:Y:S02]  /*3a290*/  IMAD.MOV.U32 R113, RZ, RZ, R119 ;  /* 0x000000ffff717224 */ /* 0x000fe400078e0077 */
[----:B------:R-:W-:Y:S02]  /*3a2a0*/  IMAD.MOV.U32 R119, RZ, RZ, R121 ;  /* 0x000000ffff777224 */ /* 0x000fe400078e0079 */
[----:B------:R-:W-:Y:S01]  /*3a2b0*/  IMAD.MOV.U32 R114, RZ, RZ, R122 ;  /* 0x000000ffff727224 */ /* 0x000fe200078e007a */
[----:B------:R-:W4:Y:S01]  /*3a2c0*/  LDL.LU.64 R120, [R1+0x870] ;  /* 0x0008700001787983 */ /* 0x000f220000300a00 */
[----:B------:R-:W-:-:S02]  /*3a2d0*/  IMAD.MOV.U32 R115, RZ, RZ, R123 ;  /* 0x000000ffff737224 */ /* 0x000fc400078e007b */
[----:B------:R-:W-:Y:S01]  /*3a2e0*/  IMAD.MOV.U32 R122, RZ, RZ, R250 ;  /* 0x000000ffff7a7224 */ /* 0x000fe200078e00fa */
[----:B------:R-:W4:Y:S01]  /*3a2f0*/  LDL.LU.64 R108, [R1+0x868] ;  /* 0x00086800016c7983 */ /* 0x000f220000300a00 */
[----:B------:R-:W-:-:S03]  /*3a300*/  IMAD.MOV.U32 R123, RZ, RZ, R251 ;  /* 0x000000ffff7b7224 */ /* 0x000fc600078e00fb */
[----:B------:R-:W4:Y:S04]  /*3a310*/  LDL.LU.64 R250, [R1+0x8a8] ;  /* 0x0008a80001fa7983 */ /* 0x000f280000300a00 */
[----:B------:R-:W4:Y:S04]  /*3a320*/  LDL.LU.64 R102, [R1+0x8d0] ;  /* 0x0008d00001667983 */ /* 0x000f280000300a00 */
[----:B------:R-:W4:Y:S01]  /*3a330*/  LDL.LU.64 R104, [R1+0x908] ;  /* 0x0009080001687983 */ /* 0x000f220000300a00 */
        /* <DEDUP_REMOVED lines=11> */
[----:B------:R-:W-:-:S02]  /*3a3f0*/  IMAD.MOV.U32 R141, RZ, RZ, R231 ;  /* 0x000000ffff8d7224 */ /* 0x000fc400078e00e7 */
[----:B-----5:R-:W-:Y:S02]  /*3a400*/  IMAD.MOV.U32 R231, RZ, RZ, R232 ;  /* 0x000000ffffe77224 */ /* 0x020fe400078e00e8 */
[----:B------:R-:W-:Y:S02]  /*3a410*/  IMAD.MOV.U32 R230, RZ, RZ, R233 ;  /* 0x000000ffffe67224 */ /* 0x000fe400078e00e9 */
[----:B--2---:R-:W-:Y:S02]  /*3a420*/  IMAD.MOV.U32 R233, RZ, RZ, R234 ;  /* 0x000000ffffe97224 */ /* 0x004fe400078e00ea */
[----:B------:R-:W-:Y:S01]  /*3a430*/  IMAD.MOV.U32 R232, RZ, RZ, R235 ;  /* 0x000000ffffe87224 */ /* 0x000fe200078e00eb */
[----:B---3--:R-:W-:Y:S01]  /*3a440*/  MOV R235, R236 ;  /* 0x000000ec00eb7202 */ /* 0x008fe20000000f00 */
[----:B------:R-:W-:Y:S02]  /*3a450*/  IMAD.MOV.U32 R234, RZ, RZ, R237 ;  /* 0x000000ffffea7224 */ /* 0x000fe400078e00ed */
[----:B----4-:R-:W-:-:S02]  /*3a460*/  IMAD.MOV.U32 R237, RZ, RZ, R116 ;  /* 0x000000ffffed7224 */ /* 0x010fc400078e0074 */
        /* <DEDUP_REMOVED lines=23> */
[----:B------:R-:W2:Y:S04]  /*3a5e0*/  LDL.LU.64 R106, [R1+0x848] ;  /* 0x00084800016a7983 */ /* 0x000ea80000300a00 */
[----:B------:R1:W-:Y:S01]  /*3a5f0*/  STL [R1+0x600], R104 ;  /* 0x0006006801007387 */ /* 0x0003e20000100800 */
[----:B------:R-:W-:-:S03]  /*3a600*/  IMAD.MOV.U32 R252, RZ, RZ, R105 ;  /* 0x000000fffffc7224 */ /* 0x000fc600078e0069 */
[----:B-1----:R-:W3:Y:S04]  /*3a610*/  LDL.LU.64 R104, [R1+0x890] ;  /* 0x0008900001687983 */ /* 0x002ee80000300a00 */
[----:B------:R-:W4:Y:S01]  /*3a620*/  LDL.LU.64 R96, [R1+0x8c8] ;  /* 0x0008c80001607983 */ /* 0x000f220000300a00 */
        /* <DEDUP_REMOVED lines=12> */
[----:B--2---:R-:W-:Y:S01]  /*3a6f0*/  IMAD.MOV.U32 R0, RZ, RZ, R107 ;  /* 0x000000ffff007224 */ /* 0x004fe200078e006b */
[----:B------:R1:W-:Y:S04]  /*3a700*/  STL [R1+0x608], R106 ;  /* 0x0006086a01007387 */ /* 0x0003e80000100800 */
[----:B------:R-:W-:Y:S04]  /*3a710*/  STL [R1+0x610], R108 ;  /* 0x0006106c01007387 */ /* 0x000fe80000100800 */
[----:B------:R2:W-:Y:S04]  /*3a720*/  STL [R1+0x604], R0 ;  /* 0x0006040001007387 */ /* 0x0005e80000100800 */
[----:B------:R-:W5:Y:S04]  /*3a730*/  LDL.LU.64 R98, [R1+0x810] ;  /* 0x0008100001627983 */ /* 0x000f680000300a00 */
[----:B-1----:R-:W5:Y:S04]  /*3a740*/  LDL.LU.64 R106, [R1+0x828] ;  /* 0x00082800016a7983 */ /* 0x002f680000300a00 */
[----:B------:R-:W5:Y:S01]  /*3a750*/  LDL.LU.64 R100, [R1+0x830] ;  /* 0x0008300001647983 */ /* 0x000f620000300a00 */
[----:B--2---:R-:W-:-:S03]  /*3a760*/  IMAD.MOV.U32 R0, RZ, RZ, R109 ;  /* 0x000000ffff007224 */ /* 0x004fc600078e006d */
[----:B------:R-:W2:Y:S04]  /*3a770*/  LDL.LU.64 R102, [R1+0xa10] ;  /* 0x000a100001667983 */ /* 0x000ea80000300a00 */
[----:B------:R1:W-:Y:S04]  /*3a780*/  STL [R1+0x60c], R0 ;  /* 0x00060c0001007387 */ /* 0x0003e80000100800 */
[----:B------:R-:W2:Y:S04]  /*3a790*/  LDL.LU.64 R108, [R1+0x650] ;  /* 0x00065000016c7983 */ /* 0x000ea80000300a00 */
[----:B---3--:R3:W-:Y:S01]  /*3a7a0*/  STL [R1+0x618], R104 ;  /* 0x0006186801007387 */ /* 0x0087e20000100800 */
[----:B-1----:R-:W-:-:S03]  /*3a7b0*/  IMAD.MOV.U32 R0, RZ, RZ, R105 ;  /* 0x000000ffff007224 */ /* 0x002fc600078e0069 */
[----:B---3--:R-:W3:Y:S04]  /*3a7c0*/  LDL.LU.64 R104, [R1+0x850] ;  /* 0x0008500001687983 */ /* 0x008ee80000300a00 */
[----:B------:R1:W-:Y:S04]  /*3a7d0*/  STL [R1+0x614], R0 ;  /* 0x0006140001007387 */ /* 0x0003e80000100800 */
[----:B----4-:R-:W-:Y:S01]  /*3a7e0*/  STL [R1+0x620], R96 ;  /* 0x0006206001007387 */ /* 0x010fe20000100800 */
[----:B-1----:R-:W-:-:S05]  /*3a7f0*/  MOV R0, R97 ;  /* 0x0000006100007202 */ /* 0x002fca0000000f00 */
[----:B------:R5:W-:Y:S02]  /*3a800*/  STL [R1+0x61c], R0 ;  /* 0x00061c0001007387 */ /* 0x000be40000100800 */
[----:B-----5:R-:W-:Y:S02]  /*3a810*/  IMAD.MOV.U32 R0, RZ, RZ, R99 ;  /* 0x000000ffff007224 */ /* 0x020fe400078e0063 */
[----:B------:R-:W-:Y:S04]  /*3a820*/  STL [R1+0x628], R98 ;  /* 0x0006286201007387 */ /* 0x000fe80000100800 */
[----:B------:R-:W-:Y:S04]  /*3a830*/  STL [R1+0x630], R106 ;  /* 0x0006306a01007387 */ /* 0x000fe80000100800 */
[----:B------:R1:W-:Y:S02]  /*3a840*/  STL [R1+0x624], R0 ;  /* 0x0006240001007387 */ /* 0x0003e40000100800 */
[----:B-1----:R-:W-:-:S02]  /*3a850*/  IMAD.MOV.U32 R0, RZ, RZ, R107 ;  /* 0x000000ffff007224 */ /* 0x002fc400078e006b */
[----:B------:R-:W-:Y:S02]  /*3a860*/  IMAD.MOV.U32 R106, RZ, RZ, R110 ;  /* 0x000000ffff6a7224 */ /* 0x000fe400078e006e */
[----:B------:R-:W-:Y:S01]  /*3a870*/  IMAD.MOV.U32 R107, RZ, RZ, R111 ;  /* 0x000000ffff6b7224 */ /* 0x000fe200078e006f */
[----:B------:R-:W-:Y:S01]  /*3a880*/  MOV R111, R113 ;  /* 0x00000071006f7202 */ /* 0x000fe20000000f00 */
[----:B------:R-:W-:Y:S01]  /*3a890*/  IMAD.MOV.U32 R110, RZ, RZ, R112 ;  /* 0x000000ffff6e7224 */ /* 0x000fe200078e0070 */
[----:B------:R1:W-:Y:S01]  /*3a8a0*/  STL [R1+0x62c], R0 ;  /* 0x00062c0001007387 */ /* 0x0003e20000100800 */
[----:B------:R-:W-:Y:S02]  /*3a8b0*/  IMAD.MOV.U32 R112, RZ, RZ, R114 ;  /* 0x000000ffff707224 */ /* 0x000fe400078e0072 */
[----:B------:R-:W-:Y:S01]  /*3a8c0*/  IMAD.MOV.U32 R113, RZ, RZ, R115 ;  /* 0x000000ffff717224 */ /* 0x000fe200078e0073 */
[----:B------:R-:W-:Y:S01]  /*3a8d0*/  STL [R1+0x638], R100 ;  /* 0x0006386401007387 */ /* 0x000fe20000100800 */
[----:B------:R-:W-:-:S02]  /*3a8e0*/  IMAD.MOV.U32 R114, RZ, RZ, R116 ;  /* 0x000000ffff727224 */ /* 0x000fc400078e0074 */
[----:B------:R-:W-:Y:S02]  /*3a8f0*/  IMAD.MOV.U32 R115, RZ, RZ, R117 ;  /* 0x000000ffff737224 */ /* 0x000fe400078e0075 */
[----:B------:R-:W4:Y:S01]  /*3a900*/  LDL.LU.64 R116, [R1+0x658] ;  /* 0x0006580001747983 */ /* 0x000f220000300a00 */
[----:B-1----:R-:W-:-:S05]  /*3a910*/  IMAD.MOV.U32 R0, RZ, RZ, R101 ;  /* 0x000000ffff007224 */ /* 0x002fca00078e0065 */
[----:B------:R1:W-:Y:S04]  /*3a920*/  STL [R1+0x634], R0 ;  /* 0x0006340001007387 */ /* 0x0003e80000100800 */
[----:B---3--:R3:W-:Y:S01]  /*3a930*/  STL [R1+0x640], R104 ;  /* 0x0006406801007387 */ /* 0x0087e20000100800 */
[----:B-1----:R-:W-:-:S05]  /*3a940*/  MOV R0, R105 ;  /* 0x0000006900007202 */ /* 0x002fca0000000f00 */
[----:B------:R1:W-:Y:S04]  /*3a950*/  STL [R1+0x63c], R0 ;  /* 0x00063c0001007387 */ /* 0x0003e80000100800 */
[----:B--2---:R-:W-:Y:S04]  /*3a960*/  STL [R1+0x648], R102 ;  /* 0x0006486601007387 */ /* 0x004fe80000100800 */
[----:B---3--:R-:W2:Y:S04]  /*3a970*/  LDL.LU.64 R104, [R1+0xa08] ;  /* 0x000a080001687983 */ /* 0x008ea80000300a00 */
[----:B------:R-:W3:Y:S01]  /*3a980*/  LDL.LU.64 R100, [R1+0x6e8] ;  /* 0x0006e80001647983 */ /* 0x000ee20000300a00 */
[----:B-1----:R-:W-:-:S03]  /*3a990*/  IMAD.MOV.U32 R0, RZ, RZ, R103 ;  /* 0x000000ffff007224 */ /* 0x002fc600078e0067 */
[----:B------:R-:W-:Y:S04]  /*3a9a0*/  STL [R1+0x650], R108 ;  /* 0x0006506c01007387 */ /* 0x000fe80000100800 */
[----:B------:R1:W-:Y:S02]  /*3a9b0*/  STL [R1+0x644], R0 ;  /* 0x0006440001007387 */ /* 0x0003e40000100800 */
[----:B-1----:R-:W-:-:S05]  /*3a9c0*/  IMAD.MOV.U32 R0, RZ, RZ, R109 ;  /* 0x000000ffff007224 */ /* 0x002fca00078e006d */
[----:B------:R1:W-:Y:S04]  /*3a9d0*/  STL [R1+0x64c], R0 ;  /* 0x00064c0001007387 */ /* 0x0003e80000100800 */
[----:B----4-:R4:W-:Y:S01]  /*3a9e0*/  STL [R1+0x658], R116 ;  /* 0x0006587401007387 */ /* 0x0109e20000100800 */
[----:B-1----:R-:W-:-:S03]  /*3a9f0*/  IMAD.MOV.U32 R0, RZ, RZ, R117 ;  /* 0x000000ffff007224 */ /* 0x002fc600078e0075 */
[----:B----4-:R-:W4:Y:S04]  /*3aa00*/  LDL.LU.64 R116, [R1+0x678] ;  /* 0x0006780001747983 */ /* 0x010f280000300a00 */
[----:B------:R2:W-:Y:S04]  /*3aa10*/  STL [R1+0x654], R0 ;  /* 0x0006540001007387 */ /* 0x0005e80000100800 */
[----:B------:R-:W-:Y:S04]  /*3aa20*/  STL [R1+0x660], R8 ;  /* 0x0006600801007387 */ /* 0x000fe80000100800 */
[----:B------:R-:W-:Y:S04]  /*3aa30*/  STL [R1+0x65c], R9 ;  /* 0x00065c0901007387 */ /* 0x000fe80000100800 */
[----:B------:R-:W5:Y:S01]  /*3aa40*/  LDL.LU.64 R102, [R1+0xa38] ;  /* 0x000a380001667983 */ /* 0x000f620000300a00 */
[----:B--2---:R-:W-:-:S02]  /*3aa50*/  IMAD.MOV.U32 R0, RZ, RZ, R105 ;  /* 0x000000ffff007224 */ /* 0x004fc400078e0069 */
[----:B------:R-:W-:Y:S01]  /*3aa60*/  IMAD.MOV.U32 R108, RZ, RZ, R112 ;  /* 0x000000ffff6c7224 */ /* 0x000fe200078e0070 */
[----:B------:R1:W-:Y:S01]  /*3aa70*/  STL [R1+0x668], R104 ;  /* 0x0006686801007387 */ /* 0x0003e20000100800 */
[----:B------:R-:W-:Y:S01]  /*3aa80*/  IMAD.MOV.U32 R109, RZ, RZ, R113 ;  /* 0x000000ffff6d7224 */ /* 0x000fe200078e0071 */
[----:B------:R-:W-:Y:S01]  /*3aa90*/  MOV R113, R115 ;  /* 0x0000007300717202 */ /* 0x000fe20000000f00 */
[----:B------:R-:W-:Y:S02]  /*3aaa0*/  IMAD.MOV.U32 R112, RZ, RZ, R114 ;  /* 0x000000ffff707224 */ /* 0x000fe400078e0072 */
[----:B------:R-:W2:Y:S04]  /*3aab0*/  LDL.LU.64 R114, [R1+0x7a8] ;  /* 0x0007a80001727983 */ /* 0x000ea80000300a00 */
[----:B------:R3:W-:Y:S01]  /*3aac0*/  STL [R1+0x664], R0 ;  /* 0x0006640001007387 */ /* 0x0007e20000100800 */
[----:B-1----:R-:W-:-:S03]  /*3aad0*/  IMAD.MOV.U32 R104, RZ, RZ, R106 ;  /* 0x000000ffff687224 */ /* 0x002fc600078e006a */
[----:B---3--:R-:W-:Y:S01]  /*3aae0*/  STL [R1+0x670], R100 ;  /* 0x0006706401007387 */ /* 0x008fe20000100800 */
[----:B------:R-:W-:Y:S01]  /*3aaf0*/  IMAD.MOV.U32 R105, RZ, RZ, R107 ;  /* 0x000000ffff697224 */ /* 0x000fe200078e006b */
[----:B------:R-:W-:Y:S01]  /*3ab00*/  MOV R107, R109 ;  /* 0x0000006d006b7202 */ /* 0x000fe20000000f00 */
[----:B------:R-:W-:Y:S02]  /*3ab10*/  IMAD.MOV.U32 R106, RZ, RZ, R108 ;  /* 0x000000ffff6a7224 */ /* 0x000fe400078e006c */
[----:B------:R-:W3:Y:S01]  /*3ab20*/  LDL.LU.64 R108, [R1+0x698] ;  /* 0x00069800016c7983 */ /* 0x000ee20000300a00 */
[----:B------:R-:W-:-:S05]  /*3ab30*/  IMAD.MOV.U32 R0, RZ, RZ, R101 ;  /* 0x000000ffff007224 */ /* 0x000fca00078e0065 */
[----:B------:R4:W-:Y:S02]  /*3ab40*/  STL [R1+0x66c], R0 ;  /* 0x00066c0001007387 */ /* 0x0009e40000100800 */
[----:B----4-:R-:W-:Y:S02]  /*3ab50*/  IMAD.MOV.U32 R0, RZ, RZ, R117 ;  /* 0x000000ffff007224 */ /* 0x010fe400078e0075 */
[----:B------:R1:W-:Y:S04]  /*3ab60*/  STL [R1+0x678], R116 ;  /* 0x0006787401007387 */ /* 0x0003e80000100800 */
[----:B------:R4:W-:Y:S04]  /*3ab70*/  STL [R1+0x674], R0 ;  /* 0x0006740001007387 */ /* 0x0009e80000100800 */
[----:B------:R-:W-:Y:S04]  /*3ab80*/  STL [R1+0x680], R10 ;  /* 0x0006800a01007387 */ /* 0x000fe80000100800 */
[----:B------:R-:W-:Y:S04]  /*3ab90*/  STL [R1+0x67c], R11 ;  /* 0x00067c0b01007387 */ /* 0x000fe80000100800 */
[----:B-----5:R-:W-:Y:S04]  /*3aba0*/  STL [R1+0x688], R102 ;  /* 0x0006886601007387 */ /* 0x020fe80000100800 */
[----:B-1----:R-:W5:Y:S01]  /*3abb0*/  LDL.LU.64 R116, [R1+0xa58] ;  /* 0x000a580001747983 */ /* 0x002f620000300a00 */
[----:B----4-:R-:W-:-:S03]  /*3abc0*/  IMAD.MOV.U32 R0, RZ, RZ, R103 ;  /* 0x000000ffff007224 */ /* 0x010fc600078e0067 */
[----:B------:R-:W4:Y:S04]  /*3abd0*/  LDL.LU.64 R100, [R1+0x7b0] ;  /* 0x0007b00001647983 */ /* 0x000f280000300a00 */
[----:B------:R1:W-:Y:S04]  /*3abe0*/  STL [R1+0x684], R0 ;  /* 0x0006840001007387 */ /* 0x0003e80000100800 */
[----:B--2---:R2:W-:Y:S01]  /*3abf0*/  STL [R1+0x690], R114 ;  /* 0x0006907201007387 */ /* 0x0045e20000100800 */
[----:B-1----:R-:W-:-:S03]  /*3ac00*/  IMAD.MOV.U32 R0, RZ, RZ, R115 ;  /* 0x000000ffff007224 */ /* 0x002fc600078e0073 */
[----:B---3--:R-:W-:Y:S04]  /*3ac10*/  STL [R1+0x698], R108 ;  /* 0x0006986c01007387 */ /* 0x008fe80000100800 */
[----:B------:R1:W-:Y:S04]  /*3ac20*/  STL [R1+0x68c], R0 ;  /* 0x00068c0001007387 */ /* 0x0003e80000100800 */
[----:B--2---:R-:W2:Y:S01]  /*3ac30*/  LDL.LU.64 R114, [R1+0x6b8] ;  /* 0x0006b80001727983 */ /* 0x004ea20000300a00 */
[----:B-1----:R-:W-:-:S05]  /*3ac40*/  IMAD.MOV.U32 R0, RZ, RZ, R109 ;  /* 0x000000ffff007224 */ /* 0x002fca00078e006d */
[----:B------:R1:W-:Y:S04]  /*3ac50*/  STL [R1+0x694], R0 ;  /* 0x0006940001007387 */ /* 0x0003e80000100800 */
[----:B------:R-:W-:Y:S04]  /*3ac60*/  STL [R1+0x6a0], R104 ;  /* 0x0006a06801007387 */ /* 0x000fe80000100800 */
[----:B------:R-:W3:Y:S01]  /*3ac70*/  LDL.LU.64 R102, [R1+0xa88] ;  /* 0x000a880001667983 */ /* 0x000ee20000300a00 */
[----:B-1----:R-:W-:-:S03]  /*3ac80*/  MOV R0, R105 ;  /* 0x0000006900007202 */ /* 0x002fc60000000f00 */
[----:B------:R-:W3:Y:S04]  /*3ac90*/  LDL.LU.64 R108, [R1+0x7c8] ;  /* 0x0007c800016c7983 */ /* 0x000ee80000300a00 */
[----:B------:R5:W-:Y:S02]  /*3aca0*/  STL [R1+0x69c], R0 ;  /* 0x00069c0001007387 */ /* 0x000be40000100800 */
[----:B-----5:R-:W-:Y:S02]  /*3acb0*/  IMAD.MOV.U32 R0, RZ, RZ, R117 ;  /* 0x000000ffff007224 */ /* 0x020fe400078e0075 */
[----:B------:R1:W-:Y:S04]  /*3acc0*/  STL [R1+0x6a8], R116 ;  /* 0x0006a87401007387 */ /* 0x0003e80000100800 */
[----:B------:R4:W-:Y:S04]  /*3acd0*/  STL [R1+0x6a4], R0 ;  /* 0x0006a40001007387 */ /* 0x0009e80000100800 */
[----:B-1----:R-:W5:Y:S01]  /*3ace0*/  LDL.LU.64 R116, [R1+0x6d8] ;  /* 0x0006d80001747983 */ /* 0x002f620000300a00 */
[----:B----4-:R-:W-:-:S03]  /*3acf0*/  IMAD.MOV.U32 R0, RZ, RZ, R101 ;  /* 0x000000ffff007224 */ /* 0x010fc600078e0065 */
[----:B------:R-:W-:Y:S04]  /*3ad00*/  STL [R1+0x6b0], R100 ;  /* 0x0006b06401007387 */ /* 0x000fe80000100800 */
[----:B------:R-:W4:Y:S04]  /*3ad10*/  LDL.LU.64 R104, [R1+0xaa8] ;  /* 0x000aa80001687983 */ /* 0x000f280000300a00 */
[----:B------:R1:W-:Y:S04]  /*3ad20*/  STL [R1+0x6ac], R0 ;  /* 0x0006ac0001007387 */ /* 0x0003e80000100800 */
[----:B--2---:R2:W-:Y:S01]  /*3ad30*/  STL [R1+0x6b8], R114 ;  /* 0x0006b87201007387 */ /* 0x0045e20000100800 */
[----:B-1----:R-:W-:-:S05]  /*3ad40*/  IMAD.MOV.U32 R0, RZ, RZ, R115 ;  /* 0x000000ffff007224 */ /* 0x002fca00078e0073 */
[----:B------:R1:W-:Y:S04]  /*3ad50*/  STL [R1+0x6b4], R0 ;  /* 0x0006b40001007387 */ /* 0x0003e80000100800 */
[----:B------:R3:W-:Y:S04]  /*3ad60*/  STL [R1+0x6c0], R110 ;  /* 0x0006c06e01007387 */ /* 0x0007e80000100800 */
[----:B--2---:R-:W2:Y:S01]  /*3ad70*/  LDL.LU.64 R114, [R1+0x6f8] ;  /* 0x0006f80001727983 */ /* 0x004ea20000300a00 */
[----:B-1----:R-:W-:-:S03]  /*3ad80*/  IMAD.MOV.U32 R0, RZ, RZ, R111 ;  /* 0x000000ffff007224 */ /* 0x002fc600078e006f */
[----:B---3--:R-:W-:Y:S04]  /*3ad90*/  STL [R1+0x6c8], R102 ;  /* 0x0006c86601007387 */ /* 0x008fe80000100800 */
[----:B------:R1:W-:Y:S04]  /*3ada0*/  STL [R1+0x6bc], R0 ;  /* 0x0006bc0001007387 */ /* 0x0003e80000100800 */
[----:B------:R-:W3:Y:S01]  /*3adb0*/  LDL.LU.64 R110, [R1+0x7d0] ;  /* 0x0007d000016e7983 */ /* 0x000ee20000300a00 */
[----:B-1----:R-:W-:-:S05]  /*3adc0*/  IMAD.MOV.U32 R0, RZ, RZ, R103 ;  /* 0x000000ffff007224 */ /* 0x002fca00078e0067 */
[----:B------:R1:W-:Y:S04]  /*3add0*/  STL [R1+0x6c4], R0 ;  /* 0x0006c40001007387 */ /* 0x0003e80000100800 */
[----:B------:R1:W-:Y:S02]  /*3ade0*/  STL [R1+0x6d0], R108 ;  /* 0x0006d06c01007387 */ /* 0x0003e40000100800 */
[----:B-1----:R-:W-:Y:S01]  /*3adf0*/  MOV R0, R109 ;  /* 0x0000006d00007202 */ /* 0x002fe20000000f00 */
[----:B------:R-:W-:Y:S02]  /*3ae00*/  IMAD.MOV.U32 R108, RZ, RZ, R112 ;  /* 0x000000ffff6c7224 */ /* 0x000fe400078e0070 */
[----:B------:R-:W-:Y:S01]  /*3ae10*/  IMAD.MOV.U32 R109, RZ, RZ, R113 ;  /* 0x000000ffff6d7224 */ /* 0x000fe200078e0071 */
[----:B-----5:R1:W-:Y:S04]  /*3ae20*/  STL [R1+0x6d8], R116 ;  /* 0x0006d87401007387 */ /* 0x0203e80000100800 */
[----:B------:R5:W-:Y:S04]  /*3ae30*/  STL [R1+0x6cc], R0 ;  /* 0x0006cc0001007387 */ /* 0x000be80000100800 */
[----:B------:R-:W2:Y:S01]  /*3ae40*/  LDL.LU.64 R112, [R1+0x7e8] ;  /* 0x0007e80001707983 */ /* 0x000ea20000300a00 */
[----:B-1----:R-:W-:-:S02]  /*3ae50*/  IMAD.MOV.U32 R116, RZ, RZ, R124 ;  /* 0x000000ffff747224 */ /* 0x002fc400078e007c */
[----:B-----5:R-:W-:Y:S02]  /*3ae60*/  IMAD.MOV.U32 R0, RZ, RZ, R117 ;  /* 0x000000ffff007224 */ /* 0x020fe400078e0075 */
[----:B------:R-:W-:Y:S02]  /*3ae70*/  IMAD.MOV.U32 R117, RZ, RZ, R125 ;  /* 0x000000ffff757224 */ /* 0x000fe400078e007d */
[----:B------:R-:W5:Y:S04]  /*3ae80*/  LDL.LU.64 R124, [R1+0xac8] ;  /* 0x000ac800017c7983 */ /* 0x000f680000300a00 */
[----:B------:R1:W-:Y:S04]  /*3ae90*/  STL [R1+0x6d4], R0 ;  /* 0x0006d40001007387 */ /* 0x0003e80000100800 */
[----:B------:R4:W-:Y:S01]  /*3aea0*/  STL [R1+0x6e0], R106 ;  /* 0x0006e06a01007387 */ /* 0x0009e20000100800 */
[----:B-1----:R-:W-:-:S03]  /*3aeb0*/  MOV R0, R107 ;  /* 0x0000006b00007202 */ /* 0x002fc60000000f00 */
[----:B----4-:R-:W-:Y:S04]  /*3aec0*/  STL [R1+0x6e8], R104 ;  /* 0x0006e86801007387 */ /* 0x010fe80000100800 */
[----:B------:R1:W-:Y:S04]  /*3aed0*/  STL [R1+0x6dc], R0 ;  /* 0x0006dc0001007387 */ /* 0x0003e80000100800 */
[----:B------:R-:W4:Y:S01]  /*3aee0*/  LDL.LU.64 R106, [R1+0x718] ;  /* 0x00071800016a7983 */ /* 0x000f220000300a00 */
[----:B-1----:R-:W-:-:S05]  /*3aef0*/  IMAD.MOV.U32 R0, RZ, RZ, R105 ;  /* 0x000000ffff007224 */ /* 0x002fca00078e0069 */
[----:B------:R1:W-:Y:S04]  /*3af00*/  STL [R1+0x6e4], R0 ;  /* 0x0006e40001007387 */ /* 0x0003e80000100800 */
[----:B---3--:R3:W-:Y:S01]  /*3af10*/  STL [R1+0x6f0], R110 ;  /* 0x0006f06e01007387 */ /* 0x0087e20000100800 */
[----:B-1----:R-:W-:-:S05]  /*3af20*/  IMAD.MOV.U32 R0, RZ, RZ, R111 ;  /* 0x000000ffff007224 */ /* 0x002fca00078e006f */
[----:B------:R1:W-:Y:S04]  /*3af30*/  STL [R1+0x6ec], R0 ;  /* 0x0006ec0001007387 */ /* 0x0003e80000100800 */
[----:B--2---:R2:W-:Y:S04]  /*3af40*/  STL [R1+0x6f8], R114 ;  /* 0x0006f87201007387 */ /* 0x0045e80000100800 */
[----:B---3--:R-:W3:Y:S01]  /*3af50*/  LDL.LU.64 R110, [R1+0xaf0] ;  /* 0x000af000016e7983 */ /* 0x008ee20000300a00 */
[----:B-1----:R-:W-:-:S05]  /*3af60*/  IMAD.MOV.U32 R0, RZ, RZ, R115 ;  /* 0x000000ffff007224 */ /* 0x002fca00078e0073 */
[----:B------:R1:W-:Y:S04]  /*3af70*/  STL [R1+0x6f4], R0 ;  /* 0x0006f40001007387 */ /* 0x0003e80000100800 */
[----:B------:R-:W-:Y:S04]  /*3af80*/  STL [R1+0x700], R108 ;  /* 0x0007006c01007387 */ /* 0x000fe80000100800 */
[----:B--2---:R-:W2:Y:S01]  /*3af90*/  LDL.LU.64 R114, [R1+0x7f0] ;  /* 0x0007f00001727983 */ /* 0x004ea20000300a00 */
[----:B-1----:R-:W-:-:S05]  /*3afa0*/  IMAD.MOV.U32 R0, RZ, RZ, R109 ;  /* 0x000000ffff007224 */ /* 0x002fca00078e006d */
[----:B------:R5:W-:Y:S02]  /*3afb0*/  STL [R1+0x6fc], R0 ;  /* 0x0006fc0001007387 */ /* 0x000be40000100800 */
[----:B-----5:R-:W-:Y:S02]  /*3afc0*/  IMAD.MOV.U32 R0, RZ, RZ, R125 ;  /* 0x000000ffff007224 */ /* 0x020fe400078e007d */
[----:B------:R1:W-:Y:S04]  /*3afd0*/  STL [R1+0x708], R124 ;  /* 0x0007087c01007387 */ /* 0x0003e80000100800 */
[----:B------:R5:W-:Y:S01]  /*3afe0*/  STL [R1+0x704], R0 ;  /* 0x0007040001007387 */ /* 0x000be20000100800 */
[----:B-1----:R-:W-:Y:S01]  /*3aff0*/  MOV R124, R126 ;  /* 0x0000007e007c7202 */ /* 0x002fe20000000f00 */
[----:B------:R-:W-:-:S02]  /*3b000*/  IMAD.MOV.U32 R125, RZ, RZ, R127 ;  /* 0x000000ffff7d7224 */ /* 0x000fc400078e007f */
[----:B------:R-:W2:Y:S01]  /*3b010*/  LDL.LU.64 R126, [R1+0x738] ;  /* 0x00073800017e7983 */ /* 0x000ea20000300a00 */
[----:B-----5:R-:W-:Y:S02]  /*3b020*/  IMAD.MOV.U32 R0, RZ, RZ, R113 ;  /* 0x000000ffff007224 */ /* 0x020fe400078e0071 */
[----:B------:R-:W-:Y:S01]  /*3b030*/  IMAD.MOV.U32 R108, RZ, RZ, R120 ;  /* 0x000000ffff6c7224 */ /* 0x000fe200078e0078 */
[----:B------:R1:W-:Y:S01]  /*3b040*/  STL [R1+0x710], R112 ;  /* 0x0007107001007387 */ /* 0x0003e20000100800 */
[----:B------:R-:W-:-:S03]  /*3b050*/  IMAD.MOV.U32 R109, RZ, RZ, R121 ;  /* 0x000000ffff6d7224 */ /* 0x000fc600078e0079 */
[----:B------:R-:W5:Y:S04]  /*3b060*/  LDL.LU.64 R120, [R1+0x808] ;  /* 0x0008080001787983 */ /* 0x000f680000300a00 */
[----:B----4-:R-:W-:Y:S04]  /*3b070*/  STL [R1+0x718], R106 ;  /* 0x0007186a01007387 */ /* 0x010fe80000100800 */
[----:B------:R4:W-:Y:S04]  /*3b080*/  STL [R1+0x70c], R0 ;  /* 0x00070c0001007387 */ /* 0x0009e80000100800 */
[----:B-1----:R-:W5:Y:S01]  /*3b090*/  LDL.LU.64 R112, [R1+0xb50] ;  /* 0x000b500001707983 */ /* 0x002f620000300a00 */
[----:B----4-:R-:W-:-:S05]  /*3b0a0*/  IMAD.MOV.U32 R0, RZ, RZ, R107 ;  /* 0x000000ffff007224 */ /* 0x010fca00078e006b */
[----:B------:R1:W-:Y:S04]  /*3b0b0*/  STL [R1+0x714], R0 ;  /* 0x0007140001007387 */ /* 0x0003e80000100800 */
[----:B------:R4:W-:Y:S01]  /*3b0c0*/  STL [R1+0x720], R122 ;  /* 0x0007207a01007387 */ /* 0x0009e20000100800 */
[----:B-1----:R-:W-:-:S03]  /*3b0d0*/  MOV R0, R123 ;  /* 0x0000007b00007202 */ /* 0x002fc60000000f00 */
[----:B---3--:R-:W-:Y:S04]  /*3b0e0*/  STL [R1+0x728], R110 ;  /* 0x0007286e01007387 */ /* 0x008fe80000100800 */
[----:B------:R1:W-:Y:S04]  /*3b0f0*/  STL [R1+0x71c], R0 ;  /* 0x00071c0001007387 */ /* 0x0003e80000100800 */
[----:B----4-:R-:W3:Y:S01]  /*3b100*/  LDL.LU.64 R122, [R1+0x758] ;  /* 0x00075800017a7983 */ /* 0x010ee20000300a00 */
[----:B-1----:R-:W-:-:S03]  /*3b110*/  IMAD.MOV.U32 R0, RZ, RZ, R111 ;  /* 0x000000ffff007224 */ /* 0x002fc600078e006f */
[----:B--2---:R-:W-:Y:S01]  /*3b120*/  STL [R1+0x730], R114 ;  /* 0x0007307201007387 */ /* 0x004fe20000100800 */
[----:B------:R-:W-:Y:S02]  /*3b130*/  IMAD.MOV.U32 R110, RZ, RZ, R116 ;  /* 0x000000ffff6e7224 */ /* 0x000fe400078e0074 */
[----:B------:R-:W-:Y:S01]  /*3b140*/  IMAD.MOV.U32 R111, RZ, RZ, R117 ;  /* 0x000000ffff6f7224 */ /* 0x000fe200078e0075 */
[----:B------:R1:W-:Y:S04]  /*3b150*/  STL [R1+0x724], R0 ;  /* 0x0007240001007387 */ /* 0x0003e80000100800 */
[----:B------:R-:W2:Y:S01]  /*3b160*/  LDL.LU.64 R116, [R1+0xb70] ;  /* 0x000b700001747983 */ /* 0x000ea20000300a00 */
[----:B-1----:R-:W-:-:S05]  /*3b170*/  IMAD.MOV.U32 R0, RZ, RZ, R115 ;  /* 0x000000ffff007224 */ /* 0x002fca00078e0073 */
[----:B------:R1:W-:Y:S04]  /*3b180*/  STL [R1+0x72c], R0 ;  /* 0x00072c0001007387 */ /* 0x0003e80000100800 */
[----:B------:R-:W4:Y:S01]  /*3b190*/  LDL.LU.64 R114, [R1+0x888] ;  /* 0x0008880001727983 */ /* 0x000f220000300a00 */
[----:B-1----:R-:W-:-:S03]  /*3b1a0*/  IMAD.MOV.U32 R0, RZ, RZ, R127 ;  /* 0x000000ffff007224 */ /* 0x002fc600078e007f */
[----:B------:R1:W-:Y:S04]  /*3b1b0*/  STL [R1+0x738], R126 ;  /* 0x0007387e01007387 */ /* 0x0003e80000100800 */
[----:B------:R1:W-:Y:S04]  /*3b1c0*/  STL [R1+0x734], R0 ;  /* 0x0007340001007387 */ /* 0x0003e80000100800 */
[----:B------:R-:W-:Y:S04]  /*3b1d0*/  STL [R1+0x740], R108 ;  /* 0x0007406c01007387 */ /* 0x000fe80000100800 */
[----:B-1----:R-:W4:Y:S01]  /*3b1e0*/  LDL.LU.64 R126, [R1+0x778] ;  /* 0x00077800017e7983 */ /* 0x002f220000300a00 */
[----:B------:R-:W-:-:S05]  /*3b1f0*/  MOV R0, R109 ;  /* 0x0000006d00007202 */ /* 0x000fca0000000f00 */
[----:B------:R1:W-:Y:S04]  /*3b200*/  STL [R1+0x73c], R0 ;  /* 0x00073c0001007387 */ /* 0x0003e80000100800 */
[----:B-----5:R5:W-:Y:S01]  /*3b210*/  STL [R1+0x748], R112 ;  /* 0x0007487001007387 */ /* 0x020be20000100800 */
[----:B-1----:R-:W-:-:S05]  /*3b220*/  IMAD.MOV.U32 R0, RZ, RZ, R113 ;  /* 0x000000ffff007224 */ /* 0x002fca00078e0071 */
[----:B------:R1:W-:Y:S01]  /*3b230*/  STL [R1+0x744], R0 ;  /* 0x0007440001007387 */ /* 0x0003e20000100800 */
[----:B-----5:R-:W-:Y:S02]  /*3b240*/  IMAD.MOV.U32 R112, RZ, RZ, R118 ;  /* 0x000000ffff707224 */ /* 0x020fe400078e0076 */
[----:B------:R-:W-:Y:S01]  /*3b250*/  IMAD.MOV.U32 R113, RZ, RZ, R119 ;  /* 0x000000ffff717224 */ /* 0x000fe200078e0077 */
[----:B------:R-:W-:Y:S04]  /*3b260*/  STL [R1+0x750], R120 ;  /* 0x0007507801007387 */ /* 0x000fe80000100800 */
[----:B------:R-:W5:Y:S01]  /*3b270*/  LDL.LU.64 R118, [R1+0xba8] ;  /* 0x000ba80001767983 */ /* 0x000f620000300a00 */
[----:B-1----:R-:W-:-:S05]  /*3b280*/  IMAD.MOV.U32 R0, RZ, RZ, R121 ;  /* 0x000000ffff007224 */ /* 0x002fca00078e0079 */
[----:B------:R1:W-:Y:S04]  /*3b290*/  STL [R1+0x74c], R0 ;  /* 0x00074c0001007387 */ /* 0x0003e80000100800 */
[----:B---3--:R3:W-:Y:S01]  /*3b2a0*/  STL [R1+0x758], R122 ;  /* 0x0007587a01007387 */ /* 0x0087e20000100800 */
[----:B-1----:R-:W-:-:S03]  /*3b2b0*/  IMAD.MOV.U32 R0, RZ, RZ, R123 ;  /* 0x000000ffff007224 */ /* 0x002fc600078e007b */
[----:B---3--:R-:W3:Y:S04]  /*3b2c0*/  LDL.LU.64 R122, [R1+0x9f8] ;  /* 0x0009f800017a7983 */ /* 0x008ee80000300a00 */
[----:B------:R1:W-:Y:S04]  /*3b2d0*/  STL [R1+0x754], R0 ;  /* 0x0007540001007387 */ /* 0x0003e80000100800 */
[----:B------:R-:W-:Y:S04]  /*3b2e0*/  STL [R1+0x760], R110 ;  /* 0x0007606e01007387 */ /* 0x000fe80000100800 */
[----:B------:R-:W3:Y:S01]  /*3b2f0*/  LDL.LU.64 R120, [R1+0x798] ;  /* 0x0007980001787983 */ /* 0x000ee20000300a00 */
[----:B-1----:R-:W-:-:S05]  /*3b300*/  MOV R0, R111 ;  /* 0x0000006f00007202 */ /* 0x002fca0000000f00 */
[----:B------:R1:W-:Y:S04]  /*3b310*/  STL [R1+0x75c], R0 ;  /* 0x00075c0001007387 */ /* 0x0003e80000100800 */
[----:B--2---:R2:W-:Y:S01]  /*3b320*/  STL [R1+0x768], R116 ;  /* 0x0007687401007387 */ /* 0x0045e20000100800 */
[----:B-1----:R-:W-:-:S05]  /*3b330*/  IMAD.MOV.U32 R0, RZ, RZ, R117 ;  /* 0x000000ffff007224 */ /* 0x002fca00078e0075 */
[----:B------:R1:W-:Y:S04]  /*3b340*/  STL [R1+0x764], R0 ;  /* 0x0007640001007387 */ /* 0x0003e80000100800 */
[----:B----4-:R-:W-:Y:S04]  /*3b350*/  STL [R1+0x770], R114 ;  /* 0x0007707201007387 */ /* 0x010fe80000100800 */
[----:B--2---:R-:W2:Y:S01]  /*3b360*/  LDL.LU.64 R116, [R1+0xbd0] ;  /* 0x000bd00001747983 */ /* 0x004ea20000300a00 */
[----:B-1----:R-:W-:-:S03]  /*3b370*/  IMAD.MOV.U32 R0, RZ, RZ, R115 ;  /* 0x000000ffff007224 */ /* 0x002fc600078e0073 */
[----:B------:R-:W-:Y:S04]  /*3b380*/  STL [R1+0x778], R126 ;  /* 0x0007787e01007387 */ /* 0x000fe80000100800 */
[----:B------:R1:W-:Y:S02]  /*3b390*/  STL [R1+0x76c], R0 ;  /* 0x00076c0001007387 */ /* 0x0003e40000100800 */
[----:B-1----:R-:W-:Y:S02]  /*3b3a0*/  IMAD.MOV.U32 R0, RZ, RZ, R127 ;  /* 0x000000ffff007224 */ /* 0x002fe400078e007f */
[----:B------:R-:W4:Y:S04]  /*3b3b0*/  LDL.LU.64 R126, [R1+0xa30] ;  /* 0x000a3000017e7983 */ /* 0x000f280000300a00 */
[----:B------:R1:W-:Y:S04]  /*3b3c0*/  STL [R1+0x774], R0 ;  /* 0x0007740001007387 */ /* 0x0003e80000100800 */
[----:B------:R-:W4:Y:S01]  /*3b3d0*/  LDL.LU.64 R114, [R1+0x7b8] ;  /* 0x0007b80001727983 */ /* 0x000f220000300a00 */
[----:B-1----:R-:W-:-:S03]  /*3b3e0*/  IMAD.MOV.U32 R0, RZ, RZ, R113 ;  /* 0x000000ffff007224 */ /* 0x002fc600078e0071 */
[----:B------:R-:W-:Y:S04]  /*3b3f0*/  STL [R1+0x780], R112 ;  /* 0x0007807001007387 */ /* 0x000fe80000100800 */
[----:B------:R1:W-:Y:S04]  /*3b400*/  STL [R1+0x77c], R0 ;  /* 0x00077c0001007387 */ /* 0x0003e80000100800 */
[----:B-----5:R5:W-:Y:S01]  /*3b410*/  STL [R1+0x788], R118 ;  /* 0x0007887601007387 */ /* 0x020be20000100800 */
[----:B-1----:R-:W-:-:S03]  /*3b420*/  IMAD.MOV.U32 R0, RZ, RZ, R119 ;  /* 0x000000ffff007224 */ /* 0x002fc600078e0077 */
[----:B-----5:R-:W5:Y:S04]  /*3b430*/  LDL.LU.64 R118, [R1+0xbf0] ;  /* 0x000bf00001767983 */ /* 0x020f680000300a00 */
[----:B------:R1:W-:Y:S04]  /*3b440*/  STL [R1+0x784], R0 ;  /* 0x0007840001007387 */ /* 0x0003e80000100800 */
[----:B---3--:R3:W-:Y:S01]  /*3b450*/  STL [R1+0x790], R122 ;  /* 0x0007907a01007387 */ /* 0x0087e20000100800 */
[----:B-1----:R-:W-:-:S03]  /*3b460*/  MOV R0, R123 ;  /* 0x0000007b00007202 */ /* 0x002fc60000000f00 */
[----:B---3--:R-:W3:Y:S04]  /*3b470*/  LDL.LU.64 R122, [R1+0xa50] ;  /* 0x000a5000017a7983 */ /* 0x008ee80000300a00 */
[----:B------:R1:W-:Y:S04]  /*3b480*/  STL [R1+0x78c], R0 ;  /* 0x00078c0001007387 */ /* 0x0003e80000100800 */
[----:B------:R1:W-:Y:S02]  /*3b490*/  STL [R1+0x798], R120 ;  /* 0x0007987801007387 */ /* 0x0003e40000100800 */
[----:B-1----:R-:W-:-:S02]  /*3b4a0*/  IMAD.MOV.U32 R0, RZ, RZ, R121 ;  /* 0x000000ffff007224 */ /* 0x002fc400078e0079 */
[----:B------:R-:W3:Y:S04]  /*3b4b0*/  LDL.LU.64 R120, [R1+0x7d8] ;  /* 0x0007d80001787983 */ /* 0x000ee80000300a00 */
[----:B------:R1:W-:Y:S04]  /*3b4c0*/  STL [R1+0x794], R0 ;  /* 0x0007940001007387 */ /* 0x0003e80000100800 */
[----:B------:R2:W-:Y:S01]  /*3b4d0*/  STL [R1+0x7a0], R124 ;  /* 0x0007a07c01007387 */ /* 0x0005e20000100800 */
[----:B-1----:R-:W-:-:S05]  /*3b4e0*/  IMAD.MOV.U32 R0, RZ, RZ, R125 ;  /* 0x000000ffff007224 */ /* 0x002fca00078e007d */
[----:B------:R1:W-:Y:S04]  /*3b4f0*/  STL [R1+0x79c], R0 ;  /* 0x00079c0001007387 */ /* 0x0003e80000100800 */
[----:B--2---:R2:W-:Y:S04]  /*3b500*/  STL [R1+0x7a8], R116 ;  /* 0x0007a87401007387 */ /* 0x0045e80000100800 */
[----:B------:R-:W3:Y:S01]  /*3b510*/  LDL.LU.64 R124, [R1+0xc28] ;  /* 0x000c2800017c7983 */ /* 0x000ee20000300a00 */
[----:B-1----:R-:W-:-:S03]  /*3b520*/  IMAD.MOV.U32 R0, RZ, RZ, R117 ;  /* 0x000000ffff007224 */ /* 0x002fc600078e0075 */
[----:B--2---:R-:W2:Y:S04]  /*3b530*/  LDL.LU.64 R116, [R1+0xa78] ;  /* 0x000a780001747983 */ /* 0x004ea80000300a00 */
[----:B------:R4:W-:Y:S02]  /*3b540*/  STL [R1+0x7a4], R0 ;  /* 0x0007a40001007387 */ /* 0x0009e40000100800 */
[----:B----4-:R-:W-:Y:S02]  /*3b550*/  IMAD.MOV.U32 R0, RZ, RZ, R127 ;  /* 0x000000ffff007224 */ /* 0x010fe400078e007f */
[----:B------:R1:W-:Y:S04]  /*3b560*/  STL [R1+0x7b0], R126 ;  /* 0x0007b07e01007387 */ /* 0x0003e80000100800 */
[----:B------:R4:W-:Y:S04]  /*3b570*/  STL [R1+0x7ac], R0 ;  /* 0x0007ac0001007387 */ /* 0x0009e80000100800 */
[----:B------:R-:W-:Y:S04]  /*3b580*/  STL [R1+0x7b8], R114 ;  /* 0x0007b87201007387 */ /* 0x000fe80000100800 */
[----:B-1----:R-:W2:Y:S01]  /*3b590*/  LDL.LU.64 R126, [R1+0x7f8] ;  /* 0x0007f800017e7983 */ /* 0x002ea20000300a00 */
[----:B----4-:R-:W-:-:S05]  /*3b5a0*/  IMAD.MOV.U32 R0, RZ, RZ, R115 ;  /* 0x000000ffff007224 */ /* 0x010fca00078e0073 */
[----:B------:R1:W-:Y:S04]  /*3b5b0*/  STL [R1+0x7b4], R0 ;  /* 0x0007b40001007387 */ /* 0x0003e80000100800 */
[----:B------:R4:W-:Y:S01]  /*3b5c0*/  STL [R1+0x7c0], R130 ;  /* 0x0007c08201007387 */ /* 0x0009e20000100800 */
[----:B-1----:R-:W-:-:S03]  /*3b5d0*/  MOV R0, R131 ;  /* 0x0000008300007202 */ /* 0x002fc60000000f00 */
[----:B-----5:R-:W-:Y:S04]  /*3b5e0*/  STL [R1+0x7c8], R118 ;  /* 0x0007c87601007387 */ /* 0x020fe80000100800 */
[----:B------:R1:W-:Y:S04]  /*3b5f0*/  STL [R1+0x7bc], R0 ;  /* 0x0007bc0001007387 */ /* 0x0003e80000100800 */
[----:B----4-:R-:W4:Y:S01]  /*3b600*/  LDL.LU.64 R130, [R1+0xc48] ;  /* 0x000c480001827983 */ /* 0x010f220000300a00 */
[----:B-1----:R-:W-:-:S03]  /*3b610*/  IMAD.MOV.U32 R0, RZ, RZ, R119 ;  /* 0x000000ffff007224 */ /* 0x002fc600078e0077 */
[----:B------:R-:W5:Y:S04]  /*3b620*/  LDL.LU.64 R118, [R1+0xa98] ;  /* 0x000a980001767983 */ /* 0x000f680000300a00 */
[----:B------:R1:W-:Y:S04]  /*3b630*/  STL [R1+0x7c4], R0 ;  /* 0x0007c40001007387 */ /* 0x0003e80000100800 */
[----:B---3--:R3:W-:Y:S01]  /*3b640*/  STL [R1+0x7d0], R122 ;  /* 0x0007d07a01007387 */ /* 0x0087e20000100800 */
[----:B-1----:R-:W-:-:S03]  /*3b650*/  IMAD.MOV.U32 R0, RZ, RZ, R123 ;  /* 0x000000ffff007224 */ /* 0x002fc600078e007b */
[----:B---3--:R-:W3:Y:S04]  /*3b660*/  LDL.LU.64 R122, [R1+0x818] ;  /* 0x00081800017a7983 */ /* 0x008ee80000300a00 */
[----:B------:R1:W-:Y:S04]  /*3b670*/  STL [R1+0x7cc], R0 ;  /* 0x0007cc0001007387 */ /* 0x0003e80000100800 */
[----:B------:R-:W-:Y:S01]  /*3b680*/  STL [R1+0x7d8], R120 ;  /* 0x0007d87801007387 */ /* 0x000fe20000100800 */
[----:B-1----:R-:W-:-:S05]  /*3b690*/  IMAD.MOV.U32 R0, RZ, RZ, R121 ;  /* 0x000000ffff007224 */ /* 0x002fca00078e0079 */
[----:B------:R1:W-:Y:S04]  /*3b6a0*/  STL [R1+0x7d4], R0 ;  /* 0x0007d40001007387 */ /* 0x0003e80000100800 */
[----:B------:R1:W-:Y:S02]  /*3b6b0*/  STL [R1+0x7e0], R134 ;  /* 0x0007e08601007387 */ /* 0x0003e40000100800 */
[----:B-1----:R-:W-:Y:S02]  /*3b6c0*/  IMAD.MOV.U32 R0, RZ, RZ, R135 ;  /* 0x000000ffff007224 */ /* 0x002fe400078e0087 */
[----:B------:R-:W3:Y:S04]  /*3b6d0*/  LDL.LU.64 R134, [R1+0xc70] ;  /* 0x000c700001867983 */ /* 0x000ee80000300a00 */
[----:B------:R1:W-:Y:S04]  /*3b6e0*/  STL [R1+0x7dc], R0 ;  /* 0x0007dc0001007387 */ /* 0x0003e80000100800 */
[----:B------:R2:W-:Y:S01]  /*3b6f0*/  STL [R1+0x7e8], R124 ;  /* 0x0007e87c01007387 */ /* 0x0005e20000100800 */
[----:B-1----:R-:W-:-:S03]  /*3b700*/  IMAD.MOV.U32 R0, RZ, RZ, R125 ;  /* 0x000000ffff007224 */ /* 0x002fc600078e007d */
[----:B--2---:R-:W-:Y:S04]  /*3b710*/  STL [R1+0x7f0], R116 ;  /* 0x0007f07401007387 */ /* 0x004fe80000100800 */
[----:B------:R1:W-:Y:S04]  /*3b720*/  STL [R1+0x7e4], R0 ;  /* 0x0007e40001007387 */ /* 0x0003e80000100800 */
[----:B------:R-:W2:Y:S04]  /*3b730*/  LDL.LU.64 R120, [R1+0xab8] ;  /* 0x000ab80001787983 */ /* 0x000ea80000300a00 */
[----:B------:R-:W2:Y:S01]  /*3b740*/  LDL.LU.64 R124, [R1+0x838] ;  /* 0x00083800017c7983 */ /* 0x000ea20000300a00 */
[----:B-1----:R-:W-:-:S05]  /*3b750*/  MOV R0, R117 ;  /* 0x0000007500007202 */ /* 0x002fca0000000f00 */
[----:B------:R1:W-:Y:S02]  /*3b760*/  STL [R1+0x7ec], R0 ;  /* 0x0007ec0001007387 */ /* 0x0003e40000100800 */
[----:B-1----:R-:W-:Y:S02]  /*3b770*/  IMAD.MOV.U32 R0, RZ, RZ, R127 ;  /* 0x000000ffff007224 */ /* 0x002fe400078e007f */
[----:B------:R-:W-:Y:S04]  /*3b780*/  STL [R1+0x7f8], R126 ;  /* 0x0007f87e01007387 */ /* 0x000fe80000100800 */
[----:B------:R-:W-:Y:S04]  /*3b790*/  STL [R1+0x800], R136 ;  /* 0x0008008801007387 */ /* 0x000fe80000100800 */
[----:B------:R1:W-:Y:S02]  /*3b7a0*/  STL [R1+0x7f4], R0 ;  /* 0x0007f40001007387 */ /* 0x0003e40000100800 */
[----:B-1----:R-:W-:-:S02]  /*3b7b0*/  IMAD.MOV.U32 R0, RZ, RZ, R137 ;  /* 0x000000ffff007224 */ /* 0x002fc400078e0089 */
[----:B------:R-:W2:Y:S04]  /*3b7c0*/  LDL.LU.64 R136, [R1+0xc90] ;  /* 0x000c900001887983 */ /* 0x000ea80000300a00 */
[----:B------:R1:W-:Y:S04]  /*3b7d0*/  STL [R1+0x7fc], R0 ;  /* 0x0007fc0001007387 */ /* 0x0003e80000100800 */
[----:B----4-:R4:W-:Y:S04]  /*3b7e0*/  STL [R1+0x808], R130 ;  /* 0x0008088201007387 */ /* 0x0109e80000100800 */
[----:B------:R-:W2:Y:S01]  /*3b7f0*/  LDL.LU.64 R126, [R1+0xae8] ;  /* 0x000ae800017e7983 */ /* 0x000ea20000300a00 */
[----:B-1----:R-:W-:-:S05]  /*3b800*/  IMAD.MOV.U32 R0, RZ, RZ, R131 ;  /* 0x000000ffff007224 */ /* 0x002fca00078e0083 */
[----:B------:R1:W-:Y:S04]  /*3b810*/  STL [R1+0x804], R0 ;  /* 0x0008040001007387 */ /* 0x0003e80000100800 */
[----:B-----5:R-:W-:Y:S04]  /*3b820*/  STL [R1+0x810], R118 ;  /* 0x0008107601007387 */ /* 0x020fe80000100800 */
[----:B----4-:R-:W4:Y:S01]  /*3b830*/  LDL.LU.64 R130, [R1+0x858] ;  /* 0x0008580001827983 */ /* 0x010f220000300a00 */
[----:B-1----:R-:W-:-:S05]  /*3b840*/  IMAD.MOV.U32 R0, RZ, RZ, R119 ;  /* 0x000000ffff007224 */ /* 0x002fca00078e0077 */
[----:B------:R1:W-:Y:S04]  /*3b850*/  STL [R1+0x80c], R0 ;  /* 0x00080c0001007387 */ /* 0x0003e80000100800 */
[----:B---3--:R3:W-:Y:S01]  /*3b860*/  STL [R1+0x818], R122 ;  /* 0x0008187a01007387 */ /* 0x0087e20000100800 */
[----:B-1----:R-:W-:-:S03]  /*3b870*/  IMAD.MOV.U32 R0, RZ, RZ, R123 ;  /* 0x000000ffff007224 */ /* 0x002fc600078e007b */
[----:B------:R-:W-:Y:S04]  /*3b880*/  STL [R1+0x820], R128 ;  /* 0x0008208001007387 */ /* 0x000fe80000100800 */
[----:B------:R1:W-:Y:S04]  /*3b890*/  STL [R1+0x814], R0 ;  /* 0x0008140001007387 */ /* 0x0003e80000100800 */
[----:B---3--:R-:W3:Y:S01]  /*3b8a0*/  LDL.LU.64 R122, [R1+0xcc8] ;  /* 0x000cc800017a7983 */ /* 0x008ee20000300a00 */
[----:B-1----:R-:W-:-:S03]  /*3b8b0*/  MOV R0, R129 ;  /* 0x0000008100007202 */ /* 0x002fc60000000f00 */
[----:B------:R-:W5:Y:S04]  /*3b8c0*/  LDL.LU.64 R128, [R1+0xb10] ;  /* 0x000b100001807983 */ /* 0x000f680000300a00 */
[----:B------:R1:W-:Y:S04]  /*3b8d0*/  STL [R1+0x81c], R0 ;  /* 0x00081c0001007387 */ /* 0x0003e80000100800 */
[----:B------:R1:W-:Y:S02]  /*3b8e0*/  STL [R1+0x828], R134 ;  /* 0x0008288601007387 */ /* 0x0003e40000100800 */
[----:B-1----:R-:W-:-:S02]  /*3b8f0*/  IMAD.MOV.U32 R0, RZ, RZ, R135 ;  /* 0x000000ffff007224 */ /* 0x002fc400078e0087 */
[----:B------:R-:W5:Y:S04]  /*3b900*/  LDL.LU.64 R134, [R1+0x878] ;  /* 0x0008780001867983 */ /* 0x000f680000300a00 */
[----:B------:R2:W-:Y:S02]  /*3b910*/  STL [R1+0x824], R0 ;  /* 0x0008240001007387 */ /* 0x0005e40000100800 */
[----:B--2---:R-:W-:Y:S02]  /*3b920*/  IMAD.MOV.U32 R0, RZ, RZ, R121 ;  /* 0x000000ffff007224 */ /* 0x004fe400078e0079 */
[----:B------:R-:W-:Y:S04]  /*3b930*/  STL [R1+0x830], R120 ;  /* 0x0008307801007387 */ /* 0x000fe80000100800 */
[----:B------:R1:W-:Y:S04]  /*3b940*/  STL [R1+0x82c], R0 ;  /* 0x00082c0001007387 */ /* 0x0003e80000100800 */
[----:B------:R2:W-:Y:S01]  /*3b950*/  STL [R1+0x838], R124 ;  /* 0x0008387c01007387 */ /* 0x0005e20000100800 */
[----:B-1----:R-:W-:-:S03]  /*3b960*/  IMAD.MOV.U32 R0, RZ, RZ, R125 ;  /* 0x000000ffff007224 */ /* 0x002fc600078e007d */
[----:B------:R1:W-:Y:S04]  /*3b970*/  STL [R1+0x840], R146 ;  /* 0x0008409201007387 */ /* 0x0003e80000100800 */
[----:B------:R1:W-:Y:S04]  /*3b980*/  STL [R1+0x834], R0 ;  /* 0x0008340001007387 */ /* 0x0003e80000100800 */
[----:B--2---:R-:W2:Y:S01]  /*3b990*/  LDL.LU.64 R124, [R1+0xcf0] ;  /* 0x000cf000017c7983 */ /* 0x004ea20000300a00 */
[----:B-1----:R-:W-:Y:S02]  /*3b9a0*/  IMAD.MOV.U32 R146, RZ, RZ, R148 ;  /* 0x000000ffff927224 */ /* 0x002fe400078e0094 */
[----:B------:R-:W-:Y:S01]  /*3b9b0*/  IMAD.MOV.U32 R0, RZ, RZ, R147 ;  /* 0x000000ffff007224 */ /* 0x000fe200078e0093 */
[----:B------:R-:W-:-:S02]  /*3b9c0*/  MOV R147, R149 ;  /* 0x0000009500937202 */ /* 0x000fc40000000f00 */
[----:B------:R-:W2:Y:S04]  /*3b9d0*/  LDL.LU.64 R148, [R1+0xb28] ;  /* 0x000b280001947983 */ /* 0x000ea80000300a00 */
[----:B------:R1:W-:Y:S04]  /*3b9e0*/  STL [R1+0x83c], R0 ;  /* 0x00083c0001007387 */ /* 0x0003e80000100800 */
[----:B------:R1:W-:Y:S02]  /*3b9f0*/  STL [R1+0x848], R136 ;  /* 0x0008488801007387 */ /* 0x0003e40000100800 */
[----:B-1----:R-:W-:-:S02]  /*3ba00*/  IMAD.MOV.U32 R0, RZ, RZ, R137 ;  /* 0x000000ffff007224 */ /* 0x002fc400078e0089 */
[----:B------:R-:W2:Y:S04]  /*3ba10*/  LDL.LU.64 R136, [R1+0x898] ;  /* 0x0008980001887983 */ /* 0x000ea80000300a00 */
[----:B------:R1:W-:Y:S04]  /*3ba20*/  STL [R1+0x844], R0 ;  /* 0x0008440001007387 */ /* 0x0003e80000100800 */
[----:B------:R4:W-:Y:S01]  /*3ba30*/  STL [R1+0x850], R126 ;  /* 0x0008507e01007387 */ /* 0x0009e20000100800 */
[----:B-1----:R-:W-:-:S05]  /*3ba40*/  IMAD.MOV.U32 R0, RZ, RZ, R127 ;  /* 0x000000ffff007224 */ /* 0x002fca00078e007f */
[----:B------:R1:W-:Y:S04]  /*3ba50*/  STL [R1+0x84c], R0 ;  /* 0x00084c0001007387 */ /* 0x0003e80000100800 */
[----:B----4-:R4:W-:Y:S04]  /*3ba60*/  STL [R1+0x858], R130 ;  /* 0x0008588201007387 */ /* 0x0109e80000100800 */
[----:B------:R-:W2:Y:S01]  /*3ba70*/  LDL.LU.64 R126, [R1+0xd10] ;  /* 0x000d1000017e7983 */ /* 0x000ea20000300a00 */
[----:B-1----:R-:W-:-:S05]  /*3ba80*/  IMAD.MOV.U32 R0, RZ, RZ, R131 ;  /* 0x000000ffff007224 */ /* 0x002fca00078e0083 */
[----:B------:R1:W-:Y:S01]  /*3ba90*/  STL [R1+0x854], R0 ;  /* 0x0008540001007387 */ /* 0x0003e20000100800 */
[----:B----4-:R-:W-:Y:S02]  /*3baa0*/  IMAD.MOV.U32 R130, RZ, RZ, R138 ;  /* 0x000000ffff827224 */ /* 0x010fe400078e008a */
[----:B------:R-:W-:Y:S01]  /*3bab0*/  IMAD.MOV.U32 R131, RZ, RZ, R139 ;  /* 0x000000ffff837224 */ /* 0x000fe200078e008b */
[----:B------:R4:W-:Y:S04]  /*3bac0*/  STL [R1+0x860], R140 ;  /* 0x0008608c01007387 */ /* 0x0009e80000100800 */
[----:B------:R-:W2:Y:S01]  /*3bad0*/  LDL.LU.64 R138, [R1+0xb30] ;  /* 0x000b3000018a7983 */ /* 0x000ea20000300a00 */
[----:B-1----:R-:W-:-:S03]  /*3bae0*/  MOV R0, R141 ;  /* 0x0000008d00007202 */ /* 0x002fc60000000f00 */
[----:B---3--:R-:W-:Y:S04]  /*3baf0*/  STL [R1+0x868], R122 ;  /* 0x0008687a01007387 */ /* 0x008fe80000100800 */
[----:B------:R1:W-:Y:S04]  /*3bb00*/  STL [R1+0x85c], R0 ;  /* 0x00085c0001007387 */ /* 0x0003e80000100800 */
[----:B----4-:R-:W3:Y:S01]  /*3bb10*/  LDL.LU.64 R140, [R1+0x8b8] ;  /* 0x0008b800018c7983 */ /* 0x010ee20000300a00 */
[----:B-1----:R-:W-:-:S03]  /*3bb20*/  IMAD.MOV.U32 R0, RZ, RZ, R123 ;  /* 0x000000ffff007224 */ /* 0x002fc600078e007b */
[----:B-----5:R-:W-:Y:S04]  /*3bb30*/  STL [R1+0x870], R128 ;  /* 0x0008708001007387 */ /* 0x020fe80000100800 */
[----:B------:R1:W-:Y:S02]  /*3bb40*/  STL [R1+0x864], R0 ;  /* 0x0008640001007387 */ /* 0x0003e40000100800 */
[----:B-1----:R-:W-:Y:S02]  /*3bb50*/  IMAD.MOV.U32 R0, RZ, RZ, R129 ;  /* 0x000000ffff007224 */ /* 0x002fe400078e0081 */
[----:B------:R1:W-:Y:S04]  /*3bb60*/  STL [R1+0x878], R134 ;  /* 0x0008788601007387 */ /* 0x0003e80000100800 */
[----:B------:R4:W-:Y:S04]  /*3bb70*/  STL [R1+0x86c], R0 ;  /* 0x00086c0001007387 */ /* 0x0009e80000100800 */
[----:B------:R-:W5:Y:S01]  /*3bb80*/  LDL.LU.64 R128, [R1+0xd48] ;  /* 0x000d480001807983 */ /* 0x000f620000300a00 */
[----:B-1----:R-:W-:-:S02]  /*3bb90*/  IMAD.MOV.U32 R134, RZ, RZ, R142 ;  /* 0x000000ffff867224 */ /* 0x002fc400078e008e */
[----:B----4-:R-:W-:Y:S02]  /*3bba0*/  IMAD.MOV.U32 R0, RZ, RZ, R135 ;  /* 0x000000ffff007224 */ /* 0x010fe400078e0087 */
[----:B------:R-:W-:Y:S02]  /*3bbb0*/  IMAD.MOV.U32 R135, RZ, RZ, R143 ;  /* 0x000000ffff877224 */ /* 0x000fe400078e008f */
[----:B------:R-:W4:Y:S04]  /*3bbc0*/  LDL.LU.64 R142, [R1+0xb48] ;  /* 0x000b4800018e7983 */ /* 0x000f280000300a00 */
[----:B------:R1:W-:Y:S04]  /*3bbd0*/  STL [R1+0x874], R0 ;  /* 0x0008740001007387 */ /* 0x0003e80000100800 */
[----:B------:R1:W-:Y:S02]  /*3bbe0*/  STL [R1+0x880], R144 ;  /* 0x0008809001007387 */ /* 0x0003e40000100800 */
[----:B-1----:R-:W-:-:S02]  /*3bbf0*/  MOV R0, R145 ;  /* 0x0000009100007202 */ /* 0x002fc40000000f00 */
[----:B------:R-:W4:Y:S04]  /*3bc00*/  LDL.LU.64 R144, [R1+0x8d8] ;  /* 0x0008d80001907983 */ /* 0x000f280000300a00 */
[----:B------:R1:W-:Y:S04]  /*3bc10*/  STL [R1+0x87c], R0 ;  /* 0x00087c0001007387 */ /* 0x0003e80000100800 */
[----:B--2---:R-:W-:Y:S01]  /*3bc20*/  STL [R1+0x888], R124 ;  /* 0x0008887c01007387 */ /* 0x004fe20000100800 */
[----:B-1----:R-:W-:-:S05]  /*3bc30*/  IMAD.MOV.U32 R0, RZ, RZ, R125 ;  /* 0x000000ffff007224 */ /* 0x002fca00078e007d */
[----:B------:R1:W-:Y:S04]  /*3bc40*/  STL [R1+0x884], R0 ;  /* 0x0008840001007387 */ /* 0x0003e80000100800 */
[----:B------:R2:W-:Y:S01]  /*3bc50*/  STL [R1+0x890], R148 ;  /* 0x0008909401007387 */ /* 0x0005e20000100800 */
[----:B-1----:R-:W-:-:S03]  /*3bc60*/  IMAD.MOV.U32 R0, RZ, RZ, R149 ;  /* 0x000000ffff007224 */ /* 0x002fc600078e0095 */
[----:B--2---:R-:W2:Y:S04]  /*3bc70*/  LDL.LU.64 R148, [R1+0xd68] ;  /* 0x000d680001947983 */ /* 0x004ea80000300a00 */
[----:B------:R1:W-:Y:S04]  /*3bc80*/  STL [R1+0x88c], R0 ;  /* 0x00088c0001007387 */ /* 0x0003e80000100800 */
[----:B------:R1:W-:Y:S02]  /*3bc90*/  STL [R1+0x898], R136 ;  /* 0x0008988801007387 */ /* 0x0003e40000100800 */
[----:B-1----:R-:W-:-:S02]  /*3bca0*/  IMAD.MOV.U32 R0, RZ, RZ, R137 ;  /* 0x000000ffff007224 */ /* 0x002fc400078e0089 */
[----:B------:R-:W2:Y:S04]  /*3bcb0*/  LDL.LU.64 R136, [R1+0xb68] ;  /* 0x000b680001887983 */ /* 0x000ea80000300a00 */
[----:B------:R1:W-:Y:S04]  /*3bcc0*/  STL [R1+0x894], R0 ;  /* 0x0008940001007387 */ /* 0x0003e80000100800 */
[----:B------:R1:W-:Y:S02]  /*3bcd0*/  STL [R1+0x8a0], R150 ;  /* 0x0008a09601007387 */ /* 0x0003e40000100800 */
[----:B-1----:R-:W-:-:S02]  /*3bce0*/  IMAD.MOV.U32 R0, RZ, RZ, R151 ;  /* 0x000000ffff007224 */ /* 0x002fc400078e0097 */
[----:B------:R-:W2:Y:S04]  /*3bcf0*/  LDL.LU.64 R150, [R1+0x8f8] ;  /* 0x0008f80001967983 */ /* 0x000ea80000300a00 */
[----:B------:R1:W-:Y:S04]  /*3bd00*/  STL [R1+0x89c], R0 ;  /* 0x00089c0001007387 */ /* 0x0003e80000100800 */
[----:B------:R-:W-:Y:S01]  /*3bd10*/  STL [R1+0x8a8], R126 ;  /* 0x0008a87e01007387 */ /* 0x000fe20000100800 */
[----:B-1----:R-:W-:-:S05]  /*3bd20*/  IMAD.MOV.U32 R0, RZ, RZ, R127 ;  /* 0x000000ffff007224 */ /* 0x002fca00078e007f */
[----:B------:R1:W-:Y:S04]  /*3bd30*/  STL [R1+0x8a4], R0 ;  /* 0x0008a40001007387 */ /* 0x0003e80000100800 */
[----:B------:R3:W-:Y:S01]  /*3bd40*/  STL [R1+0x8b0], R138 ;  /* 0x0008b08a01007387 */ /* 0x0007e20000100800 */
        /* <DEDUP_REMOVED lines=8> */
[----:B-1----:R-:W-:-:S03]  /*3bdd0*/  IMAD.MOV.U32 R0, RZ, RZ, R133 ;  /* 0x000000ffff007224 */ /* 0x002fc600078e0085 */
[----:B-----5:R-:W5:Y:S04]  /*3bde0*/  LDL.LU.64 R132, [R1+0x918] ;  /* 0x0009180001847983 */ /* 0x020f680000300a00 */
[----:B------:R1:W-:Y:S04]  /*3bdf0*/  STL [R1+0x8bc], R0 ;  /* 0x0008bc0001007387 */ /* 0x0003e80000100800 */
[----:B------:R-:W-:Y:S01]  /*3be00*/  STL [R1+0x8c8], R128 ;  /* 0x0008c88001007387 */ /* 0x000fe20000100800 */
[----:B-1----:R-:W-:-:S05]  /*3be10*/  IMAD.MOV.U32 R0, RZ, RZ, R129 ;  /* 0x000000ffff007224 */ /* 0x002fca00078e0081 */
[----:B------:R1:W-:Y:S04]  /*3be20*/  STL [R1+0x8c4], R0 ;  /* 0x0008c40001007387 */ /* 0x0003e80000100800 */
[----:B----4-:R4:W-:Y:S01]  /*3be30*/  STL [R1+0x8d0], R142 ;  /* 0x0008d08e01007387 */ /* 0x0109e20000100800 */
[----:B-1----:R-:W-:-:S03]  /*3be40*/  IMAD.MOV.U32 R0, RZ, RZ, R143 ;  /* 0x000000ffff007224 */ /* 0x002fc600078e008f */
[----:B----4-:R-:W4:Y:S04]  /*3be50*/  LDL.LU.64 R142, [R1+0xdb0] ;  /* 0x000db000018e7983 */ /* 0x010f280000300a00 */
[----:B------:R1:W-:Y:S04]  /*3be60*/  STL [R1+0x8cc], R0 ;  /* 0x0008cc0001007387 */ /* 0x0003e80000100800 */
[----:B------:R1:W-:Y:S02]  /*3be70*/  STL [R1+0x8d8], R144 ;  /* 0x0008d89001007387 */ /* 0x0003e40000100800 */
[----:B-1----:R-:W-:-:S02]  /*3be80*/  IMAD.MOV.U32 R0, RZ, RZ, R145 ;  /* 0x000000ffff007224 */ /* 0x002fc400078e0091 */
[----:B------:R-:W4:Y:S04]  /*3be90*/  LDL.LU.64 R144, [R1+0xb90] ;  /* 0x000b900001907983 */ /* 0x000f280000300a00 */
[----:B------:R1:W-:Y:S04]  /*3bea0*/  STL [R1+0x8d4], R0 ;  /* 0x0008d40001007387 */ /* 0x0003e80000100800 */
[----:B------:R1:W-:Y:S02]  /*3beb0*/  STL [R1+0x8e0], R146 ;  /* 0x0008e09201007387 */ /* 0x0003e40000100800 */
[----:B-1----:R-:W-:-:S02]  /*3bec0*/  MOV R0, R147 ;  /* 0x0000009300007202 */ /* 0x002fc40000000f00 */
[----:B------:R-:W4:Y:S04]  /*3bed0*/  LDL.LU.64 R146, [R1+0x938] ;  /* 0x0009380001927983 */ /* 0x000f280000300a00 */
[----:B------:R1:W-:Y:S04]  /*3bee0*/  STL [R1+0x8dc], R0 ;  /* 0x0008dc0001007387 */ /* 0x0003e80000100800 */
[----:B--2---:R2:W-:Y:S01]  /*3bef0*/  STL [R1+0x8e8], R148 ;  /* 0x0008e89401007387 */ /* 0x0045e20000100800 */
        /* <DEDUP_REMOVED lines=15> */
[----:B---3--:R3:W-:Y:S01]  /*3bff0*/  STL [R1+0x908], R138 ;  /* 0x0009088a01007387 */ /* 0x0087e20000100800 */
[----:B-1----:R-:W-:-:S03]  /*3c000*/  IMAD.MOV.U32 R0, RZ, RZ, R139 ;  /* 0x000000ffff007224 */ /* 0x002fc600078e008b */
[----:B---3--:R-:W3:Y:S04]  /*3c010*/  LDL.LU.64 R138, [R1+0x960] ;  /* 0x00096000018a7983 */ /* 0x008ee80000300a00 */
[----:B------:R1:W-:Y:S04]  /*3c020*/  STL [R1+0x904], R0 ;  /* 0x0009040001007387 */ /* 0x0003e80000100800 */
[----:B------:R1:W-:Y:S02]  /*3c030*/  STL [R1+0x910], R140 ;  /* 0x0009108c01007387 */ /* 0x0003e40000100800 */
[----:B-1----:R-:W-:-:S02]  /*3c040*/  MOV R0, R141 ;  /* 0x0000008d00007202 */ /* 0x002fc40000000f00 */
[----:B------:R-:W3:Y:S04]  /*3c050*/  LDL.LU.64 R140, [R1+0xe08] ;  /* 0x000e0800018c7983 */ /* 0x000ee80000300a00 */
[----:B------:R1:W-:Y:S04]  /*3c060*/  STL [R1+0x90c], R0 ;  /* 0x00090c0001007387 */ /* 0x0003e80000100800 */
[----:B-----5:R5:W-:Y:S01]  /*3c070*/  STL [R1+0x918], R132 ;  /* 0x0009188401007387 */ /* 0x020be20000100800 */
[----:B-1----:R-:W-:-:S03]  /*3c080*/  IMAD.MOV.U32 R0, RZ, RZ, R133 ;  /* 0x000000ffff007224 */ /* 0x002fc600078e0085 */
[----:B-----5:R-:W5:Y:S04]  /*3c090*/  LDL.LU.64 R132, [R1+0xbc8] ;  /* 0x000bc80001847983 */ /* 0x020f680000300a00 */
[----:B------:R1:W-:Y:S04]  /*3c0a0*/  STL [R1+0x914], R0 ;  /* 0x0009140001007387 */ /* 0x0003e80000100800 */
[----:B------:R1:W-:Y:S02]  /*3c0b0*/  STL [R1+0x920], R134 ;  /* 0x0009208601007387 */ /* 0x0003e40000100800 */
[----:B-1----:R-:W-:-:S02]  /*3c0c0*/  IMAD.MOV.U32 R0, RZ, RZ, R135 ;  /* 0x000000ffff007224 */ /* 0x002fc400078e0087 */
[----:B------:R-:W5:Y:S04]  /*3c0d0*/  LDL.LU.64 R134, [R1+0x978] ;  /* 0x0009780001867983 */ /* 0x000f680000300a00 */
        /* <DEDUP_REMOVED lines=10> */
[----:B-1----:R-:W-:-:S02]  /*3c180*/  IMAD.MOV.U32 R0, RZ, RZ, R147 ;  /* 0x000000ffff007224 */ /* 0x002fc400078e0093 */
[----:B------:R-:W4:Y:S04]  /*3c190*/  LDL.LU.64 R146, [R1+0xbe8] ;  /* 0x000be80001927983 */ /* 0x000f280000300a00 */
[----:B------:R1:W-:Y:S04]  /*3c1a0*/  STL [R1+0x934], R0 ;  /* 0x0009340001007387 */ /* 0x0003e80000100800 */
[----:B--2---:R2:W-:Y:S01]  /*3c1b0*/  STL [R1+0x940], R148 ;  /* 0x0009409401007387 */ /* 0x0045e20000100800 */
[----:B-1----:R-:W-:-:S03]  /*3c1c0*/  MOV R0, R149 ;  /* 0x0000009500007202 */ /* 0x002fc60000000f00 */
        /* <DEDUP_REMOVED lines=8> */
[----:B------:R-:W2:Y:S04]  /*3c250*/  LDL.64 R150, [R1+0xe50] ;  /* 0x000e500001967983 */ /* 0x000ea80000100a00 */
        /* <DEDUP_REMOVED lines=10> */
[----:B-1----:R-:W-:-:S02]  /*3c300*/  IMAD.MOV.U32 R0, RZ, RZ, R141 ;  /* 0x000000ffff007224 */ /* 0x002fc400078e008d */
[----:B------:R-:W3:Y:S04]  /*3c310*/  LDL.LU.64 R140, [R1+0x9c0] ;  /* 0x0009c000018c7983 */ /* 0x000ee80000300a00 */
[----:B------:R1:W-:Y:S04]  /*3c320*/  STL [R1+0x964], R0 ;  /* 0x0009640001007387 */ /* 0x0003e80000100800 */
[----:B-----5:R5:W-:Y:S01]  /*3c330*/  STL [R1+0x970], R132 ;  /* 0x0009708401007387 */ /* 0x020be20000100800 */
[----:B-1----:R-:W-:-:S03]  /*3c340*/  MOV R0, R133 ;  /* 0x0000008500007202 */ /* 0x002fc60000000f00 */
        /* <DEDUP_REMOVED lines=19> */
[----:B-1----:R-:W-:-:S03]  /*3c480*/  IMAD.MOV.U32 R0, RZ, RZ, R149 ;  /* 0x000000ffff007224 */ /* 0x002fc600078e0095 */
[----:B--2---:R-:W2:Y:S04]  /*3c490*/  LDL.LU.64 R148, [R1+0xc30] ;  /* 0x000c300001947983 */ /* 0x004ea80000300a00 */
[----:B------:R1:W-:Y:S04]  /*3c4a0*/  STL [R1+0x994], R0 ;  /* 0x0009940001007387 */ /* 0x0003e80000100800 */
[----:B------:R1:W-:Y:S02]  /*3c4b0*/  STL [R1+0x9a0], R136 ;  /* 0x0009a08801007387 */ /* 0x0003e40000100800 */
[----:B-1----:R-:W-:-:S02]  /*3c4c0*/  MOV R0, R137 ;  /* 0x0000008900007202 */ /* 0x002fc40000000f00 */
        /* <DEDUP_REMOVED lines=19> */
[----:B-1----:R-:W-:-:S03]  /*3c600*/  IMAD.MOV.U32 R0, RZ, RZ, R133 ;  /* 0x000000ffff007224 */ /* 0x002fc600078e0085 */
[----:B-----5:R-:W5:Y:S04]  /*3c610*/  LDL.LU.64 R132, [R1+0xa20] ;  /* 0x000a200001847983 */ /* 0x020f680000300a00 */
[----:B------:R1:W-:Y:S04]  /*3c620*/  STL [R1+0x9c4], R0 ;  /* 0x0009c40001007387 */ /* 0x0003e80000100800 */
[----:B------:R1:W-:Y:S02]  /*3c630*/  STL [R1+0x9d0], R134 ;  /* 0x0009d08601007387 */ /* 0x0003e40000100800 */
[----:B-1----:R-:W-:-:S02]  /*3c640*/  MOV R0, R135 ;  /* 0x0000008700007202 */ /* 0x002fc40000000f00 */
        /* <DEDUP_REMOVED lines=47> */
[----:B-1----:R-:W-:-:S03]  /*3c940*/  MOV R0, R143 ;  /* 0x0000008f00007202 */ /* 0x002fc60000000f00 */
        /* <DEDUP_REMOVED lines=47> */
[----:B-1----:R-:W-:-:S02]  /*3cc40*/  MOV R0, R145 ;  /* 0x0000009100007202 */ /* 0x002fc40000000f00 */
        /* <DEDUP_REMOVED lines=210> */
[----:B------:R-:W-:Y:S04]  /*3d970*/  STL [R1+0xc38], R134 ;  /* 0x000c388601007387 */ /* 0x000fe80000100800 */
[----:B------:R-:W5:Y:S01]  /*3d980*/  LDL.LU.64 R128, [R1+0xe68] ;  /* 0x000e680001807983 */ /* 0x000f620000300a00 */
[----:B-1----:R-:W-:-:S05]  /*3d990*/  IMAD.MOV.U32 R0, RZ, RZ, R135 ;  /* 0x000000ffff007224 */ /* 0x002fca00078e0087 */
        /* <DEDUP_REMOVED lines=17> */
[----:B------:R-:W-:Y:S01]  /*3dab0*/  STL [R1+0xc60], R136 ;  /* 0x000c608801007387 */ /* 0x000fe20000100800 */
[----:B-1----:R-:W-:-:S03]  /*3dac0*/  IMAD.MOV.U32 R0, RZ, RZ, R137 ;  /* 0x000000ffff007224 */ /* 0x002fc600078e0089 */
[----:B------:R-:W2:Y:S04]  /*3dad0*/  LDL.LU.64 R134, [R1+0xcb8] ;  /* 0x000cb80001867983 */ /* 0x000ea80000300a00 */
[----:B------:R1:W-:Y:S02]  /*3dae0*/  STL [R1+0xc5c], R0 ;  /* 0x000c5c0001007387 */ /* 0x0003e40000100800 */
[----:B-1----:R-:W-:Y:S02]  /*3daf0*/  IMAD.MOV.U32 R0, RZ, RZ, R151 ;  /* 0x000000ffff007224 */ /* 0x002fe400078e0097 */
[----:B------:R1:W-:Y:S04]  /*3db00*/  STL [R1+0xc68], R150 ;  /* 0x000c689601007387 */ /* 0x0003e80000100800 */
[----:B-1----:R-:W2:Y:S04]  /*3db10*/  LDL.LU.64 R150, [R1+0xcc0] ;  /* 0x000cc00001967983 */ /* 0x002ea80000300a00 */
[----:B------:R1:W-:Y:S04]  /*3db20*/  STL [R1+0xc64], R0 ;  /* 0x000c640001007387 */ /* 0x0003e80000100800 */
[----:B------:R3:W-:Y:S04]  /*3db30*/  STL [R1+0xc70], R130 ;  /* 0x000c708201007387 */ /* 0x0007e80000100800 */
[----:B------:R-:W2:Y:S01]  /*3db40*/  LDL.LU.64 R136, [R1+0xf90] ;  /* 0x000f900001887983 */ /* 0x000ea20000300a00 */
[----:B-1----:R-:W-:-:S03]  /*3db50*/  MOV R0, R131 ;  /* 0x0000008300007202 */ /* 0x002fc60000000f00 */
[----:B---3--:R-:W-:Y:S04]  /*3db60*/  STL [R1+0xc78], R138 ;  /* 0x000c788a01007387 */ /* 0x008fe80000100800 */
[----:B------:R1:W-:Y:S04]  /*3db70*/  STL [R1+0xc6c], R0 ;  /* 0x000c6c0001007387 */ /* 0x0003e80000100800 */
[----:B------:R-:W3:Y:S01]  /*3db80*/  LDL.LU.64 R130, [R1+0xe88] ;  /* 0x000e880001827983 */ /* 0x000ee20000300a00 */
[----:B-1----:R-:W-:-:S03]  /*3db90*/  IMAD.MOV.U32 R0, RZ, RZ, R139 ;  /* 0x000000ffff007224 */ /* 0x002fc600078e008b */
[----:B------:R-:W-:Y:S04]  /*3dba0*/  STL [R1+0xc80], R140 ;  /* 0x000c808c01007387 */ /* 0x000fe80000100800 */
[----:B------:R1:W-:Y:S04]  /*3dbb0*/  STL [R1+0xc74], R0 ;  /* 0x000c740001007387 */ /* 0x0003e80000100800 */
[----:B------:R-:W3:Y:S01]  /*3dbc0*/  LDL.LU.64 R138, [R1+0xcd8] ;  /* 0x000cd800018a7983 */ /* 0x000ee20000300a00 */
[----:B-1----:R-:W-:-:S03]  /*3dbd0*/  IMAD.MOV.U32 R0, RZ, RZ, R141 ;  /* 0x000000ffff007224 */ /* 0x002fc600078e008d */
[----:B-----5:R-:W-:Y:S04]  /*3dbe0*/  STL [R1+0xc88], R132 ;  /* 0x000c888401007387 */ /* 0x020fe80000100800 */
[----:B------:R1:W-:Y:S04]  /*3dbf0*/  STL [R1+0xc7c], R0 ;  /* 0x000c7c0001007387 */ /* 0x0003e80000100800 */
[----:B------:R-:W5:Y:S01]  /*3dc00*/  LDL.LU.64 R140, [R1+0xce0] ;  /* 0x000ce000018c7983 */ /* 0x000f620000300a00 */
[----:B-1----:R-:W-:-:S03]  /*3dc10*/  IMAD.MOV.U32 R0, RZ, RZ, R133 ;  /* 0x000000ffff007224 */ /* 0x002fc600078e0085 */
[----:B------:R-:W-:Y:S04]  /*3dc20*/  STL [R1+0xc90], R128 ;  /* 0x000c908001007387 */ /* 0x000fe80000100800 */
[----:B------:R1:W-:Y:S04]  /*3dc30*/  STL [R1+0xc84], R0 ;  /* 0x000c840001007387 */ /* 0x0003e80000100800 */
[----:B------:R-:W5:Y:S01]  /*3dc40*/  LDL.LU.64 R132, [R1+0xf98] ;  /* 0x000f980001847983 */ /* 0x000f620000300a00 */
[----:B-1----:R-:W-:-:S03]  /*3dc50*/  IMAD.MOV.U32 R0, RZ, RZ, R129 ;  /* 0x000000ffff007224 */ /* 0x002fc600078e0081 */
[----:B----4-:R-:W-:Y:S04]  /*3dc60*/  STL [R1+0xc98], R142 ;  /* 0x000c988e01007387 */ /* 0x010fe80000100800 */
[----:B------:R1:W-:Y:S02]  /*3dc70*/  STL [R1+0xc8c], R0 ;  /* 0x000c8c0001007387 */ /* 0x0003e40000100800 */
[----:B-1----:R-:W-:Y:S02]  /*3dc80*/  IMAD.MOV.U32 R0, RZ, RZ, R143 ;  /* 0x000000ffff007224 */ /* 0x002fe400078e008f */
[----:B------:R-:W4:Y:S04]  /*3dc90*/  LDL.LU.64 R142, [R1+0xe98] ;  /* 0x000e9800018e7983 */ /* 0x000f280000300a00 */
        /* <DEDUP_REMOVED lines=16> */
[----:B------:R1:W-:Y:S02]  /*3dda0*/  STL [R1+0xcb4], R0 ;  /* 0x000cb40001007387 */ /* 0x0003e40000100800 */
[----:B-1----:R-:W-:Y:S02]  /*3ddb0*/  IMAD.MOV.U32 R0, RZ, RZ, R151 ;  /* 0x000000ffff007224 */ /* 0x002fe400078e0097 */
[----:B------:R1:W-:Y:S04]  /*3ddc0*/  STL [R1+0xcc0], R150 ;  /* 0x000cc09601007387 */ /* 0x0003e80000100800 */
[----:B------:R-:W-:Y:S04]  /*3ddd0*/  STL [R1+0xcc8], R136 ;  /* 0x000cc88801007387 */ /* 0x000fe80000100800 */
[----:B------:R1:W-:Y:S04]  /*3dde0*/  STL [R1+0xcbc], R0 ;  /* 0x000cbc0001007387 */ /* 0x0003e80000100800 */
[----:B-1----:R-:W2:Y:S01]  /*3ddf0*/  LDL.LU.64 R150, [R1+0xd18] ;  /* 0x000d180001967983 */ /* 0x002ea20000300a00 */
[----:B------:R-:W-:-:S03]  /*3de00*/  IMAD.MOV.U32 R0, RZ, RZ, R137 ;  /* 0x000000ffff007224 */ /* 0x000fc600078e0089 */
[----:B---3--:R-:W-:Y:S04]  /*3de10*/  STL [R1+0xcd0], R130 ;  /* 0x000cd08201007387 */ /* 0x008fe80000100800 */
[----:B------:R1:W-:Y:S04]  /*3de20*/  STL [R1+0xcc4], R0 ;  /* 0x000cc40001007387 */ /* 0x0003e80000100800 */
[----:B------:R-:W3:Y:S01]  /*3de30*/  LDL.LU.64 R136, [R1+0xd20] ;  /* 0x000d200001887983 */ /* 0x000ee20000300a00 */
[----:B-1----:R-:W-:-:S03]  /*3de40*/  MOV R0, R131 ;  /* 0x0000008300007202 */ /* 0x002fc60000000f00 */
        /* <DEDUP_REMOVED lines=10> */
[----:B------:R-:W5:Y:S04]  /*3def0*/  LDL.LU.64 R140, [R1+0xd38] ;  /* 0x000d3800018c7983 */ /* 0x000f680000300a00 */
[----:B------:R-:W5:Y:S01]  /*3df00*/  LDL.LU.64 R128, [R1+0xd40] ;  /* 0x000d400001807983 */ /* 0x000f620000300a00 */
        /* <DEDUP_REMOVED lines=10> */
[----:B------:R2:W-:Y:S04]  /*3dfb0*/  STL [R1+0xd00], R146 ;  /* 0x000d009201007387 */ /* 0x0005e80000100800 */
[----:B------:R-:W4:Y:S01]  /*3dfc0*/  LDL.LU.64 R130, [R1+0xd58] ;  /* 0x000d580001827983 */ /* 0x000f220000300a00 */
[----:B-1----:R-:W-:-:S03]  /*3dfd0*/  MOV R0, R147 ;  /* 0x0000009300007202 */ /* 0x002fc60000000f00 */
[----:B--2---:R-:W-:Y:S04]  /*3dfe0*/  STL [R1+0xd08], R148 ;  /* 0x000d089401007387 */ /* 0x004fe80000100800 */
[----:B------:R1:W-:Y:S04]  /*3dff0*/  STL [R1+0xcfc], R0 ;  /* 0x000cfc0001007387 */ /* 0x0003e80000100800 */
[----:B------:R-:W2:Y:S01]  /*3e000*/  LDL.LU.64 R146, [R1+0xd60] ;  /* 0x000d600001927983 */ /* 0x000ea20000300a00 */
[----:B-1----:R-:W-:-:S03]  /*3e010*/  IMAD.MOV.U32 R0, RZ, RZ, R149 ;  /* 0x000000ffff007224 */ /* 0x002fc600078e0095 */
[----:B------:R-:W-:Y:S04]  /*3e020*/  STL [R1+0xd10], R134 ;  /* 0x000d108601007387 */ /* 0x000fe80000100800 */
[----:B------:R1:W-:Y:S04]  /*3e030*/  STL [R1+0xd04], R0 ;  /* 0x000d040001007387 */ /* 0x0003e80000100800 */
[----:B------:R-:W2:Y:S04]  /*3e040*/  LDL.LU.64 R148, [R1+0xfb8] ;  /* 0x000fb80001947983 */ /* 0x000ea80000300a00 */
[----:B------:R-:W2:Y:S01]  /*3e050*/  LDL.LU.64 R132, [R1+0xed8] ;  /* 0x000ed80001847983 */ /* 0x000ea20000300a00 */
[----:B-1----:R-:W-:-:S05]  /*3e060*/  IMAD.MOV.U32 R0, RZ, RZ, R135 ;  /* 0x000000ffff007224 */ /* 0x002fca00078e0087 */
[----:B------:R1:W-:Y:S04]  /*3e070*/  STL [R1+0xd0c], R0 ;  /* 0x000d0c0001007387 */ /* 0x0003e80000100800 */
[----:B------:R1:W-:Y:S02]  /*3e080*/  STL [R1+0xd18], R150 ;  /* 0x000d189601007387 */ /* 0x0003e40000100800 */
[----:B-1----:R-:W-:Y:S02]  /*3e090*/  IMAD.MOV.U32 R0, RZ, RZ, R151 ;  /* 0x000000ffff007224 */ /* 0x002fe400078e0097 */
[----:B------:R-:W2:Y:S04]  /*3e0a0*/  LDL.LU.64 R150, [R1+0xd78] ;  /* 0x000d780001967983 */ /* 0x000ea80000300a00 */
[----:B------:R1:W-:Y:S04]  /*3e0b0*/  STL [R1+0xd14], R0 ;  /* 0x000d140001007387 */ /* 0x0003e80000100800 */
[----:B---3--:R3:W-:Y:S01]  /*3e0c0*/  STL [R1+0xd20], R136 ;  /* 0x000d208801007387 */ /* 0x0087e20000100800 */
[----:B-1----:R-:W-:-:S03]  /*3e0d0*/  IMAD.MOV.U32 R0, RZ, RZ, R137 ;  /* 0x000000ffff007224 */ /* 0x002fc600078e0089 */
[----:B------:R-:W2:Y:S04]  /*3e0e0*/  LDL.LU.64 R134, [R1+0xd80] ;  /* 0x000d800001867983 */ /* 0x000ea80000300a00 */
[----:B------:R1:W-:Y:S04]  /*3e0f0*/  STL [R1+0xd1c], R0 ;  /* 0x000d1c0001007387 */ /* 0x0003e80000100800 */
[----:B------:R-:W-:Y:S04]  /*3e100*/  STL [R1+0xd28], R126 ;  /* 0x000d287e01007387 */ /* 0x000fe80000100800 */
[----:B---3--:R-:W3:Y:S01]  /*3e110*/  LDL.LU.64 R136, [R1+0xfc0] ;  /* 0x000fc00001887983 */ /* 0x008ee20000300a00 */
[----:B-1----:R-:W-:-:S03]  /*3e120*/  IMAD.MOV.U32 R0, RZ, RZ, R127 ;  /* 0x000000ffff007224 */ /* 0x002fc600078e007f */
[----:B-----5:R-:W-:Y:S04]  /*3e130*/  STL [R1+0xd30], R138 ;  /* 0x000d308a01007387 */ /* 0x020fe80000100800 */
[----:B------:R1:W-:Y:S02]  /*3e140*/  STL [R1+0xd24], R0 ;  /* 0x000d240001007387 */ /* 0x0003e40000100800 */
[----:B-1----:R-:W-:Y:S02]  /*3e150*/  MOV R0, R139 ;  /* 0x0000008b00007202 */ /* 0x002fe40000000f00 */
[----:B------:R-:W5:Y:S04]  /*3e160*/  LDL.LU.64 R138, [R1+0xee8] ;  /* 0x000ee800018a7983 */ /* 0x000f680000300a00 */
[----:B------:R1:W-:Y:S04]  /*3e170*/  STL [R1+0xd2c], R0 ;  /* 0x000d2c0001007387 */ /* 0x0003e80000100800 */
[----:B------:R1:W-:Y:S02]  /*3e180*/  STL [R1+0xd38], R140 ;  /* 0x000d388c01007387 */ /* 0x0003e40000100800 */
[----:B-1----:R-:W-:-:S02]  /*3e190*/  IMAD.MOV.U32 R0, RZ, RZ, R141 ;  /* 0x000000ffff007224 */ /* 0x002fc400078e008d */
        /* <DEDUP_REMOVED lines=10> */
[----:B-1----:R-:W-:-:S02]  /*3e240*/  IMAD.MOV.U32 R0, RZ, RZ, R145 ;  /* 0x000000ffff007224 */ /* 0x002fc400078e0091 */
[----:B------:R-:W-:Y:S04]  /*3e250*/  STL [R1+0xd58], R130 ;  /* 0x000d588201007387 */ /* 0x000fe80000100800 */
[----:B------:R1:W-:Y:S04]  /*3e260*/  STL [R1+0xd4c], R0 ;  /* 0x000d4c0001007387 */ /* 0x0003e80000100800 */
[----:B------:R-:W4:Y:S01]  /*3e270*/  LDL.LU.64 R144, [R1+0xfc8] ;  /* 0x000fc80001907983 */ /* 0x000f220000300a00 */
[----:B-1----:R-:W-:-:S03]  /*3e280*/  IMAD.MOV.U32 R0, RZ, RZ, R131 ;  /* 0x000000ffff007224 */ /* 0x002fc600078e0083 */
[----:B--2---:R-:W-:Y:S04]  /*3e290*/  STL [R1+0xd60], R146 ;  /* 0x000d609201007387 */ /* 0x004fe80000100800 */
[----:B------:R1:W-:Y:S02]  /*3e2a0*/  STL [R1+0xd54], R0 ;  /* 0x000d540001007387 */ /* 0x0003e40000100800 */
[----:B-1----:R-:W-:Y:S02]  /*3e2b0*/  MOV R0, R147 ;  /* 0x0000009300007202 */ /* 0x002fe40000000f00 */
[----:B------:R-:W2:Y:S04]  /*3e2c0*/  LDL.LU.64 R146, [R1+0xef8] ;  /* 0x000ef80001927983 */ /* 0x000ea80000300a00 */
[----:B------:R1:W-:Y:S02]  /*3e2d0*/  STL [R1+0xd5c], R0 ;  /* 0x000d5c0001007387 */ /* 0x0003e40000100800 */
[----:B-1----:R-:W-:-:S02]  /*3e2e0*/  IMAD.MOV.U32 R0, RZ, RZ, R149 ;  /* 0x000000ffff007224 */ /* 0x002fc400078e0095 */
[----:B------:R1:W-:Y:S04]  /*3e2f0*/  STL [R1+0xd68], R148 ;  /* 0x000d689401007387 */ /* 0x0003e80000100800 */
[----:B------:R-:W-:Y:S04]  /*3e300*/  STL [R1+0xd70], R132 ;  /* 0x000d708401007387 */ /* 0x000fe80000100800 */
[----:B------:R1:W-:Y:S04]  /*3e310*/  STL [R1+0xd64], R0 ;  /* 0x000d640001007387 */ /* 0x0003e80000100800 */
[----:B-1----:R-:W2:Y:S01]  /*3e320*/  LDL.LU.64 R148, [R1+0xdb8] ;  /* 0x000db80001947983 */ /* 0x002ea20000300a00 */
[----:B------:R-:W-:-:S03]  /*3e330*/  IMAD.MOV.U32 R0, RZ, RZ, R133 ;  /* 0x000000ffff007224 */ /* 0x000fc600078e0085 */
[----:B------:R-:W-:Y:S04]  /*3e340*/  STL [R1+0xd78], R150 ;  /* 0x000d789601007387 */ /* 0x000fe80000100800 */
[----:B------:R1:W-:Y:S02]  /*3e350*/  STL [R1+0xd6c], R0 ;  /* 0x000d6c0001007387 */ /* 0x0003e40000100800 */
[----:B-1----:R-:W-:Y:S02]  /*3e360*/  IMAD.MOV.U32 R0, RZ, RZ, R151 ;  /* 0x000000ffff007224 */ /* 0x002fe400078e0097 */
[----:B------:R-:W2:Y:S04]  /*3e370*/  LDL.LU.64 R150, [R1+0xdc0] ;  /* 0x000dc00001967983 */ /* 0x000ea80000300a00 */
[----:B------:R1:W-:Y:S04]  /*3e380*/  STL [R1+0xd74], R0 ;  /* 0x000d740001007387 */ /* 0x0003e80000100800 */
[----:B------:R-:W-:Y:S01]  /*3e390*/  STL [R1+0xd80], R134 ;  /* 0x000d808601007387 */ /* 0x000fe20000100800 */
[----:B-1----:R-:W-:-:S03]  /*3e3a0*/  IMAD.MOV.U32 R0, RZ, RZ, R135 ;  /* 0x000000ffff007224 */ /* 0x002fc600078e0087 */
[----:B---3--:R-:W-:Y:S04]  /*3e3b0*/  STL [R1+0xd88], R136 ;  /* 0x000d888801007387 */ /* 0x008fe80000100800 */
[----:B------:R1:W-:Y:S04]  /*3e3c0*/  STL [R1+0xd7c], R0 ;  /* 0x000d7c0001007387 */ /* 0x0003e80000100800 */
[----:B------:R-:W3:Y:S04]  /*3e3d0*/  LDL.LU.64 R120, [R1+0xfd0] ;  /* 0x000fd00001787983 */ /* 0x000ee80000300a00 */
[----:B------:R-:W3:Y:S01]  /*3e3e0*/  LDL.LU.64 R122, [R1+0xf08] ;  /* 0x000f0800017a7983 */ /* 0x000ee20000300a00 */
[----:B-1----:R-:W-:-:S05]  /*3e3f0*/  IMAD.MOV.U32 R0, RZ, RZ, R137 ;  /* 0x000000ffff007224 */ /* 0x002fca00078e0089 */
[----:B------:R1:W-:Y:S04]  /*3e400*/  STL [R1+0xd84], R0 ;  /* 0x000d840001007387 */ /* 0x0003e80000100800 */
[----:B-----5:R-:W-:Y:S04]  /*3e410*/  STL [R1+0xd90], R138 ;  /* 0x000d908a01007387 */ /* 0x020fe80000100800 */
[----:B------:R-:W5:Y:S01]  /*3e420*/  LDL.LU.64 R124, [R1+0xdd8] ;  /* 0x000dd800017c7983 */ /* 0x000f620000300a00 */
[----:B-1----:R-:W-:-:S03]  /*3e430*/  MOV R0, R139 ;  /* 0x0000008b00007202 */ /* 0x002fc60000000f00 */
[----:B------:R-:W5:Y:S04]  /*3e440*/  LDL.LU.64 R126, [R1+0xde0] ;  /* 0x000de000017e7983 */ /* 0x000f680000300a00 */
[----:B------:R1:W-:Y:S04]  /*3e450*/  STL [R1+0xd8c], R0 ;  /* 0x000d8c0001007387 */ /* 0x0003e80000100800 */
[----:B------:R-:W-:Y:S04]  /*3e460*/  STL [R1+0xd98], R140 ;  /* 0x000d988c01007387 */ /* 0x000fe80000100800 */
[----:B------:R-:W5:Y:S01]  /*3e470*/  LDL.LU.64 R128, [R1+0xfd8] ;  /* 0x000fd80001807983 */ /* 0x000f620000300a00 */
[----:B-1----:R-:W-:-:S03]  /*3e480*/  IMAD.MOV.U32 R0, RZ, RZ, R141 ;  /* 0x000000ffff007224 */ /* 0x002fc600078e008d */
[----:B------:R-:W5:Y:S04]  /*3e490*/  LDL.LU.64 R130, [R1+0xf18] ;  /* 0x000f180001827983 */ /* 0x000f680000300a00 */
[----:B------:R1:W-:Y:S04]  /*3e4a0*/  STL [R1+0xd94], R0 ;  /* 0x000d940001007387 */ /* 0x0003e80000100800 */
[----:B----4-:R-:W-:Y:S04]  /*3e4b0*/  STL [R1+0xda0], R142 ;  /* 0x000da08e01007387 */ /* 0x010fe80000100800 */
[----:B------:R-:W4:Y:S01]  /*3e4c0*/  LDL.LU.64 R132, [R1+0xdf8] ;  /* 0x000df80001847983 */ /* 0x000f220000300a00 */
[----:B-1----:R-:W-:-:S03]  /*3e4d0*/  IMAD.MOV.U32 R0, RZ, RZ, R143 ;  /* 0x000000ffff007224 */ /* 0x002fc600078e008f */
[----:B------:R-:W4:Y:S04]  /*3e4e0*/  LDL.LU.64 R134, [R1+0xe00] ;  /* 0x000e000001867983 */ /* 0x000f280000300a00 */
[----:B------:R1:W-:Y:S04]  /*3e4f0*/  STL [R1+0xd9c], R0 ;  /* 0x000d9c0001007387 */ /* 0x0003e80000100800 */
[----:B------:R-:W-:Y:S04]  /*3e500*/  STL [R1+0xda8], R144 ;  /* 0x000da89001007387 */ /* 0x000fe80000100800 */
[----:B------:R-:W4:Y:S01]  /*3e510*/  LDL.LU.64 R136, [R1+0xfe0] ;  /* 0x000fe00001887983 */ /* 0x000f220000300a00 */
[----:B-1----:R-:W-:-:S03]  /*3e520*/  IMAD.MOV.U32 R0, RZ, RZ, R145 ;  /* 0x000000ffff007224 */ /* 0x002fc600078e0091 */
[----:B------:R-:W4:Y:S04]  /*3e530*/  LDL.LU.64 R138, [R1+0xf28] ;  /* 0x000f2800018a7983 */ /* 0x000f280000300a00 */
[----:B------:R1:W-:Y:S04]  /*3e540*/  STL [R1+0xda4], R0 ;  /* 0x000da40001007387 */ /* 0x0003e80000100800 */
[----:B--2---:R-:W-:Y:S04]  /*3e550*/  STL [R1+0xdb0], R146 ;  /* 0x000db09201007387 */ /* 0x004fe80000100800 */
[----:B------:R-:W2:Y:S01]  /*3e560*/  LDL.LU.64 R140, [R1+0xe18] ;  /* 0x000e1800018c7983 */ /* 0x000ea20000300a00 */
[----:B-1----:R-:W-:-:S03]  /*3e570*/  IMAD.MOV.U32 R0, RZ, RZ, R147 ;  /* 0x000000ffff007224 */ /* 0x002fc600078e0093 */
[----:B------:R-:W2:Y:S04]  /*3e580*/  LDL.LU.64 R142, [R1+0xe20] ;  /* 0x000e2000018e7983 */ /* 0x000ea80000300a00 */
[----:B------:R1:W-:Y:S04]  /*3e590*/  STL [R1+0xdac], R0 ;  /* 0x000dac0001007387 */ /* 0x0003e80000100800 */
[----:B------:R-:W-:Y:S04]  /*3e5a0*/  STL [R1+0xdb8], R148 ;  /* 0x000db89401007387 */ /* 0x000fe80000100800 */
[----:B------:R-:W2:Y:S01]  /*3e5b0*/  LDL.LU.64 R144, [R1+0xfe8] ;  /* 0x000fe80001907983 */ /* 0x000ea20000300a00 */
[----:B-1----:R-:W-:-:S03]  /*3e5c0*/  IMAD.MOV.U32 R0, RZ, RZ, R149 ;  /* 0x000000ffff007224 */ /* 0x002fc600078e0095 */
[----:B------:R-:W2:Y:S04]  /*3e5d0*/  LDL.LU.64 R146, [R1+0xf38] ;  /* 0x000f380001927983 */ /* 0x000ea80000300a00 */
[----:B------:R1:W-:Y:S04]  /*3e5e0*/  STL [R1+0xdb4], R0 ;  /* 0x000db40001007387 */ /* 0x0003e80000100800 */
[----:B------:R1:W-:Y:S02]  /*3e5f0*/  STL [R1+0xdc0], R150 ;  /* 0x000dc09601007387 */ /* 0x0003e40000100800 */
[----:B-1----:R-:W-:-:S02]  /*3e600*/  MOV R0, R151 ;  /* 0x0000009700007202 */ /* 0x002fc40000000f00 */
[----:B------:R-:W2:Y:S04]  /*3e610*/  LDL.LU.64 R148, [R1+0xe38] ;  /* 0x000e380001947983 */ /* 0x000ea80000300a00 */
[----:B------:R-:W2:Y:S04]  /*3e620*/  LDL.64 R150, [R1+0xe48] ;  /* 0x000e480001967983 */ /* 0x000ea80000100a00 */
[----:B------:R3:W-:Y:S02]  /*3e630*/  STL [R1+0xdbc], R0 ;  /* 0x000dbc0001007387 */ /* 0x0007e40000100800 */
[----:B---3--:R-:W-:-:S02]  /*3e640*/  IMAD.MOV.U32 R0, RZ, RZ, R121 ;  /* 0x000000ffff007224 */ /* 0x008fc400078e0079 */
[----:B------:R-:W-:Y:S04]  /*3e650*/  STL [R1+0xdc8], R120 ;  /* 0x000dc87801007387 */ /* 0x000fe80000100800 */
[----:B------:R-:W-:Y:S04]  /*3e660*/  STL [R1+0xdd0], R122 ;  /* 0x000dd07a01007387 */ /* 0x000fe80000100800 */
[----:B------:R1:W-:Y:S02]  /*3e670*/  STL [R1+0xdc4], R0 ;  /* 0x000dc40001007387 */ /* 0x0003e40000100800 */
[----:B-1----:R-:W-:-:S02]  /*3e680*/  IMAD.MOV.U32 R0, RZ, RZ, R123 ;  /* 0x000000ffff007224 */ /* 0x002fc400078e007b */
[----:B-----5:R-:W-:Y:S04]  /*3e690*/  STL [R1+0xdd8], R124 ;  /* 0x000dd87c01007387 */ /* 0x020fe80000100800 */
[----:B------:R1:W-:Y:S04]  /*3e6a0*/  STL [R1+0xdcc], R0 ;  /* 0x000dcc0001007387 */ /* 0x0003e80000100800 */
[----:B------:R-:W-:Y:S01]  /*3e6b0*/  STL [R1+0xde0], R126 ;  /* 0x000de07e01007387 */ /* 0x000fe20000100800 */
[----:B-1----:R-:W-:-:S05]  /*3e6c0*/  IMAD.MOV.U32 R0, RZ, RZ, R125 ;  /* 0x000000ffff007224 */ /* 0x002fca00078e007d */
[----:B------:R1:W-:Y:S04]  /*3e6d0*/  STL [R1+0xdd4], R0 ;  /* 0x000dd40001007387 */ /* 0x0003e80000100800 */
[----:B------:R-:W-:Y:S01]  /*3e6e0*/  STL [R1+0xde8], R128 ;  /* 0x000de88001007387 */ /* 0x000fe20000100800 */
[----:B-1----:R-:W-:-:S05]  /*3e6f0*/  IMAD.MOV.U32 R0, RZ, RZ, R127 ;  /* 0x000000ffff007224 */ /* 0x002fca00078e007f */
[----:B------:R1:W-:Y:S04]  /*3e700*/  STL [R1+0xddc], R0 ;  /* 0x000ddc0001007387 */ /* 0x0003e80000100800 */
[----:B------:R-:W-:Y:S01]  /*3e710*/  STL [R1+0xdf0], R130 ;  /* 0x000df08201007387 */ /* 0x000fe20000100800 */
[----:B-1----:R-:W-:-:S05]  /*3e720*/  IMAD.MOV.U32 R0, RZ, RZ, R129 ;  /* 0x000000ffff007224 */ /* 0x002fca00078e0081 */
[----:B------:R1:W-:Y:S04]  /*3e730*/  STL [R1+0xde4], R0 ;  /* 0x000de40001007387 */ /* 0x0003e80000100800 */
[----:B----4-:R-:W-:Y:S01]  /*3e740*/  STL [R1+0xdf8], R132 ;  /* 0x000df88401007387 */ /* 0x010fe20000100800 */
[----:B-1----:R-:W-:-:S05]  /*3e750*/  MOV R0, R131 ;  /* 0x0000008300007202 */ /* 0x002fca0000000f00 */
        /* <DEDUP_REMOVED lines=10> */
[----:B--2---:R-:W-:Y:S01]  /*3e800*/  STL [R1+0xe18], R140 ;  /* 0x000e188c01007387 */ /* 0x004fe20000100800 */
[----:B-1----:R-:W-:-:S05]  /*3e810*/  IMAD.MOV.U32 R0, RZ, RZ, R139 ;  /* 0x000000ffff007224 */ /* 0x002fca00078e008b */
[----:B------:R1:W-:Y:S04]  /*3e820*/  STL [R1+0xe0c], R0 ;  /* 0x000e0c0001007387 */ /* 0x0003e80000100800 */
[----:B------:R-:W-:Y:S01]  /*3e830*/  STL [R1+0xe20], R142 ;  /* 0x000e208e01007387 */ /* 0x000fe20000100800 */
[----:B-1----:R-:W-:-:S05]  /*3e840*/  IMAD.MOV.U32 R0, RZ, RZ, R141 ;  /* 0x000000ffff007224 */ /* 0x002fca00078e008d */
[----:B------:R1:W-:Y:S02]  /*3e850*/  STL [R1+0xe14], R0 ;  /* 0x000e140001007387 */ /* 0x0003e40000100800 */
[----:B-1----:R-:W-:Y:S02]  /*3e860*/  MOV R0, R143 ;  /* 0x0000008f00007202 */ /* 0x002fe40000000f00 */
[----:B------:R-:W-:Y:S04]  /*3e870*/  STL [R1+0xe28], R144 ;  /* 0x000e289001007387 */ /* 0x000fe80000100800 */
[----:B------:R1:W-:Y:S04]  /*3e880*/  STL [R1+0xe1c], R0 ;  /* 0x000e1c0001007387 */ /* 0x0003e80000100800 */
[----:B------:R-:W-:Y:S01]  /*3e890*/  STL [R1+0xe30], R146 ;  /* 0x000e309201007387 */ /* 0x000fe20000100800 */
[----:B-1----:R-:W-:-:S05]  /*3e8a0*/  IMAD.MOV.U32 R0, RZ, RZ, R145 ;  /* 0x000000ffff007224 */ /* 0x002fca00078e0091 */
[----:B------:R1:W-:Y:S02]  /*3e8b0*/  STL [R1+0xe24], R0 ;  /* 0x000e240001007387 */ /* 0x0003e40000100800 */
[----:B-1----:R-:W-:Y:S02]  /*3e8c0*/  IMAD.MOV.U32 R0, RZ, RZ, R147 ;  /* 0x000000ffff007224 */ /* 0x002fe400078e0093 */
[----:B------:R-:W-:Y:S04]  /*3e8d0*/  STL [R1+0xe38], R148 ;  /* 0x000e389401007387 */ /* 0x000fe80000100800 */
[----:B------:R1:W-:Y:S01]  /*3e8e0*/  STL [R1+0xe2c], R0 ;  /* 0x000e2c0001007387 */ /* 0x0003e20000100800 */
[----:B------:R-:W-:-:S03]  /*3e8f0*/  IMAD.MOV.U32 R7, RZ, RZ, R151 ;  /* 0x000000ffff077224 */ /* 0x000fc600078e0097 */
[----:B------:R-:W-:Y:S01]  /*3e900*/  STL [R1+0xe40], R150 ;  /* 0x000e409601007387 */ /* 0x000fe20000100800 */
[----:B-1----:R-:W-:-:S05]  /*3e910*/  IMAD.MOV.U32 R0, RZ, RZ, R149 ;  /* 0x000000ffff007224 */ /* 0x002fca00078e0095 */
[----:B------:R1:W-:Y:S04]  /*3e920*/  STL [R1+0xe34], R0 ;  /* 0x000e340001007387 */ /* 0x0003e80000100800 */
[----:B------:R2:W-:Y:S04]  /*3e930*/  STL [R1+0xe3c], R7 ;  /* 0x000e3c0701007387 */ /* 0x0005e80000100800 */
        /* <DEDUP_REMOVED lines=384> */
[----:B------:R-:W-:-:S04]  /*40140*/  SHF.R.S32.HI R3, RZ, 0x1f, R13 ;  /* 0x0000001fff037819 */ /* 0x000fc8000001140d */
[----:B------:R-:W-:Y:S02]  /*40150*/  LEA.HI R3, R3, R13, RZ, 0x6 ;  /* 0x0000000d03037211 */ /* 0x000fe400078f30ff */
[----:B------:R-:W-:Y:S02]  /*40160*/  SHF.R.S32.HI R4, RZ, 0x1f, R5 ;  /* 0x0000001fff047819 */ /* 0x000fe40000011405 */
[----:B-1----:R-:W-:Y:S02]  /*40170*/  SHF.R.S32.HI R0, RZ, 0x1f, R2 ;  /* 0x0000001fff007819 */ /* 0x002fe40000011402 */
[----:B------:R-:W-:Y:S01]  /*40180*/  SHF.R.S32.HI R3, RZ, 0x6, R3 ;  /* 0x00000006ff037819 */ /* 0x000fe20000011403 */
[----:B--2---:R-:W-:Y:S01]  /*40190*/  IMAD.MOV.U32 R7, RZ, RZ, 0x5 ;  /* 0x00000005ff077424 */ /* 0x004fe200078e00ff */
[C---:B------:R-:W-:Y:S01]  /*401a0*/  SHF.L.U64.HI R4, R5.reuse, 0x2, R4 ;  /* 0x0000000205047819 */ /* 0x040fe20000010204 */
[----:B------:R-:W-:Y:S01]  /*401b0*/  IMAD.SHL.U32 R5, R5, 0x4, RZ ;  /* 0x0000000405057824 */ /* 0x000fe200078e00ff */
[C---:B------:R-:W-:Y:S01]  /*401c0*/  SHF.L.U64.HI R0, R2.reuse, 0x2, R0 ;  /* 0x0000000202007819 */ /* 0x040fe20000010200 */
[----:B------:R-:W-:Y:S01]  /*401d0*/  IMAD.MOV.U32 R13, RZ, RZ, RZ ;  /* 0x000000ffff0d7224 */ /* 0x000fe200078e00ff */
[----:B------:R-:W-:-:S02]  /*401e0*/  SHF.L.U32 R2, R2, 0x2, RZ ;  /* 0x0000000202027819 */ /* 0x000fc400000006ff */
        /* <DEDUP_REMOVED lines=63> */
[----:B------:R-:W-:Y:S01]  /*405e0*/  CS2R R150, SRZ ;  /* 0x0000000000967805 */ /* 0x000fe2000001ff00 */
[----:B------:R-:W-:Y:S01]  /*405f0*/  VIADD R3, R3, 0xfffffffa ;  /* 0xfffffffa03037836 */ /* 0x000fe20000000000 */
[----:B---3--:R-:W-:-:S06]  /*40600*/  UMOV UR6, 0xffffffff ;  /* 0xffffffff00067882 */ /* 0x008fcc0000000000 */
.L_x_1:
[----:B------:R-:W-:Y:S01]  /*40610*/  STL.64 [R1+0x1a60], R250 ;  /* 0x001a60fa01007387 */ /* 0x000fe20000100a00 */
[----:B------:R-:W-:Y:S01]  /*40620*/  UIADD3 UR6, UR6, 0x1, URZ ;  /* 0x0000000106067890 */ /* 0x000fe2000fffe03f */
[----:B------:R-:W-:-:S04]  /*40630*/  DEPBAR.LE SB0, 0xa ;  /* 0x000082800000791a */ /* 0x000fc80000000000 */
[----:B------:R-:W-:Y:S01]  /*40640*/  STL.64 [R1+0x1a58], R248 ;  /* 0x001a58f801007387 */ /* 0x000fe20000100a00 */
[----:B------:R-:W-:Y:S01]  /*40650*/  UMOV UR51, 0x40000040 ;  /* 0x4000004000337882 */ /* 0x000fe20000000000 */
[----:B------:R-:W-:Y:S01]  /*40660*/  UMOV UR49, 0x40000040 ;  /* 0x4000004000317882 */ /* 0x000fe20000000000 */
[----:B-1----:R-:W1:Y:S01]  /*40670*/  LDC R3, c[0x0][0x230] ;  /* 0x00008c00ff037b82 */ /* 0x002e620000000800 */
        /* <DEDUP_REMOVED lines=48> */
[----:B-----5:R-:W-:Y:S04]  /*40980*/  STL.64 [R1+0x18d0], R150 ;  /* 0x0018d09601007387 */ /* 0x020fe80000100a00 */
        /* <DEDUP_REMOVED lines=12> */
[----:B------:R2:W-:Y:S04]  /*40a50*/  STL.64 [R1+0x1868], R124 ;  /* 0x0018687c01007387 */ /* 0x0005e80000100a00 */
[----:B--2---:R-:W2:Y:S04]  /*40a60*/  LDL.LU.64 R124, [R1+0x400] ;  /* 0x00040000017c7983 */ /* 0x004ea80000300a00 */
[----:B------:R-:W2:Y:S04]  /*40a70*/  LDL.LU.64 R126, [R1+0x408] ;  /* 0x00040800017e7983 */ /* 0x000ea80000300a00 */
        /* <DEDUP_REMOVED lines=61> */
[----:B------:R-:W2:Y:S01]  /*40e50*/  LDL.LU.64 R250, [R1+0x5f8] ;  /* 0x0005f80001fa7983 */ /* 0x000ea20000300a00 */
[----:B------:R-:W-:Y:S01]  /*40e60*/  UISETP.GT.AND UP0, UPT, UR6, 0x6, UPT ;  /* 0x000000060600788c */ /* 0x000fe2000bf04270 */
[----:B------:R-:W-:Y:S03]  /*40e70*/  BAR.SYNC.DEFER_BLOCKING 0x0 ;  /* 0x0000000000007b1d */ /* 0x000fe60000010000 */
[----:B------:R-:W-:-:S04]  /*40e80*/  USEL UR6, UR6, URZ, !UP0 ;  /* 0x0000003f06067287 */ /* 0x000fc8000c000000 */
[----:B------:R-:W-:Y:S02]  /*40e90*/  ULEA UR8, UR6, UR7, 0xf ;  /* 0x0000000706087291 */ /* 0x000fe4000f8e783f */
[----:B------:R-:W-:Y:S01]  /*40ea0*/  ULEA UR9, UR6, UR7, 0x11 ;  /* 0x0000000706097291 */ /* 0x000fe2000f8e883f */
[----:B------:R-:W-:Y:S01]  /*40eb0*/  STL [R1+0x184c], R6 ;  /* 0x00184c0601007387 */ /* 0x000fe20000100800 */
[----:B------:R-:W-:Y:S02]  /*40ec0*/  UIADD3 UR8, UR8, 0xe0000, URZ ;  /* 0x000e000008087890 */ /* 0x000fe4000fffe03f */
[----:B------:R-:W-:Y:S02]  /*40ed0*/  USHF.R.U32.HI UR9, URZ, 0x4, UR9 ;  /* 0x000000043f097899 */ /* 0x000fe40008011609 */
[----:B------:R-:W-:Y:S02]  /*40ee0*/  USHF.R.U32.HI UR8, URZ, 0x4, UR8 ;  /* 0x000000043f087899 */ /* 0x000fe40008011608 */
[----:B------:R-:W-:-:S02]  /*40ef0*/  USGXT.U32 UR50, UR9, 0xe ;  /* 0x0000000e0932789a */ /* 0x000fc40008000000 */
[----:B------:R-:W-:Y:S02]  /*40f00*/  USGXT.U32 UR48, UR8, 0xe ;  /* 0x0000000e0830789a */ /* 0x000fe40008000000 */
[----:B------:R-:W-:Y:S02]  /*40f10*/  UIADD3 UR54, UP1, UR50, 0x2, URZ ;  /* 0x0000000232367890 */ /* 0x000fe4000ff3e03f */
[----:B------:R-:W-:Y:S01]  /*40f20*/  UIADD3 UR52, UP0, UR48, 0x2, URZ ;  /* 0x0000000230347890 */ /* 0x000fe2000ff1e03f */
[----:B------:R-:W-:Y:S01]  /*40f30*/  UMOV UR8, URZ ;  /* 0x0000003f00087c82 */ /* 0x000fe20008000000 */
[----:B------:R-:W-:Y:S02]  /*40f40*/  UMOV UR9, URZ ;  /* 0x0000003f00097c82 */ /* 0x000fe40008000000 */
[----:B------:R-:W-:Y:S02]  /*40f50*/  UIADD3.X UR53, UR8, 0x40000040, URZ, UP0, !UPT ;  /* 0x4000004008357890 */ /* 0x000fe400087fe43f */
[----:B------:R-:W-:-:S02]  /*40f60*/  UIADD3.X UR55, UR9, 0x40000040, URZ, UP1, !UPT ;  /* 0x4000004009377890 */ /* 0x000fc40008ffe43f */
[----:B------:R-:W-:Y:S02]  /*40f70*/  UIADD3.64 UR44, UR52, 0x2, URZ ;  /* 0x00000002342c7897 */ /* 0x000fe4000fffe03f */
[----:B------:R-:W-:Y:S02]  /*40f80*/  UIADD3.64 UR46, UR54, 0x2, URZ ;  /* 0x00000002362e7897 */ /* 0x000fe4000fffe03f */
[----:B------:R-:W-:Y:S02]  /*40f90*/  UIADD3.64 UR42, UR54, 0x4, URZ ;  /* 0x00000004362a7897 */ /* 0x000fe4000fffe03f */
[----:B------:R-:W-:Y:S02]  /*40fa0*/  UIADD3.64 UR40, UR52, 0x4, URZ ;  /* 0x0000000434287897 */ /* 0x000fe4000fffe03f */
[----:B------:R-:W-:Y:S02]  /*40fb0*/  UIADD3.64 UR58, UR54, 0x7fe, URZ ;  /* 0x000007fe363a7897 */ /* 0x000fe4000fffe03f */
[----:B------:R-:W-:-:S02]  /*40fc0*/  UIADD3.64 UR56, UR52, 0x3fe, URZ ;  /* 0x000003fe34387897 */ /* 0x000fc4000fffe03f */
[----:B------:R-:W-:Y:S02]  /*40fd0*/  UIADD3.64 UR26, UR54, 0x800, URZ ;  /* 0x00000800361a7897 */ /* 0x000fe4000fffe03f */
[----:B------:R-:W-:Y:S02]  /*40fe0*/  UIADD3.64 UR24, UR52, 0x400, URZ ;  /* 0x0000040034187897 */ /* 0x000fe4000fffe03f */
[----:B------:R-:W-:Y:S02]  /*40ff0*/  UIADD3.64 UR18, UR54, 0x802, URZ ;  /* 0x0000080236127897 */ /* 0x000fe4000fffe03f */
[----:B------:R-:W-:Y:S02]  /*41000*/  UIADD3.64 UR16, UR52, 0x402, URZ ;  /* 0x0000040234107897 */ /* 0x000fe4000fffe03f */
[----:B------:R-:W-:Y:S02]  /*41010*/  UIADD3.64 UR10, UR54, 0x804, URZ ;  /* 0x00000804360a7897 */ /* 0x000fe4000fffe03f */
[----:B------:R-:W-:Y:S01]  /*41020*/  UIADD3.64 UR8, UR52, 0x404, URZ ;  /* 0x0000040434087897 */ /* 0x000fe2000fffe03f */
[----:B--2---:R-:W-:-:S06]  /*41030*/  WARPGROUP.ARRIVE ;  /* 0x00000000000079c5 */ /* 0x004fcc0000000000 */
[----:B------:R-:W-:Y:S03]  /*41040*/  HGMMA.64x256x8.F32.TF32 R124, gdesc[UR48], R124, gsb0 ;  /* 0x07e00000307c79f0 */ /* 0x000fe6000800287c */
[----:B------:R-:W-:Y:S02]  /*41050*/  WARPGROUP.DEPBAR.LE gsb0, 0x0 ;  /* 0x00008000000079c5 */ /* 0x000fe40000010000 */
[----:B------:R-:W-:-:S15]  /*41060*/  WARPGROUP.ARRIVE ;  /* 0x00000000000079c5 */ /* 0x000fde0000000000 */
[----:B------:R-:W-:-:S08]  /*41070*/  NOP ;  /* 0x0000000000007918 */ /* 0x000fd00000000000 */
        /* <DEDUP_REMOVED lines=26> */
[----:B------:R2:W-:Y:S04]  /*41220*/  STL.64 [R1+0x400], R124 ;  /* 0x0004007c01007387 */ /* 0x0005e80000100a00 */
        /* <DEDUP_REMOVED lines=63> */
[----:B--2---:R-:W2:Y:S04]  /*41620*/  LDL.LU.64 R124, [R1] ;  /* 0x00000000017c7983 */ /* 0x004ea80000300a00 */
[----:B---3--:R-:W3:Y:S04]  /*41630*/  LDL.LU.64 R126, [R1+0x8] ;  /* 0x00000800017e7983 */ /* 0x008ee80000300a00 */
[----:B----4-:R-:W4:Y:S04]  /*41640*/  LDL.LU.64 R128, [R1+0x10] ;  /* 0x0000100001807983 */ /* 0x010f280000300a00 */
[----:B-1----:R-:W2:Y:S04]  /*41650*/  LDL.LU.64 R130, [R1+0x18] ;  /* 0x0000180001827983 */ /* 0x002ea80000300a00 */
[----:B------:R-:W3:Y:S04]  /*41660*/  LDL.LU.64 R132, [R1+0x20] ;  /* 0x0000200001847983 */ /* 0x000ee80000300a00 */
[----:B------:R-:W4:Y:S04]  /*41670*/  LDL.LU.64 R134, [R1+0x28] ;  /* 0x0000280001867983 */ /* 0x000f280000300a00 */
[----:B------:R-:W2:Y:S04]  /*41680*/  LDL.LU.64 R136, [R1+0x30] ;  /* 0x0000300001887983 */ /* 0x000ea80000300a00 */
[----:B------:R-:W3:Y:S04]  /*41690*/  LDL.LU.64 R138, [R1+0x38] ;  /* 0x00003800018a7983 */ /* 0x000ee80000300a00 */
[----:B------:R-:W4:Y:S04]  /*416a0*/  LDL.LU.64 R140, [R1+0x40] ;  /* 0x00004000018c7983 */ /* 0x000f280000300a00 */
[----:B------:R-:W2:Y:S04]  /*416b0*/  LDL.LU.64 R142, [R1+0x48] ;  /* 0x00004800018e7983 */ /* 0x000ea80000300a00 */
[----:B------:R-:W3:Y:S04]  /*416c0*/  LDL.LU.64 R144, [R1+0x50] ;  /* 0x0000500001907983 */ /* 0x000ee80000300a00 */
[----:B------:R-:W4:Y:S04]  /*416d0*/  LDL.LU.64 R146, [R1+0x58] ;  /* 0x0000580001927983 */ /* 0x000f280000300a00 */
[----:B------:R-:W2:Y:S04]  /*416e0*/  LDL.LU.64 R148, [R1+0x60] ;  /* 0x0000600001947983 */ /* 0x000ea80000300a00 */
[----:B------:R-:W3:Y:S04]  /*416f0*/  LDL.LU.64 R150, [R1+0x68] ;  /* 0x0000680001967983 */ /* 0x000ee80000300a00 */
[----:B---3--:R-:W-:Y:S04]  /*41700*/  STL.64 [R1+0x1c60], R150 ;  /* 0x001c609601007387 */ /* 0x008fe80000100a00 */
[----:B--2---:R-:W-:Y:S04]  /*41710*/  STL.64 [R1+0x1c58], R148 ;  /* 0x001c589401007387 */ /* 0x004fe80000100a00 */
[----:B----4-:R-:W-:Y:S04]  /*41720*/  STL.64 [R1+0x1c50], R146 ;  /* 0x001c509201007387 */ /* 0x010fe80000100a00 */
        /* <DEDUP_REMOVED lines=61> */
[----:B-1----:R-:W2:Y:S04]  /*41b00*/  LDL.LU.64 R24, [R1+0x200] ;  /* 0x0002000001187983 */ /* 0x002ea80000300a00 */
        /* <DEDUP_REMOVED lines=63> */
[----:B------:R-:W-:Y:S01]  /*41f00*/  UIADD3.64 UR14, UR54, 0xffe, URZ ;  /* 0x00000ffe360e7897 */ /* 0x000fe2000fffe03f */
[----:B------:R-:W-:Y:S01]  /*41f10*/  UMOV UR12, UR48 ;  /* 0x00000030000c7c82 */ /* 0x000fe20008000000 */
[----:B------:R-:W-:Y:S01]  /*41f20*/  UMOV UR13, UR49 ;  /* 0x00000031000d7c82 */ /* 0x000fe20008000000 */
[----:B------:R-:W-:Y:S01]  /*41f30*/  UIADD3.64 UR22, UR54, 0x1000, URZ ;  /* 0x0000100036167897 */ /* 0x000fe2000fffe03f */
[----:B------:R-:W3:Y:S01]  /*41f40*/  LDL.LU.64 R152, [R1+0x70] ;  /* 0x0000700001987983 */ /* 0x000ee20000300a00 */
        /* <DEDUP_REMOVED lines=13> */
[----:B------:R-:W-:-:S02]  /*42020*/  UMOV UR29, UR25 ;  /* 0x00000019001d7c82 */ /* 0x000fc40008000000 */
        /* <DEDUP_REMOVED lines=46> */
[----:B--2---:R-:W-:-:S06]  /*42310*/  WARPGROUP.ARRIVE ;  /* 0x00000000000079c5 */ /* 0x004fcc0000000000 */
[----:B------:R-:W-:Y:S01]  /*42320*/  HGMMA.64x256x8.F32.TF32 R24, gdesc[UR12], R24, gsb0 ;  /* 0x07e000000c1879f0 */ /* 0x000fe20008002818 */
[----:B------:R-:W-:Y:S01]  /*42330*/  UMOV UR12, UR14 ;  /* 0x0000000e000c7c82 */ /* 0x000fe20008000000 */
[----:B------:R-:W-:Y:S01]  /*42340*/  UMOV UR13, UR15 ;  /* 0x0000000f000d7c82 */ /* 0x000fe20008000000 */
[----:B------:R-:W-:Y:S01]  /*42350*/  UMOV UR14, UR22 ;  /* 0x00000016000e7c82 */ /* 0x000fe20008000000 */
[----:B------:R-:W-:Y:S01]  /*42360*/  UMOV UR15, UR23 ;  /* 0x00000017000f7c82 */ /* 0x000fe20008000000 */
[----:B------:R-:W-:Y:S02]  /*42370*/  WARPGROUP.DEPBAR.LE gsb0, 0x0 ;  /* 0x00008000000079c5 */ /* 0x000fe40000010000 */
[----:B------:R-:W-:-:S15]  /*42380*/  WARPGROUP.ARRIVE ;  /* 0x00000000000079c5 */ /* 0x000fde0000000000 */
[----:B------:R-:W-:-:S06]  /*42390*/  NOP ;  /* 0x0000000000007918 */ /* 0x000fcc0000000000 */
[----:B------:R-:W-:Y:S01]  /*423a0*/  HGMMA.64x256x8.F32.TF32 R24, gdesc[UR20], R24, gsb0 ;  /* 0x07e00000141879f0 */ /* 0x000fe20008002818 */
[----:B------:R-:W-:Y:S01]  /*423b0*/  UIADD3.64 UR22, UR54, 0x1002, URZ ;  /* 0x0000100236167897 */ /* 0x000fe2000fffe03f */
[----:B------:R-:W-:Y:S01]  /*423c0*/  UMOV UR20, UR44 ;  /* 0x0000002c00147c82 */ /* 0x000fe20008000000 */
[----:B------:R-:W-:-:S05]  /*423d0*/  UMOV UR21, UR45 ;  /* 0x0000002d00157c82 */ /* 0x000fca0008000000 */
[----:B------:R-:W-:Y:S01]  /*423e0*/  UMOV UR60, UR22 ;  /* 0x00000016003c7c82 */ /* 0x000fe20008000000 */
[----:B------:R-:W-:Y:S01]  /*423f0*/  UMOV UR61, UR23 ;  /* 0x00000017003d7c82 */ /* 0x000fe20008000000 */
[----:B------:R-:W-:Y:S02]  /*42400*/  WARPGROUP.DEPBAR.LE gsb0, 0x0 ;  /* 0x00008000000079c5 */ /* 0x000fe40000010000 */
[----:B------:R-:W-:-:S15]  /*42410*/  WARPGROUP.ARRIVE ;  /* 0x00000000000079c5 */ /* 0x000fde0000000000 */
[----:B------:R-:W-:-:S01]  /*42420*/  NOP ;  /* 0x0000000000007918 */ /* 0x000fc20000000000 */
[----:B------:R-:W-:Y:S01]  /*42430*/  HGMMA.64x256x8.F32.TF32 R24, gdesc[UR20], R24, gsb0 ;  /* 0x07e00000141879f0 */ /* 0x000fe20008002818 */
[----:B------:R-:W-:Y:S01]  /*42440*/  UIADD3.64 UR22, UR54, 0x1802, URZ ;  /* 0x0000180236167897 */ /* 0x000fe2000fffe03f */
[----:B------:R-:W-:Y:S01]  /*42450*/  UMOV UR20, UR16 ;  /* 0x0000001000147c82 */ /* 0x000fe20008000000 */
[----:B------:R-:W-:Y:S01]  /*42460*/  UMOV UR21, UR17 ;  /* 0x0000001100157c82 */ /* 0x000fe20008000000 */
[----:B------:R-:W-:Y:S02]  /*42470*/  WARPGROUP.DEPBAR.LE gsb0, 0x0 ;  /* 0x00008000000079c5 */ /* 0x000fe40000010000 */
[----:B------:R-:W-:-:S15]  /*42480*/  WARPGROUP.ARRIVE ;  /* 0x00000000000079c5 */ /* 0x000fde0000000000 */
[----:B------:R-:W-:-:S07]  /*42490*/  NOP ;  /* 0x0000000000007918 */ /* 0x000fce0000000000 */
[----:B------:R-:W-:Y:S01]  /*424a0*/  HGMMA.64x256x8.F32.TF32 R24, gdesc[UR36], R24, gsb0 ;  /* 0x07e00000241879f0 */ /* 0x000fe20008002818 */
[----:B------:R-:W-:Y:S01]  /*424b0*/  UMOV UR36, UR14 ;  /* 0x0000000e00247c82 */ /* 0x000fe20008000000 */
[----:B------:R-:W-:Y:S01]  /*424c0*/  UMOV UR37, UR15 ;  /* 0x0000000f00257c82 */ /* 0x000fe20008000000 */
[----:B------:R-:W-:Y:S01]  /*424d0*/  UIADD3.64 UR14, UR54, 0x1804, URZ ;  /* 0x00001804360e7897 */ /* 0x000fe2000fffe03f */
[----:B------:R-:W-:Y:S02]  /*424e0*/  WARPGROUP.DEPBAR.LE gsb0, 0x0 ;  /* 0x00008000000079c5 */ /* 0x000fe40000010000 */
[----:B------:R-:W-:-:S15]  /*424f0*/  WARPGROUP.ARRIVE ;  /* 0x00000000000079c5 */ /* 0x000fde0000000000 */
[----:B------:R-:W-:-:S07]  /*42500*/  NOP ;  /* 0x0000000000007918 */ /* 0x000fce0000000000 */
        /* <DEDUP_REMOVED lines=82> */
[----:B-1----:R-:W3:Y:S04]  /*42a30*/  LDL.LU.64 R150, [R1+0x1c60] ;  /* 0x001c600001967983 */ /* 0x002ee80000300a00 */
        /* <DEDUP_REMOVED lines=13> */
[----:B------:R-:W-:-:S02]  /*42b10*/  UIADD3.64 UR48, UR52, 0x1fe, URZ ;  /* 0x000001fe34307897 */ /* 0x000fc4000fffe03f */
[----:B------:R-:W-:Y:S01]  /*42b20*/  UIADD3.64 UR44, UR52, 0x202, URZ ;  /* 0x00000202342c7897 */ /* 0x000fe2000fffe03f */
[----:B------:R-:W2:Y:S04]  /*42b30*/  LDL.LU.64 R122, [R1+0x1bf0] ;  /* 0x001bf000017a7983 */ /* 0x000ea80000300a00 */
[----:B------:R-:W-:Y:S01]  /*42b40*/  UMOV UR12, UR48 ;  /* 0x00000030000c7c82 */ /* 0x000fe20008000000 */
[----:B------:R-:W-:Y:S01]  /*42b50*/  UMOV UR13, UR49 ;  /* 0x00000031000d7c82 */ /* 0x000fe20008000000 */
[----:B------:R-:W-:Y:S01]  /*42b60*/  UIADD3.64 UR40, UR52, 0x204, URZ ;  /* 0x0000020434287897 */ /* 0x000fe2000fffe03f */
[----:B------:R-:W2:Y:S01]  /*42b70*/  LDL.LU.64 R120, [R1+0x1be8] ;  /* 0x001be80001787983 */ /* 0x000ea20000300a00 */
[----:B------:R-:W-:Y:S02]  /*42b80*/  UIADD3.64 UR56, UR52, 0x5fe, URZ ;  /* 0x000005fe34387897 */ /* 0x000fe4000fffe03f */
[----:B------:R-:W-:Y:S01]  /*42b90*/  UIADD3.64 UR24, UR52, 0x600, URZ ;  /* 0x0000060034187897 */ /* 0x000fe2000fffe03f */
[----:B------:R-:W2:Y:S01]  /*42ba0*/  LDL.LU.64 R118, [R1+0x1be0] ;  /* 0x001be00001767983 */ /* 0x000ea20000300a00 */
[----:B------:R-:W-:-:S02]  /*42bb0*/  UIADD3.64 UR16, UR52, 0x602, URZ ;  /* 0x0000060234107897 */ /* 0x000fc4000fffe03f */
[----:B------:R-:W-:Y:S01]  /*42bc0*/  UIADD3.64 UR8, UR52, 0x604, URZ ;  /* 0x0000060434087897 */ /* 0x000fe2000fffe03f */
        /* <DEDUP_REMOVED lines=47> */
[----:B---3--:R-:W-:-:S06]  /*42ec0*/  WARPGROUP.ARRIVE ;  /* 0x00000000000079c5 */ /* 0x008fcc0000000000 */
[----:B------:R-:W-:Y:S01]  /*42ed0*/  HGMMA.64x256x8.F32.TF32 R124, gdesc[UR48], R124, gsb0 ;  /* 0x07e00000307c79f0 */ /* 0x000fe2000800287c */
[----:B------:R-:W-:Y:S01]  /*42ee0*/  UIADD3.64 UR48, UR52, 0x200, URZ ;  /* 0x0000020034307897 */ /* 0x000fe2000fffe03f */
[----:B------:R-:W-:Y:S01]  /*42ef0*/  UMOV UR50, UR54 ;  /* 0x0000003600327c82 */ /* 0x000fe20008000000 */
[----:B------:R-:W-:Y:S01]  /*42f00*/  UMOV UR51, UR55 ;  /* 0x0000003700337c82 */ /* 0x000fe20008000000 */
[----:B------:R-:W-:Y:S02]  /*42f10*/  WARPGROUP.DEPBAR.LE gsb0, 0x0 ;  /* 0x00008000000079c5 */ /* 0x000fe40000010000 */
[----:B------:R-:W-:-:S15]  /*42f20*/  WARPGROUP.ARRIVE ;  /* 0x00000000000079c5 */ /* 0x000fde0000000000 */
[----:B------:R-:W-:-:S07]  /*42f30*/  NOP ;  /* 0x0000000000007918 */ /* 0x000fce0000000000 */
        /* <DEDUP_REMOVED lines=26> */
[----:B------:R-:W-:Y:S04]  /*430e0*/  STL.64 [R1], R124 ;  /* 0x0000007c01007387 */ /* 0x000fe80000100a00 */
        /* <DEDUP_REMOVED lines=64> */
[----:B------:R-:W4:Y:S04]  /*434f0*/  LDL.LU.64 R248, [R1+0x1a58] ;  /* 0x001a580001f87983 */ /* 0x000f280000300a00 */
[----:B------:R-:W3:Y:S04]  /*43500*/  LDL.LU.64 R246, [R1+0x1a50] ;  /* 0x001a500001f67983 */ /* 0x000ee80000300a00 */
        /* <DEDUP_REMOVED lines=8> */
[----:B------:R-:W2:Y:S04]  /*43590*/  LDL.LU.64 R228, [R1+0x1a08] ;  /* 0x001a080001e47983 */ /* 0x000ea80000300a00 */
        /* <DEDUP_REMOVED lines=52> */
[----:B------:R-:W-:Y:S01]  /*438e0*/  UMOV UR54, UR32 ;  /* 0x0000002000367c82 */ /* 0x000fe20008000000 */
        /* <DEDUP_REMOVED lines=17> */
[----:B------:R-:W-:Y:S01]  /*43a00*/  VIADD R3, R3, 0x3f ;  /* 0x0000003f03037836 */ /* 0x000fe20000000000 */
[----:B------:R-:W1:Y:S01]  /*43a10*/  S2R R10, SR_TID.X ;  /* 0x00000000000a7919 */ /* 0x000e620000002100 */
[----:B------:R-:W-:Y:S01]  /*43a20*/  VIADD R7, R7, 0x1 ;  /* 0x0000000107077836 */ /* 0x000fe20000000000 */
[----:B------:R-:W-:-:S02]  /*43a30*/  IADD3 R15, P4, R15, R5, RZ ;  /* 0x000000050f0f7210 */ /* 0x000fc40007f9e0ff */
[----:B------:R-:W-:Y:S01]  /*43a40*/  SHF.R.S32.HI R6, RZ, 0x1f, R3 ;  /* 0x0000001fff067819 */ /* 0x000fe20000011403 */
[----:B------:R-:W-:Y:S01]  /*43a50*/  STL [R1+0x1850], R13 ;  /* 0x0018500d01007387 */ /* 0x000fe20000100800 */
[----:B------:R-:W-:Y:S01]  /*43a60*/  IADD3 R17, P5, R17, R5, RZ ;  /* 0x0000000511117210 */ /* 0x000fe20007fbe0ff */
[----:B------:R-:W-:Y:S01]  /*43a70*/  IMAD.X R14, R14, 0x1, R4, P4 ;  /* 0x000000010e0e7824 */ /* 0x000fe200020e0604 */
[----:B------:R-:W-:Y:S02]  /*43a80*/  LEA.HI R6, R6, R3, RZ, 0x6 ;  /* 0x0000000306067211 */ /* 0x000fe400078f30ff */
[----:B------:R-:W1:Y:S01]  /*43a90*/  LDC R3, c[0x0][0x230] ;  /* 0x00008c00ff037b82 */ /* 0x000e620000000800 */
[----:B------:R-:W-:Y:S01]  /*43aa0*/  IMAD.MOV.U32 R11, RZ, RZ, R14 ;  /* 0x000000ffff0b7224 */ /* 0x000fe200078e000e */
[----:B------:R-:W-:Y:S01]  /*43ab0*/  SHF.R.S32.HI R6, RZ, 0x6, R6 ;  /* 0x00000006ff067819 */ /* 0x000fe20000011406 */
[----:B------:R-:W-:Y:S01]  /*43ac0*/  IMAD.X R16, R16, 0x1, R4, P5 ;  /* 0x0000000110107824 */ /* 0x000fe200028e0604 */
[----:B------:R-:W-:-:S02]  /*43ad0*/  IADD3 R21, P4, R21, R5, RZ ;  /* 0x0000000515157210 */ /* 0x000fc40007f9e0ff */
[----:B------:R-:W-:-:S03]  /*43ae0*/  IADD3 R6, R6, -0x6, RZ ;  /* 0xfffffffa06067810 */ /* 0x000fc60007ffe0ff */
[----:B------:R-:W-:Y:S01]  /*43af0*/  IMAD.X R20, R20, 0x1, R4, P4 ;  /* 0x0000000114147824 */ /* 0x000fe200020e0604 */
[----:B------:R-:W-:Y:S01]  /*43b00*/  ISETP.GE.AND P0, PT, R13, R6, PT ;  /* 0x000000060d00720c */ /* 0x000fe20003f06270 */
[C---:B-1----:R-:W-:Y:S01]  /*43b10*/  IMAD.SHL.U32 R9, R10.reuse, 0x10, RZ ;  /* 0x000000100a097824 */ /* 0x042fe200078e00ff */
[----:B------:R-:W-:Y:S01]  /*43b20*/  LOP3.LUT R10, R10, 0x7f, RZ, 0xc0, !PT ;  /* 0x0000007f0a0a7812 */ /* 0x000fe200078ec0ff */
[----:B------:R-:W-:-:S03]  /*43b30*/  VIADD R3, R3, 0xfffffe80 ;  /* 0xfffffe8003037836 */ /* 0x000fc60000000000 */
[----:B------:R-:W-:Y:S01]  /*43b40*/  LOP3.LUT R9, R9, 0x70, RZ, 0xc0, !PT ;  /* 0x0000007009097812 */ /* 0x000fe200078ec0ff */
[----:B------:R-:W-:-:S04]  /*43b50*/  IMAD R3, R13, -0x40, R3 ;  /* 0xffffffc00d037824 */ /* 0x000fc800078e0203 */
[----:B------:R-:W-:Y:S01]  /*43b60*/  IMAD R9, R10, 0x80, R9 ;  /* 0x000000800a097824 */ /* 0x000fe200078e0209 */
[C---:B------:R-:W-:Y:S02]  /*43b70*/  ISETP.GT.AND P1, PT, R3.reuse, RZ, PT ;  /* 0x000000ff0300720c */ /* 0x040fe40003f24270 */
[----:B------:R-:W-:Y:S02]  /*43b80*/  MOV R10, R15 ;  /* 0x0000000f000a7202 */ /* 0x000fe40000000f00 */
[----:B------:R-:W-:Y:S02]  /*43b90*/  SEL R8, RZ, 0x4, !P1 ;  /* 0x00000004ff087807 */ /* 0x000fe40004800000 */
[----:B------:R-:W-:Y:S02]  /*43ba0*/  ISETP.GT.AND P1, PT, R3, 0x1, PT ;  /* 0x000000010300780c */ /* 0x000fe40003f24270 */
[----:B------:R-:W-:-:S04]  /*43bb0*/  SEL R8, R8, RZ, !P0 ;  /* 0x000000ff08087207 */ /* 0x000fc80004000000 */
[----:B------:R-:W-:Y:S02]  /*43bc0*/  ISETP.NE.U32.AND P2, PT, R8, RZ, PT ;  /* 0x000000ff0800720c */ /* 0x000fe40003f45070 */
[----:B------:R-:W-:Y:S02]  /*43bd0*/  SEL R8, RZ, 0x4, !P1 ;  /* 0x00000004ff087807 */ /* 0x000fe40004800000 */
[C---:B------:R-:W-:Y:S02]  /*43be0*/  ISETP.GT.AND P1, PT, R7.reuse, 0x6, PT ;  /* 0x000000060700780c */ /* 0x040fe40003f24270 */
[----:B------:R-:W-:Y:S02]  /*43bf0*/  SEL R8, R8, RZ, !P0 ;  /* 0x000000ff08087207 */ /* 0x000fe40004000000 */
[----:B------:R-:W-:Y:S02]  /*43c00*/  SEL R6, R7, RZ, !P1 ;  /* 0x000000ff07067207 */ /* 0x000fe40004800000 */
[----:B------:R-:W-:-:S02]  /*43c10*/  ISETP.NE.U32.AND P3, PT, R8, RZ, PT ;  /* 0x000000ff0800720c */ /* 0x000fc40003f65070 */
[----:B------:R-:W-:Y:S02]  /*43c20*/  LEA R8, R6, UR7, 0xf ;  /* 0x0000000706087c11 */ /* 0x000fe4000f8e78ff */
[----:B------:R-:W-:Y:S02]  /*43c30*/  ISETP.GT.AND P1, PT, R3, 0x2, PT ;  /* 0x000000020300780c */ /* 0x000fe40003f24270 */
[----:B------:R-:W-:Y:S02]  /*43c40*/  IADD3 R7, R9, 0x100000, R8 ;  /* 0x0010000009077810 */ /* 0x000fe40007ffe008 */
[----:B------:R-:W-:Y:S02]  /*43c50*/  SEL R9, RZ, 0x4, !P1 ;  /* 0x00000004ff097807 */ /* 0x000fe40004800000 */
[----:B------:R-:W-:Y:S02]  /*43c60*/  ISETP.GT.AND P1, PT, R3, 0x3, PT ;  /* 0x000000030300780c */ /* 0x000fe40003f24270 */
[----:B------:R-:W-:-:S02]  /*43c70*/  SEL R9, R9, RZ, !P0 ;  /* 0x000000ff09097207 */ /* 0x000fc40004000000 */
[----:B----4-:R-:W-:-:S05]  /*43c80*/  IADD3 R209, P4, R209, R5, RZ ;  /* 0x00000005d1d17210 */ /* 0x010fca0007f9e0ff */
[----:B------:R-:W-:Y:S01]  /*43c90*/  IMAD.X R208, R208, 0x1, R4, P4 ;  /* 0x00000001d0d07824 */ /* 0x000fe200020e0604 */
[----:B--2---:R-:W-:-:S05]  /*43ca0*/  IADD3 R213, P4, R213, R5, RZ ;  /* 0x00000005d5d57210 */ /* 0x004fca0007f9e0ff */
[----:B------:R-:W-:Y:S01]  /*43cb0*/  IMAD.X R212, R212, 0x1, R4, P4 ;  /* 0x00000001d4d47824 */ /* 0x000fe200020e0604 */
[----:B---3--:R-:W-:-:S05]  /*43cc0*/  IADD3 R153, P4, R153, R5, RZ ;  /* 0x0000000599997210 */ /* 0x008fca0007f9e0ff */
[----:B------:R-:W-:Y:S01]  /*43cd0*/  IMAD.X R152, R152, 0x1, R4, P4 ;  /* 0x0000000198987824 */ /* 0x000fe200020e0604 */
[----:B------:R-:W-:-:S05]  /*43ce0*/  IADD3 R157, P4, R157, R5, RZ ;  /* 0x000000059d9d7210 */ /* 0x000fca0007f9e0ff */
        /* <DEDUP_REMOVED lines=15> */
[----:B------:R-:W-:Y:S01]  /*43de0*/  IADD3 R173, P4, R173, R5, RZ ;  /* 0x00000005adad7210 */ /* 0x000fe20007f9e0ff */
[----:B------:R-:W-:-:S04]  /*43df0*/  WARPGROUP.ARRIVE ;  /* 0x00000000000079c5 */ /* 0x000fc80000000000 */
[--C-:B------:R-:W-:Y:S01]  /*43e00*/  IMAD.X R172, R172, 0x1, R4.reuse, P4 ;  /* 0x00000001acac7824 */ /* 0x100fe200020e0604 */
[-C--:B------:R-:W-:Y:S01]  /*43e10*/  IADD3 R233, P4, R233, R5.reuse, RZ ;  /* 0x00000005e9e97210 */ /* 0x080fe20007f9e0ff */
[----:B------:R-:W-:Y:S04]  /*43e20*/  HGMMA.64x256x8.F32.TF32 R24, gdesc[UR52], R24, gsb0 ;  /* 0x07e00000341879f0 */ /* 0x000fe80008002818 */
        /* <DEDUP_REMOVED lines=13> */
[----:B------:R-:W-:Y:S02]  /*43f00*/  WARPGROUP.DEPBAR.LE gsb0, 0x0 ;  /* 0x00008000000079c5 */ /* 0x000fe40000010000 */
[----:B------:R-:W-:-:S06]  /*43f10*/  WARPGROUP.ARRIVE ;  /* 0x00000000000079c5 */ /* 0x000fcc0000000000 */
        /* <DEDUP_REMOVED lines=26> */
[----:B------:R-:W-:Y:S06]  /*440c0*/  BAR.SYNC.DEFER_BLOCKING 0x0 ;  /* 0x0000000000007b1d */ /* 0x000fec0000010000 */
[----:B------:R1:W-:Y:S04]  /*440d0*/  STL [R1+0x1864], R147 ;  /* 0x0018649301007387 */ /* 0x0003e80000100800 */
[----:B------:R-:W-:Y:S04]  /*440e0*/  STL [R1+0x1860], R148 ;  /* 0x0018609401007387 */ /* 0x000fe80000100800 */
[----:B------:R-:W-:Y:S01]  /*440f0*/  STL [R1+0x185c], R149 ;  /* 0x00185c9501007387 */ /* 0x000fe20000100800 */
[----:B-1----:R-:W1:Y:S03]  /*44100*/  S2R R147, SR_TID.X ;  /* 0x0000000000937919 */ /* 0x002e660000002100 */
[----:B------:R-:W-:Y:S01]  /*44110*/  @!PT LDS RZ, [RZ] ;  /* 0x00000000fffff984 */ /* 0x000fe20000000800 */
[----:B------:R-:W-:Y:S01]  /*44120*/  @!PT LDS RZ, [RZ] ;  /* 0x00000000fffff984 */ /* 0x000fe20000000800 */
[----:B------:R-:W-:Y:S01]  /*44130*/  @!PT LDS RZ, [RZ] ;  /* 0x00000000fffff984 */ /* 0x000fe20000000800 */
[----:B------:R2:W-:Y:S01]  /*44140*/  LDGSTS.E [R7+-0x20000], desc[UR4][R10.64], P2 ;  /* 0xe00000000a077fae */ /* 0x0005e20009121844 */
[----:B------:R-:W-:-:S02]  /*44150*/  ISETP.NE.U32.AND P2, PT, R9, RZ, PT ;  /* 0x000000ff0900720c */ /* 0x000fc40003f45070 */
[----:B------:R-:W-:Y:S01]  /*44160*/  SEL R9, RZ, 0x4, !P1 ;  /* 0x00000004ff097807 */ /* 0x000fe20004800000 */
[----:B------:R-:W-:Y:S03]  /*44170*/  STL [R1+0x1858], R150 ;  /* 0x0018589601007387 */ /* 0x000fe60000100800 */
[----:B------:R-:W-:Y:S01]  /*44180*/  SEL R9, R9, RZ, !P0 ;  /* 0x000000ff09097207 */ /* 0x000fe20004000000 */
[----:B------:R3:W-:Y:S03]  /*44190*/  STL [R1+0x1854], R151 ;  /* 0x0018549701007387 */ /* 0x0007e60000100800 */
[----:B------:R-:W-:Y:S01]  /*441a0*/  ISETP.NE.U32.AND P1, PT, R9, RZ, PT ;  /* 0x000000ff0900720c */ /* 0x000fe20003f25070 */
[----:B--2---:R-:W-:Y:S02]  /*441b0*/  IMAD.MOV.U32 R10, RZ, RZ, R17 ;  /* 0x000000ffff0a7224 */ /* 0x004fe400078e0011 */
[----:B------:R-:W-:-:S05]  /*441c0*/  IMAD.MOV.U32 R11, RZ, RZ, R16 ;  /* 0x000000ffff0b7224 */ /* 0x000fca00078e0010 */
[----:B------:R2:W-:Y:S01]  /*441d0*/  LDGSTS.E [R7+-0x1fffc], desc[UR4][R10.64], P3 ;  /* 0xe00040000a077fae */ /* 0x0005e20009921844 */
[----:B------:R-:W-:-:S05]  /*441e0*/  IADD3 R19, P3, R19, R5, RZ ;  /* 0x0000000513137210 */ /* 0x000fca0007f7e0ff */
[----:B------:R-:W-:Y:S01]  /*441f0*/  IMAD.X R18, R18, 0x1, R4, P3 ;  /* 0x0000000112127824 */ /* 0x000fe200018e0604 */
[----:B------:R-:W-:Y:S01]  /*44200*/  IADD3 R207, P3, R207, R5, RZ ;  /* 0x00000005cfcf7210 */ /* 0x000fe20007f7e0ff */
[C---:B-1----:R-:W-:Y:S01]  /*44210*/  IMAD.SHL.U32 R13, R147.reuse, 0x10, RZ ;  /* 0x00000010930d7824 */ /* 0x042fe200078e00ff */
[----:B------:R-:W-:Y:S02]  /*44220*/  LOP3.LUT R147, R147, 0x7f, RZ, 0xc0, !PT ;  /* 0x0000007f93937812 */ /* 0x000fe400078ec0ff */
[----:B--2---:R-:W-:Y:S01]  /*44230*/  MOV R10, R19 ;  /* 0x00000013000a7202 */ /* 0x004fe20000000f00 */
[----:B------:R-:W-:Y:S01]  /*44240*/  IMAD.MOV.U32 R11, RZ, RZ, R18 ;  /* 0x000000ffff0b7224 */ /* 0x000fe200078e0012 */
[----:B------:R-:W-:Y:S01]  /*44250*/  LOP3.LUT R13, R13, 0x70, RZ, 0xc0, !PT ;  /* 0x000000700d0d7812 */ /* 0x000fe200078ec0ff */
[----:B------:R-:W-:Y:S01]  /*44260*/  IMAD.X R206, R206, 0x1, R4, P3 ;  /* 0x00000001cece7824 */ /* 0x000fe200018e0604 */
[----:B------:R-:W-:Y:S02]  /*44270*/  IADD3 R211, P3, R211, R5, RZ ;  /* 0x00000005d3d37210 */ /* 0x000fe40007f7e0ff */
[----:B------:R1:W-:Y:S01]  /*44280*/  LDGSTS.E [R7+-0x1fff8], desc[UR4][R10.64], P2 ;  /* 0xe00080000a077fae */ /* 0x0003e20009121844 */
[----:B------:R-:W-:-:S02]  /*44290*/  IMAD R13, R147, 0x80, R13 ;  /* 0x00000080930d7824 */ /* 0x000fc400078e020d */
[----:B------:R-:W-:Y:S01]  /*442a0*/  IMAD.X R210, R210, 0x1, R4, P3 ;  /* 0x00000001d2d27824 */ /* 0x000fe200018e0604 */
[-C--:B------:R-:W-:Y:S01]  /*442b0*/  IADD3 R23, P3, R23, R5.reuse, RZ ;  /* 0x0000000517177210 */ /* 0x080fe20007f7e0ff */
[----:B------:R-:W2:Y:S01]  /*442c0*/  S2R R147, SR_TID.X ;  /* 0x0000000000937919 */ /* 0x000ea20000002100 */
[----:B------:R-:W-:Y:S02]  /*442d0*/  LOP3.LUT R13, R13, 0x10, RZ, 0x3c, !PT ;  /* 0x000000100d0d7812 */ /* 0x000fe400078e3cff */
[-C--:B------:R-:W-:Y:S02]  /*442e0*/  IADD3.X R22, R22, R4.reuse, RZ, P3, !PT ;  /* 0x0000000416167210 */ /* 0x080fe40001ffe4ff */
[----:B------:R-:W-:Y:S01]  /*442f0*/  IADD3 R155, P3, R155, R5, RZ ;  /* 0x000000059b9b7210 */ /* 0x000fe20007f7e0ff */
[----:B-1----:R-:W-:Y:S02]  /*44300*/  IMAD.MOV.U32 R10, RZ, RZ, R21 ;  /* 0x000000ffff0a7224 */ /* 0x002fe400078e0015 */
[----:B------:R-:W-:Y:S01]  /*44310*/  IMAD.MOV.U32 R11, RZ, RZ, R20 ;  /* 0x000000ffff0b7224 */ /* 0x000fe200078e0014 */
[----:B------:R-:W-:-:S02]  /*44320*/  IADD3.X R154, R154, R4, RZ, P3, !PT ;  /* 0x000000049a9a7210 */ /* 0x000fc40001ffe4ff */
[----:B------:R-:W-:Y:S02]  /*44330*/  IADD3 R215, P3, R215, R5, RZ ;  /* 0x00000005d7d77210 */ /* 0x000fe40007f7e0ff */
[----:B------:R1:W-:Y:S01]  /*44340*/  LDGSTS.E [R7+-0x1fff4], desc[UR4][R10.64], P1 ;  /* 0xe000c0000a077fae */ /* 0x0003e20008921844 */
[C---:B------:R-:W-:Y:S02]  /*44350*/  ISETP.GT.AND P1, PT, R3.reuse, 0x20, PT ;  /* 0x000000200300780c */ /* 0x040fe40003f24270 */
[----:B------:R-:W-:Y:S02]  /*44360*/  IADD3.X R214, R214, R4, RZ, P3, !PT ;  /* 0x00000004d6d67210 */ /* 0x000fe40001ffe4ff */
[----:B------:R-:W-:Y:S02]  /*44370*/  SEL R9, RZ, 0x4, !P1 ;  /* 0x00000004ff097807 */ /* 0x000fe40004800000 */
[----:B------:R-:W-:Y:S02]  /*44380*/  ISETP.GT.AND P1, PT, R3, 0x21, PT ;  /* 0x000000210300780c */ /* 0x000fe40003f24270 */
[----:B------:R-:W-:-:S02]  /*44390*/  SEL R9, R9, RZ, !P0 ;  /* 0x000000ff09097207 */ /* 0x000fc40004000000 */
[----:B------:R-:W-:Y:S01]  /*443a0*/  IADD3 R219, P3, R219, R5, RZ ;  /* 0x00000005dbdb7210 */ /* 0x000fe20007f7e0ff */
[----:B-1----:R-:W-:Y:S01]  /*443b0*/  IMAD.MOV.U32 R11, RZ, RZ, R206 ;  /* 0x000000ffff0b7224 */ /* 0x002fe200078e00ce */
[----:B------:R-:W-:Y:S02]  /*443c0*/  ISETP.NE.U32.AND P2, PT, R9, RZ, PT ;  /* 0x000000ff0900720c */ /* 0x000fe40003f45070 */
[----:B------:R-:W-:Y:S02]  /*443d0*/  SEL R9, RZ, 0x4, !P1 ;  /* 0x00000004ff097807 */ /* 0x000fe40004800000 */
[----:B------:R-:W-:Y:S02]  /*443e0*/  MOV R10, R207 ;  /* 0x000000cf000a7202 */ /* 0x000fe40000000f00 */
[----:B------:R-:W-:Y:S02]  /*443f0*/  SEL R9, R9, RZ, !P0 ;  /* 0x000000ff09097207 */ /* 0x000fe40004000000 */
[----:B------:R-:W-:-:S02]  /*44400*/  IADD3.X R218, R218, R4, RZ, P3, !PT ;  /* 0x00000004dada7210 */ /* 0x000fc40001ffe4ff */
[----:B------:R-:W-:Y:S02]  /*44410*/  ISETP.NE.U32.AND P1, PT, R9, RZ, PT ;  /* 0x000000ff0900720c */ /* 0x000fe40003f25070 */
[-C--:B------:R-:W-:Y:S01]  /*44420*/  IADD3 R159, P3, R159, R5.reuse, RZ ;  /* 0x000000059f9f7210 */ /* 0x080fe20007f7e0ff */
[----:B------:R1:W-:Y:S04]  /*44430*/  LDGSTS.E [R7+-0x1c000], desc[UR4][R10.64], P2 ;  /* 0xe40000000a077fae */ /* 0x0003e80009121844 */
[----:B------:R-:W-:Y:S01]  /*44440*/  IMAD.X R158, R158, 0x1, R4, P3 ;  /* 0x000000019e9e7824 */ /* 0x000fe200018e0604 */
[----:B------:R-:W-:-:S05]  /*44450*/  IADD3 R163, P3, R163, R5, RZ ;  /* 0x00000005a3a37210 */ /* 0x000fca0007f7e0ff */
[----:B------:R-:W-:Y:S01]  /*44460*/  IMAD.X R162, R162, 0x1, R4, P3 ;  /* 0x00000001a2a27824 */ /* 0x000fe200018e0604 */
[-C--:B------:R-:W-:Y:S01]  /*44470*/  IADD3 R223, P3, R223, R5.reuse, RZ ;  /* 0x00000005dfdf7210 */ /* 0x080fe20007f7e0ff */
[----:B-1----:R-:W-:Y:S02]  /*44480*/  IMAD.MOV.U32 R10, RZ, RZ, R209 ;  /* 0x000000ffff0a7224 */ /* 0x002fe400078e00d1 */
[----:B------:R-:W-:Y:S02]  /*44490*/  IMAD.MOV.U32 R11, RZ, RZ, R208 ;  /* 0x000000ffff0b7224 */ /* 0x000fe400078e00d0 */
[----:B------:R-:W-:Y:S01]  /*444a0*/  IMAD.X R222, R222, 0x1, R4, P3 ;  /* 0x00000001dede7824 */ /* 0x000fe200018e0604 */
[----:B------:R-:W-:Y:S02]  /*444b0*/  IADD3 R227, P3, R227, R5, RZ ;  /* 0x00000005e3e37210 */ /* 0x000fe40007f7e0ff */
[----:B------:R1:W-:Y:S01]  /*444c0*/  LDGSTS.E [R7+-0x1bffc], desc[UR4][R10.64], P1 ;  /* 0xe40040000a077fae */ /* 0x0003e20008921844 */
[----:B------:R-:W-:-:S02]  /*444d0*/  ISETP.GT.AND P1, PT, R3, 0x22, PT ;  /* 0x000000220300780c */ /* 0x000fc40003f24270 */
[--C-:B------:R-:W-:Y:S01]  /*444e0*/  IMAD.X R226, R226, 0x1, R4.reuse, P3 ;  /* 0x00000001e2e27824 */ /* 0x100fe200018e0604 */
[----:B------:R-:W-:Y:S02]  /*444f0*/  IADD3 R167, P3, R167, R5, RZ ;  /* 0x00000005a7a77210 */ /* 0x000fe40007f7e0ff */
[----:B------:R-:W-:Y:S02]  /*44500*/  SEL R9, RZ, 0x4, !P1 ;  /* 0x00000004ff097807 */ /* 0x000fe40004800000 */
[----:B------:R-:W-:Y:S01]  /*44510*/  ISETP.GT.AND P1, PT, R3, 0x23, PT ;  /* 0x000000230300780c */ /* 0x000fe20003f24270 */
[----:B------:R-:W-:Y:S01]  /*44520*/  IMAD.X R166, R166, 0x1, R4, P3 ;  /* 0x00000001a6a67824 */ /* 0x000fe200018e0604 */
[----:B------:R-:W-:Y:S02]  /*44530*/  SEL R9, R9, RZ, !P0 ;  /* 0x000000ff09097207 */ /* 0x000fe40004000000 */
[----:B-1----:R-:W-:Y:S01]  /*44540*/  MOV R10, R211 ;  /* 0x000000d3000a7202 */ /* 0x002fe20000000f00 */
[----:B------:R-:W-:Y:S01]  /*44550*/  IMAD.MOV.U32 R11, RZ, RZ, R210 ;  /* 0x000000ffff0b7224 */ /* 0x000fe200078e00d2 */
[----:B------:R-:W-:-:S02]  /*44560*/  ISETP.NE.U32.AND P2, PT, R9, RZ, PT ;  /* 0x000000ff0900720c */ /* 0x000fc40003f45070 */
[----:B------:R-:W-:Y:S02]  /*44570*/  SEL R9, RZ, 0x4, !P1 ;  /* 0x00000004ff097807 */ /* 0x000fe40004800000 */
[----:B------:R-:W-:Y:S02]  /*44580*/  IADD3 R171, P3, R171, R5, RZ ;  /* 0x00000005abab7210 */ /* 0x000fe40007f7e0ff */
[----:B------:R-:W-:-:S03]  /*44590*/  SEL R9, R9, RZ, !P0 ;  /* 0x000000ff09097207 */ /* 0x000fc60004000000 */
[----:B------:R-:W-:Y:S01]  /*445a0*/  IMAD.X R170, R170, 0x1, R4, P3 ;  /* 0x00000001aaaa7824 */ /* 0x000fe200018e0604 */
[----:B------:R-:W-:Y:S02]  /*445b0*/  ISETP.NE.U32.AND P1, PT, R9, RZ, PT ;  /* 0x000000ff0900720c */ /* 0x000fe40003f25070 */
[----:B------:R-:W-:Y:S01]  /*445c0*/  IADD3 R231, P3, R231, R5, RZ ;  /* 0x00000005e7e77210 */ /* 0x000fe20007f7e0ff */
[----:B------:R1:W-:Y:S01]  /*445d0*/  LDGSTS.E [R7+-0x1bff8], desc[UR4][R10.64], P2 ;  /* 0xe40080000a077fae */ /* 0x0003e20009121844 */
[----:B------:R-:W-:-:S03]  /*445e0*/  ISETP.GT.AND P2, PT, R3, 0x5, PT ;  /* 0x000000050300780c */ /* 0x000fc60003f44270 */
[----:B------:R-:W-:Y:S01]  /*445f0*/  IMAD.X R230, R230, 0x1, R4, P3 ;  /* 0x00000001e6e67824 */ /* 0x000fe200018e0604 */
[----:B------:R-:W-:-:S05]  /*44600*/  IADD3 R235, P3, R235, R5, RZ ;  /* 0x00000005ebeb7210 */ /* 0x000fca0007f7e0ff */
[----:B------:R-:W-:Y:S01]  /*44610*/  IMAD.X R234, R234, 0x1, R4, P3 ;  /* 0x00000001eaea7824 */ /* 0x000fe200018e0604 */
[-C--:B------:R-:W-:Y:S01]  /*44620*/  IADD3 R175, P3, R175, R5.reuse, RZ ;  /* 0x00000005afaf7210 */ /* 0x080fe20007f7e0ff */
[----:B-1----:R-:W-:Y:S02]  /*44630*/  IMAD.MOV.U32 R10, RZ, RZ, R213 ;  /* 0x000000ffff0a7224 */ /* 0x002fe400078e00d5 */
[----:B------:R-:W-:Y:S01]  /*44640*/  IMAD.MOV.U32 R11, RZ, RZ, R212 ;  /* 0x000000ffff0b7224 */ /* 0x000fe200078e00d4 */
[----:B------:R-:W-:Y:S02]  /*44650*/  IADD3.X R174, R174, R4, RZ, P3, !PT ;  /* 0x00000004aeae7210 */ /* 0x000fe40001ffe4ff */
[----:B------:R-:W-:Y:S02]  /*44660*/  IADD3 R179, P3, R179, R5, RZ ;  /* 0x00000005b3b37210 */ /* 0x000fe40007f7e0ff */
[----:B------:R1:W-:Y:S01]  /*44670*/  LDGSTS.E [R7+-0x1bff4], desc[UR4][R10.64], P1 ;  /* 0xe400c0000a077fae */ /* 0x0003e20008921844 */
[----:B------:R-:W-:-:S02]  /*44680*/  ISETP.GT.AND P1, PT, R3, 0x4, PT ;  /* 0x000000040300780c */ /* 0x000fc40003f24270 */
[-C--:B------:R-:W-:Y:S02]  /*44690*/  IADD3.X R178, R178, R4.reuse, RZ, P3, !PT ;  /* 0x00000004b2b27210 */ /* 0x080fe40001ffe4ff */
[----:B------:R-:W-:Y:S02]  /*446a0*/  SEL R9, RZ, 0x4, !P1 ;  /* 0x00000004ff097807 */ /* 0x000fe40004800000 */
[----:B------:R-:W-:Y:S02]  /*446b0*/  IADD3 R239, P3, R239, R5, RZ ;  /* 0x00000005efef7210 */ /* 0x000fe40007f7e0ff */
[----:B------:R-:W-:Y:S02]  /*446c0*/  SEL R9, R9, RZ, !P0 ;  /* 0x000000ff09097207 */ /* 0x000fe40004000000 */
[----:B------:R-:W-:Y:S01]  /*446d0*/  IADD3.X R238, R238, R4, RZ, P3, !PT ;  /* 0x00000004eeee7210 */ /* 0x000fe20001ffe4ff */
[----:B-1----:R-:W-:Y:S01]  /*446e0*/  IMAD.MOV.U32 R10, RZ, RZ, R23 ;  /* 0x000000ffff0a7224 */ /* 0x002fe200078e0017 */
[----:B------:R-:W-:Y:S01]  /*446f0*/  SEL R7, RZ, 0x4, !P2 ;  /* 0x00000004ff077807 */ /* 0x000fe20005000000 */
[----:B------:R-:W-:Y:S01]  /*44700*/  IMAD.MOV.U32 R11, RZ, RZ, R22 ;  /* 0x000000ffff0b7224 */ /* 0x000fe200078e0016 */
[----:B------:R-:W-:-:S02]  /*44710*/  ISETP.NE.U32.AND P1, PT, R9, RZ, PT ;  /* 0x000000ff0900720c */ /* 0x000fc40003f25070 */
[----:B------:R-:W-:Y:S02]  /*44720*/  SEL R7, R7, RZ, !P0 ;  /* 0x000000ff07077207 */ /* 0x000fe40004000000 */
[----:B------:R-:W-:Y:S02]  /*44730*/  IADD3 R243, P3, R243, R5, RZ ;  /* 0x00000005f3f37210 */ /* 0x000fe40007f7e0ff */
[----:B------:R-:W-:Y:S02]  /*44740*/  ISETP.NE.U32.AND P2, PT, R7, RZ, PT ;  /* 0x000000ff0700720c */ /* 0x000fe40003f45070 */
[----:B------:R-:W-:Y:S02]  /*44750*/  IADD3 R7, R13, 0x100000, R8 ;  /* 0x001000000d077810 */ /* 0x000fe40007ffe008 */
[C---:B--2---:R-:W-:Y:S02]  /*44760*/  SHF.L.U32 R13, R147.reuse, 0x4, RZ ;  /* 0x00000004930d7819 */ /* 0x044fe400000006ff */
[----:B------:R-:W-:Y:S01]  /*44770*/  LOP3.LUT R147, R147, 0x7f, RZ, 0xc0, !PT ;  /* 0x0000007f93937812 */ /* 0x000fe200078ec0ff */
[----:B------:R1:W-:Y:S01]  /*44780*/  LDGSTS.E [R7+-0x20000], desc[UR4][R10.64], P1 ;  /* 0xe00000000a077fae */ /* 0x0003e20008921844 */
[----:B------:R-:W-:-:S02]  /*44790*/  ISETP.GT.AND P1, PT, R3, 0x6, PT ;  /* 0x000000060300780c */ /* 0x000fc40003f24270 */
[----:B------:R-:W-:Y:S02]  /*447a0*/  LOP3.LUT R13, R13, 0x70, RZ, 0xc0, !PT ;  /* 0x000000700d0d7812 */ /* 0x000fe400078ec0ff */
[----:B------:R-:W-:Y:S02]  /*447b0*/  SEL R9, RZ, 0x4, !P1 ;  /* 0x00000004ff097807 */ /* 0x000fe40004800000 */
[----:B------:R-:W-:Y:S01]  /*447c0*/  ISETP.GT.AND P1, PT, R3, 0x7, PT ;  /* 0x000000070300780c */ /* 0x000fe20003f24270 */
[----:B------:R-:W-:Y:S01]  /*447d0*/  IMAD R13, R147, 0x80, R13 ;  /* 0x00000080930d7824 */ /* 0x000fe200078e020d */
[----:B------:R-:W-:Y:S01]  /*447e0*/  SEL R9, R9, RZ, !P0 ;  /* 0x000000ff09097207 */ /* 0x000fe20004000000 */
[----:B------:R-:W2:Y:S01]  /*447f0*/  S2R R147, SR_TID.X ;  /* 0x0000000000937919 */ /* 0x000ea20000002100 */
[----:B------:R-:W-:Y:S01]  /*44800*/  IADD3.X R242, R242, R4, RZ, P3, !PT ;  /* 0x00000004f2f27210 */ /* 0x000fe20001ffe4ff */
[----:B-1----:R-:W-:Y:S01]  /*44810*/  IMAD.MOV.U32 R10, RZ, RZ, R153 ;  /* 0x000000ffff0a7224 */ /* 0x002fe200078e0099 */
[----:B------:R-:W-:Y:S01]  /*44820*/  LOP3.LUT R13, R13, 0x20, RZ, 0x3c, !PT ;  /* 0x000000200d0d7812 */ /* 0x000fe200078e3cff */
[----:B------:R-:W-:Y:S01]  /*44830*/  IMAD.MOV.U32 R11, RZ, RZ, R152 ;  /* 0x000000ffff0b7224 */ /* 0x000fe200078e0098 */
[----:B------:R-:W-:-:S04]  /*44840*/  IADD3 R183, P3, R183, R5, RZ ;  /* 0x00000005b7b77210 */ /* 0x000fc80007f7e0ff */
[----:B------:R1:W-:Y:S01]  /*44850*/  LDGSTS.E [R7+-0x1fffc], desc[UR4][R10.64], P2 ;  /* 0xe00040000a077fae */ /* 0x0003e20009121844 */
[----:B------:R-:W-:Y:S01]  /*44860*/  ISETP.NE.U32.AND P2, PT, R9, RZ, PT ;  /* 0x000000ff0900720c */ /* 0x000fe20003f45070 */
[----:B------:R-:W-:Y:S01]  /*44870*/  IMAD.X R182, R182, 0x1, R4, P3 ;  /* 0x00000001b6b67824 */ /* 0x000fe200018e0604 */
[----:B------:R-:W-:-:S04]  /*44880*/  SEL R9, RZ, 0x4, !P1 ;  /* 0x00000004ff097807 */ /* 0x000fc80004800000 */
[----:B------:R-:W-:-:S04]  /*44890*/  SEL R9, R9, RZ, !P0 ;  /* 0x000000ff09097207 */ /* 0x000fc80004000000 */
[----:B------:R-:W-:Y:S01]  /*448a0*/  ISETP.NE.U32.AND P1, PT, R9, RZ, PT ;  /* 0x000000ff0900720c */ /* 0x000fe20003f25070 */
[----:B-1----:R-:W-:Y:S02]  /*448b0*/  IMAD.MOV.U32 R10, RZ, RZ, R155 ;  /* 0x000000ffff0a7224 */ /* 0x002fe400078e009b */
[----:B------:R-:W-:-:S05]  /*448c0*/  IMAD.MOV.U32 R11, RZ, RZ, R154 ;  /* 0x000000ffff0b7224 */ /* 0x000fca00078e009a */
[----:B------:R1:W-:Y:S02]  /*448d0*/  LDGSTS.E [R7+-0x1fff8], desc[UR4][R10.64], P2 ;  /* 0xe00080000a077fae */ /* 0x0003e40009121844 */
[----:B-1----:R-:W-:Y:S02]  /*448e0*/  IMAD.MOV.U32 R10, RZ, RZ, R157 ;  /* 0x000000ffff0a7224 */ /* 0x002fe400078e009d */
[----:B------:R-:W-:-:S05]  /*448f0*/  IMAD.MOV.U32 R11, RZ, RZ, R156 ;  /* 0x000000ffff0b7224 */ /* 0x000fca00078e009c */
[----:B------:R1:W-:Y:S01]  /*44900*/  LDGSTS.E [R7+-0x1fff4], desc[UR4][R10.64], P1 ;  /* 0xe000c0000a077fae */ /* 0x0003e20008921844 */
[----:B------:R-:W-:-:S04]  /*44910*/  ISETP.GT.AND P1, PT, R3, 0x24, PT ;  /* 0x000000240300780c */ /* 0x000fc80003f24270 */
[----:B------:R-:W-:Y:S02]  /*44920*/  SEL R9, RZ, 0x4, !P1 ;  /* 0x00000004ff097807 */ /* 0x000fe40004800000 */
[----:B------:R-:W-:Y:S02]  /*44930*/  ISETP.GT.AND P1, PT, R3, 0x25, PT ;  /* 0x000000250300780c */ /* 0x000fe40003f24270 */
[----:B------:R-:W-:Y:S01]  /*44940*/  SEL R9, R9, RZ, !P0 ;  /* 0x000000ff09097207 */ /* 0x000fe20004000000 */
[----:B-1----:R-:W-:-:S03]  /*44950*/  IMAD.MOV.U32 R10, RZ, RZ, R215 ;  /* 0x000000ffff0a7224 */ /* 0x002fc600078e00d7 */
[----:B------:R-:W-:Y:S01]  /*44960*/  ISETP.NE.U32.AND P2, PT, R9, RZ, PT ;  /* 0x000000ff0900720c */ /* 0x000fe20003f45070 */
[----:B------:R-:W-:Y:S01]  /*44970*/  IMAD.MOV.U32 R11, RZ, RZ, R214 ;  /* 0x000000ffff0b7224 */ /* 0x000fe200078e00d6 */
[----:B------:R-:W-:-:S04]  /*44980*/  SEL R9, RZ, 0x4, !P1 ;  /* 0x00000004ff097807 */ /* 0x000fc80004800000 */
[----:B------:R-:W-:-:S04]  /*44990*/  SEL R9, R9, RZ, !P0 ;  /* 0x000000ff09097207 */ /* 0x000fc80004000000 */
[----:B------:R-:W-:-:S03]  /*449a0*/  ISETP.NE.U32.AND P1, PT, R9, RZ, PT ;  /* 0x000000ff0900720c */ /* 0x000fc60003f25070 */
[----:B------:R1:W-:Y:S02]  /*449b0*/  LDGSTS.E [R7+-0x1c000], desc[UR4][R10.64], P2 ;  /* 0xe40000000a077fae */ /* 0x0003e40009121844 */
[----:B-1----:R-:W-:Y:S02]  /*449c0*/  IMAD.MOV.U32 R10, RZ, RZ, R217 ;  /* 0x000000ffff0a7224 */ /* 0x002fe400078e00d9 */
[----:B------:R-:W-:-:S06]  /*449d0*/  IMAD.MOV.U32 R11, RZ, RZ, R216 ;  /* 0x000000ffff0b7224 */ /* 0x000fcc00078e00d8 */
        /* <DEDUP_REMOVED lines=11> */
[----:B------:R1:W-:Y:S01]  /*44a90*/  LDGSTS.E [R7+-0x1bff8], desc[UR4][R10.64], P2 ;  /* 0xe40080000a077fae */ /* 0x0003e20009121844 */
[----:B------:R-:W-:Y:S01]  /*44aa0*/  ISETP.GT.AND P2, PT, R3, 0x9, PT ;  /* 0x000000090300780c */ /* 0x000fe20003f44270 */
[----:B-1----:R-:W-:Y:S02]  /*44ab0*/  IMAD.MOV.U32 R10, RZ, RZ, R221 ;  /* 0x000000ffff0a7224 */ /* 0x002fe400078e00dd */
[----:B------:R-:W-:-:S06]  /*44ac0*/  IMAD.MOV.U32 R11, RZ, RZ, R220 ;  /* 0x000000ffff0b7224 */ /* 0x000fcc00078e00dc */
[----:B------:R1:W-:Y:S01]  /*44ad0*/  LDGSTS.E [R7+-0x1bff4], desc[UR4][R10.64], P1 ;  /* 0xe400c0000a077fae */ /* 0x0003e20008921844 */
[----:B------:R-:W-:-:S04]  /*44ae0*/  ISETP.GT.AND P1, PT, R3, 0x8, PT ;  /* 0x000000080300780c */ /* 0x000fc80003f24270 */
[----:B------:R-:W-:-:S04]  /*44af0*/  SEL R9, RZ, 0x4, !P1 ;  /* 0x00000004ff097807 */ /* 0x000fc80004800000 */
[----:B------:R-:W-:Y:S02]  /*44b00*/  SEL R9, R9, RZ, !P0 ;  /* 0x000000ff09097207 */ /* 0x000fe40004000000 */
[----:B-1----:R-:W-:Y:S01]  /*44b10*/  SEL R7, RZ, 0x4, !P2 ;  /* 0x00000004ff077807 */ /* 0x002fe20005000000 */
[----:B------:R-:W-:Y:S01]  /*44b20*/  IMAD.MOV.U32 R10, RZ, RZ, R159 ;  /* 0x000000ffff0a7224 */ /* 0x000fe200078e009f */
[----:B------:R-:W-:Y:S01]  /*44b30*/  ISETP.NE.U32.AND P1, PT, R9, RZ, PT ;  /* 0x000000ff0900720c */ /* 0x000fe20003f25070 */
[----:B------:R-:W-:Y:S01]  /*44b40*/  IMAD.MOV.U32 R11, RZ, RZ, R158 ;  /* 0x000000ffff0b7224 */ /* 0x000fe200078e009e */
[----:B------:R-:W-:-:S04]  /*44b50*/  SEL R7, R7, RZ, !P0 ;  /* 0x000000ff07077207 */ /* 0x000fc80004000000 */
[----:B------:R-:W-:Y:S02]  /*44b60*/  ISETP.NE.U32.AND P2, PT, R7, RZ, PT ;  /* 0x000000ff0700720c */ /* 0x000fe40003f45070 */
[----:B------:R-:W-:Y:S01]  /*44b70*/  IADD3 R7, R13, 0x100000, R8 ;  /* 0x001000000d077810 */ /* 0x000fe20007ffe008 */
[C---:B--2---:R-:W-:Y:S01]  /*44b80*/  IMAD.SHL.U32 R13, R147.reuse, 0x10, RZ ;  /* 0x00000010930d7824 */ /* 0x044fe200078e00ff */
[----:B------:R-:W-:-:S03]  /*44b90*/  LOP3.LUT R147, R147, 0x7f, RZ, 0xc0, !PT ;  /* 0x0000007f93937812 */ /* 0x000fc600078ec0ff */
[----:B------:R1:W-:Y:S01]  /*44ba0*/  LDGSTS.E [R7+-0x20000], desc[UR4][R10.64], P1 ;  /* 0xe00000000a077fae */ /* 0x0003e20008921844 */
[----:B------:R-:W-:Y:S02]  /*44bb0*/  ISETP.GT.AND P1, PT, R3, 0xa, PT ;  /* 0x0000000a0300780c */ /* 0x000fe40003f24270 */
[----:B------:R-:W-:Y:S02]  /*44bc0*/  LOP3.LUT R13, R13, 0x70, RZ, 0xc0, !PT ;  /* 0x000000700d0d7812 */ /* 0x000fe400078ec0ff */
[----:B------:R-:W-:Y:S02]  /*44bd0*/  SEL R9, RZ, 0x4, !P1 ;  /* 0x00000004ff097807 */ /* 0x000fe40004800000 */
[----:B------:R-:W-:Y:S01]  /*44be0*/  ISETP.GT.AND P1, PT, R3, 0xb, PT ;  /* 0x0000000b0300780c */ /* 0x000fe20003f24270 */
[----:B------:R-:W-:Y:S01]  /*44bf0*/  IMAD R13, R147, 0x80, R13 ;  /* 0x00000080930d7824 */ /* 0x000fe200078e020d */
[----:B------:R-:W-:Y:S01]  /*44c00*/  SEL R9, R9, RZ, !P0 ;  /* 0x000000ff09097207 */ /* 0x000fe20004000000 */
[----:B------:R-:W2:Y:S01]  /*44c10*/  S2R R147, SR_TID.X ;  /* 0x0000000000937919 */ /* 0x000ea20000002100 */
[----:B-1----:R-:W-:Y:S01]  /*44c20*/  MOV R10, R161 ;  /* 0x000000a1000a7202 */ /* 0x002fe20000000f00 */
[----:B------:R-:W-:Y:S01]  /*44c30*/  IMAD.MOV.U32 R11, RZ, RZ, R160 ;  /* 0x000000ffff0b7224 */ /* 0x000fe200078e00a0 */
[----:B------:R-:W-:-:S04]  /*44c40*/  LOP3.LUT R13, R13, 0x30, RZ, 0x3c, !PT ;  /* 0x000000300d0d7812 */ /* 0x000fc800078e3cff */
[----:B------:R1:W-:Y:S01]  /*44c50*/  LDGSTS.E [R7+-0x1fffc], desc[UR4][R10.64], P2 ;  /* 0xe00040000a077fae */ /* 0x0003e20009121844 */
[----:B------:R-:W-:Y:S02]  /*44c60*/  ISETP.NE.U32.AND P2, PT, R9, RZ, PT ;  /* 0x000000ff0900720c */ /* 0x000fe40003f45070 */
[----:B------:R-:W-:-:S04]  /*44c70*/  SEL R9, RZ, 0x4, !P1 ;  /* 0x00000004ff097807 */ /* 0x000fc80004800000 */
[----:B------:R-:W-:-:S04]  /*44c80*/  SEL R9, R9, RZ, !P0 ;  /* 0x000000ff09097207 */ /* 0x000fc80004000000 */
[----:B------:R-:W-:Y:S01]  /*44c90*/  ISETP.NE.U32.AND P1, PT, R9, RZ, PT ;  /* 0x000000ff0900720c */ /* 0x000fe20003f25070 */
[----:B-1----:R-:W-:Y:S02]  /*44ca0*/  IMAD.MOV.U32 R10, RZ, RZ, R163 ;  /* 0x000000ffff0a7224 */ /* 0x002fe400078e00a3 */
[----:B------:R-:W-:-:S05]  /*44cb0*/  IMAD.MOV.U32 R11, RZ, RZ, R162 ;  /* 0x000000ffff0b7224 */ /* 0x000fca00078e00a2 */
[----:B------:R1:W-:Y:S02]  /*44cc0*/  LDGSTS.E [R7+-0x1fff8], desc[UR4][R10.64], P2 ;  /* 0xe00080000a077fae */ /* 0x0003e40009121844 */
[----:B-1----:R-:W-:Y:S01]  /*44cd0*/  MOV R10, R165 ;  /* 0x000000a5000a7202 */ /* 0x002fe20000000f00 */
        /* <DEDUP_REMOVED lines=13> */
[----:B-1----:R-:W-:Y:S01]  /*44db0*/  MOV R10, R225 ;  /* 0x000000e1000a7202 */ /* 0x002fe20000000f00 */
[----:B------:R-:W-:-:S07]  /*44dc0*/  IMAD.MOV.U32 R11, RZ, RZ, R224 ;  /* 0x000000ffff0b7224 */ /* 0x000fce00078e00e0 */
        /* <DEDUP_REMOVED lines=12> */
[----:B------:R-:W-:Y:S02]  /*44e90*/  ISETP.GT.AND P2, PT, R3, 0xd, PT ;  /* 0x0000000d0300780c */ /* 0x000fe40003f44270 */
[----:B-1----:R-:W-:Y:S01]  /*44ea0*/  MOV R10, R229 ;  /* 0x000000e5000a7202 */ /* 0x002fe20000000f00 */
[----:B------:R-:W-:-:S06]  /*44eb0*/  IMAD.MOV.U32 R11, RZ, RZ, R228 ;  /* 0x000000ffff0b7224 */ /* 0x000fcc00078e00e4 */
[----:B------:R1:W-:Y:S01]  /*44ec0*/  LDGSTS.E [R7+-0x1bff4], desc[UR4][R10.64], P1 ;  /* 0xe400c0000a077fae */ /* 0x0003e20008921844 */
[----:B------:R-:W-:-:S04]  /*44ed0*/  ISETP.GT.AND P1, PT, R3, 0xc, PT ;  /* 0x0000000c0300780c */ /* 0x000fc80003f24270 */
[----:B------:R-:W-:-:S04]  /*44ee0*/  SEL R9, RZ, 0x4, !P1 ;  /* 0x00000004ff097807 */ /* 0x000fc80004800000 */
[----:B------:R-:W-:Y:S02]  /*44ef0*/  SEL R9, R9, RZ, !P0 ;  /* 0x000000ff09097207 */ /* 0x000fe40004000000 */
[----:B-1----:R-:W-:Y:S01]  /*44f00*/  SEL R7, RZ, 0x4, !P2 ;  /* 0x00000004ff077807 */ /* 0x002fe20005000000 */
[----:B------:R-:W-:Y:S01]  /*44f10*/  IMAD.MOV.U32 R11, RZ, RZ, R166 ;  /* 0x000000ffff0b7224 */ /* 0x000fe200078e00a6 */
[----:B------:R-:W-:Y:S02]  /*44f20*/  ISETP.NE.U32.AND P1, PT, R9, RZ, PT ;  /* 0x000000ff0900720c */ /* 0x000fe40003f25070 */
[----:B------:R-:W-:Y:S02]  /*44f30*/  SEL R7, R7, RZ, !P0 ;  /* 0x000000ff07077207 */ /* 0x000fe40004000000 */
[----:B------:R-:W-:Y:S02]  /*44f40*/  MOV R10, R167 ;  /* 0x000000a7000a7202 */ /* 0x000fe40000000f00 */
[----:B------:R-:W-:-:S02]  /*44f50*/  ISETP.NE.U32.AND P2, PT, R7, RZ, PT ;  /* 0x000000ff0700720c */ /* 0x000fc40003f45070 */
        /* <DEDUP_REMOVED lines=11> */
[----:B-1----:R-:W-:-:S02]  /*45010*/  IMAD.MOV.U32 R10, RZ, RZ, R169 ;  /* 0x000000ffff0a7224 */ /* 0x002fc400078e00a9 */
[----:B------:R-:W-:Y:S01]  /*45020*/  LOP3.LUT R13, R13, 0x40, RZ, 0x3c, !PT ;  /* 0x000000400d0d7812 */ /* 0x000fe200078e3cff */
[----:B------:R-:W-:-:S05]  /*45030*/  IMAD.MOV.U32 R11, RZ, RZ, R168 ;  /* 0x000000ffff0b7224 */ /* 0x000fca00078e00a8 */
[----:B------:R1:W-:Y:S01]  /*45040*/  LDGSTS.E [R7+-0x1fffc], desc[UR4][R10.64], P2 ;  /* 0xe00040000a077fae */ /* 0x0003e20009121844 */
[----:B------:R-:W-:Y:S02]  /*45050*/  ISETP.NE.U32.AND P2, PT, R9, RZ, PT ;  /* 0x000000ff0900720c */ /* 0x000fe40003f45070 */
[----:B------:R-:W-:-:S04]  /*45060*/  SEL R9, RZ, 0x4, !P1 ;  /* 0x00000004ff097807 */ /* 0x000fc80004800000 */
[----:B------:R-:W-:-:S04]  /*45070*/  SEL R9, R9, RZ, !P0 ;  /* 0x000000ff09097207 */ /* 0x000fc80004000000 */
[----:B------:R-:W-:Y:S01]  /*45080*/  ISETP.NE.U32.AND P1, PT, R9, RZ, PT ;  /* 0x000000ff0900720c */ /* 0x000fe20003f25070 */
[----:B-1----:R-:W-:Y:S01]  /*45090*/  IMAD.MOV.U32 R11, RZ, RZ, R170 ;  /* 0x000000ffff0b7224 */ /* 0x002fe200078e00aa */
[----:B------:R-:W-:-:S05]  /*450a0*/  MOV R10, R171 ;  /* 0x000000ab000a7202 */ /* 0x000fca0000000f00 */
[----:B------:R1:W-:Y:S02]  /*450b0*/  LDGSTS.E [R7+-0x1fff8], desc[UR4][R10.64], P2 ;  /* 0xe00080000a077fae */ /* 0x0003e40009121844 */
[----:B-1----:R-:W-:Y:S02]  /*450c0*/  IMAD.MOV.U32 R10, RZ, RZ, R173 ;  /* 0x000000ffff0a7224 */ /* 0x002fe400078e00ad */
[----:B------:R-:W-:-:S05]  /*450d0*/  IMAD.MOV.U32 R11, RZ, RZ, R172 ;  /* 0x000000ffff0b7224 */ /* 0x000fca00078e00ac */
[----:B------:R1:W-:Y:S01]  /*450e0*/  LDGSTS.E [R7+-0x1fff4], desc[UR4][R10.64], P1 ;  /* 0xe000c0000a077fae */ /* 0x0003e20008921844 */
[----:B------:R-:W-:-:S04]  /*450f0*/  ISETP.GT.AND P1, PT, R3, 0x2c, PT ;  /* 0x0000002c0300780c */ /* 0x000fc80003f24270 */
[----:B------:R-:W-:Y:S02]  /*45100*/  SEL R9, RZ, 0x4, !P1 ;  /* 0x00000004ff097807 */ /* 0x000fe40004800000 */
[----:B------:R-:W-:Y:S02]  /*45110*/  ISETP.GT.AND P1, PT, R3, 0x2d, PT ;  /* 0x0000002d0300780c */ /* 0x000fe40003f24270 */
[----:B------:R-:W-:Y:S02]  /*45120*/  SEL R9, R9, RZ, !P0 ;  /* 0x000000ff09097207 */ /* 0x000fe40004000000 */
[----:B-1----:R-:W-:Y:S01]  /*45130*/  MOV R10, R231 ;  /* 0x000000e7000a7202 */ /* 0x002fe20000000f00 */
[----:B------:R-:W-:Y:S01]  /*45140*/  IMAD.MOV.U32 R11, RZ, RZ, R230 ;  /* 0x000000ffff0b7224 */ /* 0x000fe200078e00e6 */
[----:B------:R-:W-:Y:S02]  /*45150*/  ISETP.NE.U32.AND P2, PT, R9, RZ, PT ;  /* 0x000000ff0900720c */ /* 0x000fe40003f45070 */
        /* <DEDUP_REMOVED lines=31> */
[----:B------:R-:W-:Y:S02]  /*45350*/  IADD3 R7, R13, 0x100000, R8 ;  /* 0x001000000d077810 */ /* 0x000fe40007ffe008 */
[C---:B--2---:R-:W-:Y:S02]  /*45360*/  SHF.L.U32 R13, R147.reuse, 0x4, RZ ;  /* 0x00000004930d7819 */ /* 0x044fe400000006ff */
[----:B------:R-:W-:Y:S01]  /*45370*/  LOP3.LUT R147, R147, 0x7f, RZ, 0xc0, !PT ;  /* 0x0000007f93937812 */ /* 0x000fe200078ec0ff */
[----:B------:R1:W-:Y:S01]  /*45380*/  LDGSTS.E [R7+-0x20000], desc[UR4][R10.64], P1 ;  /* 0xe00000000a077fae */ /* 0x0003e20008921844 */
[----:B------:R-:W-:Y:S02]  /*45390*/  ISETP.GT.AND P1, PT, R3, 0x12, PT ;  /* 0x000000120300780c */ /* 0x000fe40003f24270 */
[----:B------:R-:W-:-:S02]  /*453a0*/  LOP3.LUT R13, R13, 0x70, RZ, 0xc0, !PT ;  /* 0x000000700d0d7812 */ /* 0x000fc400078ec0ff */
[----:B------:R-:W-:Y:S02]  /*453b0*/  SEL R9, RZ, 0x4, !P1 ;  /* 0x00000004ff097807 */ /* 0x000fe40004800000 */
[----:B------:R-:W-:Y:S01]  /*453c0*/  ISETP.GT.AND P1, PT, R3, 0x13, PT ;  /* 0x000000130300780c */ /* 0x000fe20003f24270 */
[----:B------:R-:W-:Y:S01]  /*453d0*/  IMAD R13, R147, 0x80, R13 ;  /* 0x00000080930d7824 */ /* 0x000fe200078e020d */
[----:B------:R-:W-:Y:S01]  /*453e0*/  SEL R9, R9, RZ, !P0 ;  /* 0x000000ff09097207 */ /* 0x000fe20004000000 */
[----:B-1----:R-:W-:-:S03]  /*453f0*/  IMAD.MOV.U32 R10, RZ, RZ, R177 ;  /* 0x000000ffff0a7224 */ /* 0x002fc600078e00b1 */
[----:B------:R-:W-:Y:S01]  /*45400*/  LOP3.LUT R13, R13, 0x50, RZ, 0x3c, !PT ;  /* 0x000000500d0d7812 */ /* 0x000fe200078e3cff */
[----:B------:R-:W-:-:S05]  /*45410*/  IMAD.MOV.U32 R11, RZ, RZ, R176 ;  /* 0x000000ffff0b7224 */ /* 0x000fca00078e00b0 */
        /* <DEDUP_REMOVED lines=43> */
[----:B-1----:R-:W-:Y:S02]  /*456d0*/  SEL R7, RZ, 0x4, !P2 ;  /* 0x00000004ff077807 */ /* 0x002fe40005000000 */
[----:B------:R-:W-:Y:S02]  /*456e0*/  ISETP.NE.U32.AND P1, PT, R9, RZ, PT ;  /* 0x000000ff0900720c */ /* 0x000fe40003f25070 */
[----:B------:R-:W-:-:S04]  /*456f0*/  SEL R7, R7, RZ, !P0 ;  /* 0x000000ff07077207 */ /* 0x000fc80004000000 */
[----:B------:R-:W-:Y:S02]  /*45700*/  ISETP.NE.U32.AND P2, PT, R7, RZ, PT ;  /* 0x000000ff0700720c */ /* 0x000fe40003f45070 */
[----:B------:R-:W-:Y:S02]  /*45710*/  IADD3 R7, R13, 0x100000, R8 ;  /* 0x001000000d077810 */ /* 0x000fe40007ffe008 */
[----:B------:R-:W2:Y:S01]  /*45720*/  LDL.LU R13, [R1+0x600] ;  /* 0x00060000010d7983 */ /* 0x000ea20000300800 */
[----:B------:R-:W-:Y:S01]  /*45730*/  IMAD.MOV.U32 R10, RZ, RZ, R183 ;  /* 0x000000ffff0a7224 */ /* 0x000fe200078e00b7 */
[-C--:B------:R-:W-:Y:S01]  /*45740*/  IADD3 R187, P3, R187, R5.reuse, RZ ;  /* 0x00000005bbbb7210 */ /* 0x080fe20007f7e0ff */
[----:B------:R-:W-:Y:S01]  /*45750*/  IMAD.MOV.U32 R11, RZ, RZ, R182 ;  /* 0x000000ffff0b7224 */ /* 0x000fe200078e00b6 */
[-C--:B------:R-:W-:Y:S01]  /*45760*/  IADD3 R189, P4, R189, R5.reuse, RZ ;  /* 0x00000005bdbd7210 */ /* 0x080fe20007f9e0ff */
[----:B------:R-:W1:Y:S02]  /*45770*/  S2R R147, SR_TID.X ;  /* 0x0000000000937919 */ /* 0x000e640000002100 */
[--C-:B------:R-:W-:Y:S01]  /*45780*/  IMAD.X R186, R186, 0x1, R4.reuse, P3 ;  /* 0x00000001baba7824 */ /* 0x100fe200018e0604 */
[-C--:B------:R-:W-:Y:S01]  /*45790*/  IADD3 R247, P3, R247, R5.reuse, RZ ;  /* 0x00000005f7f77210 */ /* 0x080fe20007f7e0ff */
[----:B------:R4:W-:Y:S01]  /*457a0*/  LDGSTS.E [R7+-0x20000], desc[UR4][R10.64], P1 ;  /* 0xe00000000a077fae */ /* 0x0009e20008921844 */
[----:B------:R-:W-:Y:S01]  /*457b0*/  ISETP.GT.AND P1, PT, R3, 0x16, PT ;  /* 0x000000160300780c */ /* 0x000fe20003f24270 */
[--C-:B------:R-:W-:Y:S01]  /*457c0*/  IMAD.X R188, R188, 0x1, R4.reuse, P4 ;  /* 0x00000001bcbc7824 */ /* 0x100fe200020e0604 */
[----:B------:R-:W-:Y:S01]  /*457d0*/  IADD3 R249, P4, R249, R5, RZ ;  /* 0x00000005f9f97210 */ /* 0x000fe20007f9e0ff */
[----:B------:R-:W-:Y:S01]  /*457e0*/  IMAD.X R246, R246, 0x1, R4, P3 ;  /* 0x00000001f6f67824 */ /* 0x000fe200018e0604 */
[----:B------:R-:W-:-:S02]  /*457f0*/  SEL R9, RZ, 0x4, !P1 ;  /* 0x00000004ff097807 */ /* 0x000fc40004800000 */
[----:B------:R-:W-:Y:S01]  /*45800*/  ISETP.GT.AND P1, PT, R3, 0x17, PT ;  /* 0x000000170300780c */ /* 0x000fe20003f24270 */
[----:B------:R-:W-:Y:S01]  /*45810*/  IMAD.X R248, R248, 0x1, R4, P4 ;  /* 0x00000001f8f87824 */ /* 0x000fe200020e0604 */
[----:B------:R-:W-:Y:S02]  /*45820*/  SEL R9, R9, RZ, !P0 ;  /* 0x000000ff09097207 */ /* 0x000fe40004000000 */
[----:B------:R-:W-:Y:S01]  /*45830*/  IADD3 R251, P3, R251, R5, RZ ;  /* 0x00000005fbfb7210 */ /* 0x000fe20007f7e0ff */
[----:B----4-:R-:W-:Y:S01]  /*45840*/  IMAD.MOV.U32 R11, RZ, RZ, R184 ;  /* 0x000000ffff0b7224 */ /* 0x010fe200078e00b8 */
[----:B------:R-:W-:-:S03]  /*45850*/  MOV R10, R185 ;  /* 0x000000b9000a7202 */ /* 0x000fc60000000f00 */
[--C-:B------:R-:W-:Y:S01]  /*45860*/  IMAD.X R250, R250, 0x1, R4.reuse, P3 ;  /* 0x00000001fafa7824 */ /* 0x100fe200018e0604 */
[----:B------:R-:W-:Y:S01]  /*45870*/  IADD3 R191, P3, R191, R5, RZ ;  /* 0x00000005bfbf7210 */ /* 0x000fe20007f7e0ff */
[----:B------:R4:W-:Y:S01]  /*45880*/  LDGSTS.E [R7+-0x1fffc], desc[UR4][R10.64], P2 ;  /* 0xe00040000a077fae */ /* 0x0009e20009121844 */
[----:B------:R-:W-:Y:S02]  /*45890*/  ISETP.NE.U32.AND P2, PT, R9, RZ, PT ;  /* 0x000000ff0900720c */ /* 0x000fe40003f45070 */
[----:B------:R-:W-:Y:S01]  /*458a0*/  SEL R9, RZ, 0x4, !P1 ;  /* 0x00000004ff097807 */ /* 0x000fe20004800000 */
[----:B------:R-:W-:-:S03]  /*458b0*/  IMAD.X R190, R190, 0x1, R4, P3 ;  /* 0x00000001bebe7824 */ /* 0x000fc600018e0604 */
[----:B------:R-:W-:-:S04]  /*458c0*/  SEL R9, R9, RZ, !P0 ;  /* 0x000000ff09097207 */ /* 0x000fc80004000000 */
[----:B------:R-:W-:Y:S01]  /*458d0*/  ISETP.NE.U32.AND P1, PT, R9, RZ, PT ;  /* 0x000000ff0900720c */ /* 0x000fe20003f25070 */
[----:B----4-:R-:W-:Y:S02]  /*458e0*/  IMAD.MOV.U32 R10, RZ, RZ, R187 ;  /* 0x000000ffff0a7224 */ /* 0x010fe400078e00bb */
[----:B------:R-:W-:-:S05]  /*458f0*/  IMAD.MOV.U32 R11, RZ, RZ, R186 ;  /* 0x000000ffff0b7224 */ /* 0x000fca00078e00ba */
[----:B------:R4:W-:Y:S02]  /*45900*/  LDGSTS.E [R7+-0x1fff8], desc[UR4][R10.64], P2 ;  /* 0xe00080000a077fae */ /* 0x0009e40009121844 */
[----:B----4-:R-:W-:Y:S01]  /*45910*/  MOV R10, R189 ;  /* 0x000000bd000a7202 */ /* 0x010fe20000000f00 */
[----:B------:R-:W-:-:S05]  /*45920*/  IMAD.MOV.U32 R11, RZ, RZ, R188 ;  /* 0x000000ffff0b7224 */ /* 0x000fca00078e00bc */
[----:B------:R4:W-:Y:S01]  /*45930*/  LDGSTS.E [R7+-0x1fff4], desc[UR4][R10.64], P1 ;  /* 0xe000c0000a077fae */ /* 0x0009e20008921844 */
[----:B------:R-:W-:-:S04]  /*45940*/  ISETP.GT.AND P1, PT, R3, 0x34, PT ;  /* 0x000000340300780c */ /* 0x000fc80003f24270 */
[----:B------:R-:W-:Y:S02]  /*45950*/  SEL R9, RZ, 0x4, !P1 ;  /* 0x00000004ff097807 */ /* 0x000fe40004800000 */
[----:B------:R-:W-:Y:S02]  /*45960*/  ISETP.GT.AND P1, PT, R3, 0x35, PT ;  /* 0x000000350300780c */ /* 0x000fe40003f24270 */
[----:B------:R-:W-:Y:S01]  /*45970*/  SEL R9, R9, RZ, !P0 ;  /* 0x000000ff09097207 */ /* 0x000fe20004000000 */
[----:B----4-:R-:W-:-:S03]  /*45980*/  IMAD.MOV.U32 R10, RZ, RZ, R247 ;  /* 0x000000ffff0a7224 */ /* 0x010fc600078e00f7 */
[----:B------:R-:W-:Y:S01]  /*45990*/  ISETP.NE.U32.AND P2, PT, R9, RZ, PT ;  /* 0x000000ff0900720c */ /* 0x000fe20003f45070 */
[----:B------:R-:W-:Y:S01]  /*459a0*/  IMAD.MOV.U32 R11, RZ, RZ, R246 ;  /* 0x000000ffff0b7224 */ /* 0x000fe200078e00f6 */
[----:B------:R-:W-:-:S04]  /*459b0*/  SEL R9, RZ, 0x4, !P1 ;  /* 0x00000004ff097807 */ /* 0x000fc80004800000 */
[----:B------:R-:W-:-:S04]  /*459c0*/  SEL R9, R9, RZ, !P0 ;  /* 0x000000ff09097207 */ /* 0x000fc80004000000 */
[----:B------:R-:W-:-:S03]  /*459d0*/  ISETP.NE.U32.AND P1, PT, R9, RZ, PT ;  /* 0x000000ff0900720c */ /* 0x000fc60003f25070 */
[----:B------:R4:W-:Y:S02]  /*459e0*/  LDGSTS.E [R7+-0x1c000], desc[UR4][R10.64], P2 ;  /* 0xe40000000a077fae */ /* 0x0009e40009121844 */
[----:B----4-:R-:W-:Y:S01]  /*459f0*/  MOV R10, R249 ;  /* 0x000000f9000a7202 */ /* 0x010fe20000000f00 */
[----:B------:R-:W-:-:S07]  /*45a00*/  IMAD.MOV.U32 R11, RZ, RZ, R248 ;  /* 0x000000ffff0b7224 */ /* 0x000fce00078e00f8 */
        /* <DEDUP_REMOVED lines=11> */
[----:B------:R4:W-:Y:S01]  /*45ac0*/  LDGSTS.E [R7+-0x1bff8], desc[UR4][R10.64], P2 ;  /* 0xe40080000a077fae */ /* 0x0009e20009121844 */
[----:B------:R-:W-:Y:S02]  /*45ad0*/  ISETP.GT.AND P2, PT, R3, 0x19, PT ;  /* 0x000000190300780c */ /* 0x000fe40003f44270 */
[----:B------:R-:W-:-:S05]  /*45ae0*/  IADD3 R195, P3, R195, R5, RZ ;  /* 0x00000005c3c37210 */ /* 0x000fca0007f7e0ff */
[----:B------:R-:W-:Y:S01]  /*45af0*/  IMAD.X R194, R194, 0x1, R4, P3 ;  /* 0x00000001c2c27824 */ /* 0x000fe200018e0604 */
[----:B--2---:R-:W-:-:S04]  /*45b00*/  IADD3 R13, P4, R13, R5, RZ ;  /* 0x000000050d0d7210 */ /* 0x004fc80007f9e0ff */
[----:B----4-:R-:W-:Y:S01]  /*45b10*/  MOV R10, R13 ;  /* 0x0000000d000a7202 */ /* 0x010fe20000000f00 */
[----:B------:R-:W-:Y:S01]  /*45b20*/  IMAD.X R252, R252, 0x1, R4, P4 ;  /* 0x00000001fcfc7824 */ /* 0x000fe200020e0604 */
[----:B------:R1:W-:Y:S01]  /*45b30*/  STL [R1+0x600], R13 ;  /* 0x0006000d01007387 */ /* 0x0003e20000100800 */
[----:B------:R-:W-:Y:S02]  /*45b40*/  IADD3 R193, P4, R193, R5, RZ ;  /* 0x00000005c1c17210 */ /* 0x000fe40007f9e0ff */
[----:B------:R-:W-:Y:S01]  /*45b50*/  IMAD.MOV.U32 R11, RZ, RZ, R252 ;  /* 0x000000ffff0b7224 */ /* 0x000fe200078e00fc */
[----:B---3--:R-:W2:Y:S02]  /*45b60*/  LDL.LU R151, [R1+0x60c] ;  /* 0x00060c0001977983 */ /* 0x008ea40000300800 */
[----:B------:R-:W-:Y:S02]  /*45b70*/  IMAD.X R192, R192, 0x1, R4, P4 ;  /* 0x00000001c0c07824 */ /* 0x000fe400020e0604 */
[----:B------:R3:W-:Y:S01]  /*45b80*/  LDGSTS.E [R7+-0x1bff4], desc[UR4][R10.64], P1 ;  /* 0xe400c0000a077fae */ /* 0x0007e20008921844 */
[----:B------:R-:W-:Y:S01]  /*45b90*/  ISETP.GT.AND P1, PT, R3, 0x18, PT ;  /* 0x000000180300780c */ /* 0x000fe20003f24270 */
[C---:B-1----:R-:W-:Y:S01]  /*45ba0*/  IMAD.SHL.U32 R13, R147.reuse, 0x10, RZ ;  /* 0x00000010930d7824 */ /* 0x042fe200078e00ff */
[----:B------:R-:W-:Y:S01]  /*45bb0*/  LOP3.LUT R147, R147, 0x7f, RZ, 0xc0, !PT ;  /* 0x0000007f93937812 */ /* 0x000fe200078ec0ff */
[----:B------:R-:W4:Y:S01]  /*45bc0*/  LDL.LU R150, [R1+0x610] ;  /* 0x0006100001967983 */ /* 0x000f220000300800 */
[----:B------:R-:W-:-:S02]  /*45bd0*/  SEL R9, RZ, 0x4, !P1 ;  /* 0x00000004ff097807 */ /* 0x000fc40004800000 */
[----:B------:R-:W-:Y:S01]  /*45be0*/  LOP3.LUT R13, R13, 0x70, RZ, 0xc0, !PT ;  /* 0x000000700d0d7812 */ /* 0x000fe200078ec0ff */
[----:B------:R-:W2:Y:S01]  /*45bf0*/  LDL.LU R149, [R1+0x614] ;  /* 0x0006140001957983 */ /* 0x000ea20000300800 */
[----:B------:R-:W-:Y:S02]  /*45c00*/  SEL R9, R9, RZ, !P0 ;  /* 0x000000ff09097207 */ /* 0x000fe40004000000 */
[----:B---3--:R-:W-:Y:S01]  /*45c10*/  SEL R7, RZ, 0x4, !P2 ;  /* 0x00000004ff077807 */ /* 0x008fe20005000000 */
[----:B------:R-:W-:Y:S01]  /*45c20*/  IMAD R13, R147, 0x80, R13 ;  /* 0x00000080930d7824 */ /* 0x000fe200078e020d */
[----:B------:R-:W-:Y:S01]  /*45c30*/  ISETP.NE.U32.AND P1, PT, R9, RZ, PT ;  /* 0x000000ff0900720c */ /* 0x000fe20003f25070 */
[----:B------:R-:W-:Y:S01]  /*45c40*/  IMAD.MOV.U32 R11, RZ, RZ, R190 ;  /* 0x000000ffff0b7224 */ /* 0x000fe200078e00be */
[----:B------:R-:W-:Y:S01]  /*45c50*/  SEL R7, R7, RZ, !P0 ;  /* 0x000000ff07077207 */ /* 0x000fe20004000000 */
[----:B------:R-:W3:Y:S01]  /*45c60*/  LDL.LU R148, [R1+0x618] ;  /* 0x0006180001947983 */ /* 0x000ee20000300800 */
[----:B------:R-:W-:-:S02]  /*45c70*/  LOP3.LUT R13, R13, 0x60, RZ, 0x3c, !PT ;  /* 0x000000600d0d7812 */ /* 0x000fc400078e3cff */
[----:B------:R-:W-:Y:S01]  /*45c80*/  ISETP.NE.U32.AND P2, PT, R7, RZ, PT ;  /* 0x000000ff0700720c */ /* 0x000fe20003f45070 */
[----:B------:R-:W3:Y:S01]  /*45c90*/  LDL.LU R147, [R1+0x61c] ;  /* 0x00061c0001937983 */ /* 0x000ee20000300800 */
[----:B------:R-:W-:Y:S02]  /*45ca0*/  IADD3 R7, R13, 0x100000, R8 ;  /* 0x001000000d077810 */ /* 0x000fe40007ffe008 */
[----:B------:R-:W-:Y:S01]  /*45cb0*/  MOV R10, R191 ;  /* 0x000000bf000a7202 */ /* 0x000fe20000000f00 */
[----:B------:R-:W3:Y:S04]  /*45cc0*/  LDL.LU R13, [R1+0x620] ;  /* 0x00062000010d7983 */ /* 0x000ee80000300800 */
[----:B------:R1:W-:Y:S01]  /*45cd0*/  LDGSTS.E [R7+-0x20000], desc[UR4][R10.64], P1 ;  /* 0xe00000000a077fae */ /* 0x0003e20008921844 */
[----:B------:R-:W-:-:S04]  /*45ce0*/  ISETP.GT.AND P1, PT, R3, 0x1a, PT ;  /* 0x0000001a0300780c */ /* 0x000fc80003f24270 */
[----:B------:R-:W-:Y:S02]  /*45cf0*/  SEL R9, RZ, 0x4, !P1 ;  /* 0x00000004ff097807 */ /* 0x000fe40004800000 */
[----:B------:R-:W-:Y:S02]  /*45d00*/  ISETP.GT.AND P1, PT, R3, 0x1b, PT ;  /* 0x0000001b0300780c */ /* 0x000fe40003f24270 */
[----:B------:R-:W-:Y:S01]  /*45d10*/  SEL R9, R9, RZ, !P0 ;  /* 0x000000ff09097207 */ /* 0x000fe20004000000 */
[----:B-1----:R-:W-:Y:S02]  /*45d20*/  IMAD.MOV.U32 R10, RZ, RZ, R193 ;  /* 0x000000ffff0a7224 */ /* 0x002fe400078e00c1 */
[----:B------:R-:W-:-:S05]  /*45d30*/  IMAD.MOV.U32 R11, RZ, RZ, R192 ;  /* 0x000000ffff0b7224 */ /* 0x000fca00078e00c0 */
[----:B------:R1:W-:Y:S01]  /*45d40*/  LDGSTS.E [R7+-0x1fffc], desc[UR4][R10.64], P2 ;  /* 0xe00040000a077fae */ /* 0x0003e20009121844 */
[----:B------:R-:W-:Y:S02]  /*45d50*/  ISETP.NE.U32.AND P2, PT, R9, RZ, PT ;  /* 0x000000ff0900720c */ /* 0x000fe40003f45070 */
[----:B------:R-:W-:-:S04]  /*45d60*/  SEL R9, RZ, 0x4, !P1 ;  /* 0x00000004ff097807 */ /* 0x000fc80004800000 */
[----:B------:R-:W-:Y:S02]  /*45d70*/  SEL R9, R9, RZ, !P0 ;  /* 0x000000ff09097207 */ /* 0x000fe40004000000 */
[----:B------:R-:W-:Y:S02]  /*45d80*/  IADD3 R197, P4, R197, R5, RZ ;  /* 0x00000005c5c57210 */ /* 0x000fe40007f9e0ff */
[----:B------:R-:W-:Y:S01]  /*45d90*/  ISETP.NE.U32.AND P1, PT, R9, RZ, PT ;  /* 0x000000ff0900720c */ /* 0x000fe20003f25070 */
[----:B-1----:R-:W-:Y:S01]  /*45da0*/  IMAD.MOV.U32 R11, RZ, RZ, R194 ;  /* 0x000000ffff0b7224 */ /* 0x002fe200078e00c2 */
[----:B------:R-:W-:Y:S01]  /*45db0*/  MOV R10, R195 ;  /* 0x000000c3000a7202 */ /* 0x000fe20000000f00 */
[----:B------:R-:W-:-:S04]  /*45dc0*/  IMAD.X R196, R196, 0x1, R4, P4 ;  /* 0x00000001c4c47824 */ /* 0x000fc800020e0604 */
[----:B------:R1:W-:Y:S02]  /*45dd0*/  LDGSTS.E [R7+-0x1fff8], desc[UR4][R10.64], P2 ;  /* 0xe00080000a077fae */ /* 0x0003e40009121844 */
[----:B-1----:R-:W-:Y:S02]  /*45de0*/  IMAD.MOV.U32 R10, RZ, RZ, R197 ;  /* 0x000000ffff0a7224 */ /* 0x002fe400078e00c5 */
[----:B------:R-:W-:-:S05]  /*45df0*/  IMAD.MOV.U32 R11, RZ, RZ, R196 ;  /* 0x000000ffff0b7224 */ /* 0x000fca00078e00c4 */
[----:B------:R1:W-:Y:S04]  /*45e00*/  LDGSTS.E [R7+-0x1fff4], desc[UR4][R10.64], P1 ;  /* 0xe000c0000a077fae */ /* 0x0003e80008921844 */
[----:B------:R-:W3:Y:S04]  /*45e10*/  LDL.LU R10, [R1+0x604] ;  /* 0x00060400010a7983 */ /* 0x000ee80000300800 */
[----:B------:R-:W1:Y:S01]  /*45e20*/  LDL.LU R11, [R1+0x608] ;  /* 0x00060800010b7983 */ /* 0x000e620000300800 */
[----:B------:R-:W-:-:S04]  /*45e30*/  ISETP.GT.AND P1, PT, R3, 0x38, PT ;  /* 0x000000380300780c */ /* 0x000fc80003f24270 */
[----:B------:R-:W-:Y:S02]  /*45e40*/  SEL R9, RZ, 0x4, !P1 ;  /* 0x00000004ff097807 */ /* 0x000fe40004800000 */
[----:B------:R-:W-:Y:S02]  /*45e50*/  ISETP.GT.AND P1, PT, R3, 0x39, PT ;  /* 0x000000390300780c */ /* 0x000fe40003f24270 */
[----:B------:R-:W-:-:S04]  /*45e60*/  SEL R9, R9, RZ, !P0 ;  /* 0x000000ff09097207 */ /* 0x000fc80004000000 */
[----:B------:R-:W-:Y:S02]  /*45e70*/  ISETP.NE.U32.AND P2, PT, R9, RZ, PT ;  /* 0x000000ff0900720c */ /* 0x000fe40003f45070 */
[----:B------:R-:W-:-:S04]  /*45e80*/  SEL R9, RZ, 0x4, !P1 ;  /* 0x00000004ff097807 */ /* 0x000fc80004800000 */
[----:B------:R-:W-:-:S04]  /*45e90*/  SEL R9, R9, RZ, !P0 ;  /* 0x000000ff09097207 */ /* 0x000fc80004000000 */
[----:B------:R-:W-:Y:S02]  /*45ea0*/  ISETP.NE.U32.AND P1, PT, R9, RZ, PT ;  /* 0x000000ff0900720c */ /* 0x000fe40003f25070 */
[----:B----4-:R-:W-:-:S05]  /*45eb0*/  IADD3 R150, P4, R150, R5, RZ ;  /* 0x0000000596967210 */ /* 0x010fca0007f9e0ff */
[----:B--2---:R-:W-:Y:S01]  /*45ec0*/  IMAD.X R151, R151, 0x1, R4, P4 ;  /* 0x0000000197977824 */ /* 0x004fe200020e0604 */
[----:B---3--:R-:W-:-:S05]  /*45ed0*/  IADD3 R13, P4, R13, R5, RZ ;  /* 0x000000050d0d7210 */ /* 0x008fca0007f9e0ff */
[----:B------:R-:W-:Y:S01]  /*45ee0*/  IMAD.X R147, R147, 0x1, R4, P4 ;  /* 0x0000000193937824 */ /* 0x000fe200020e0604 */
[----:B-1----:R-:W-:-:S05]  /*45ef0*/  IADD3 R11, P3, R11, R5, RZ ;  /* 0x000000050b0b7210 */ /* 0x002fca0007f7e0ff */
[----:B------:R-:W-:Y:S01]  /*45f00*/  IMAD.X R10, R10, 0x1, R4, P3 ;  /* 0x000000010a0a7824 */ /* 0x000fe200018e0604 */
[----:B------:R1:W-:Y:S04]  /*45f10*/  STL [R1+0x608], R11 ;  /* 0x0006080b01007387 */ /* 0x0003e80000100800 */
[----:B------:R2:W-:Y:S01]  /*45f20*/  STL [R1+0x604], R10 ;  /* 0x0006040a01007387 */ /* 0x0005e20000100800 */
[----:B-1----:R-:W-:-:S04]  /*45f30*/  LOP3.LUT R11, R11, R10, RZ, 0x3c, !PT ;  /* 0x0000000a0b0b7212 */ /* 0x002fc800078e3cff */
[----:B--2---:R-:W-:-:S04]  /*45f40*/  LOP3.LUT R10, R11, R10, RZ, 0x3c, !PT ;  /* 0x0000000a0b0a7212 */ /* 0x004fc800078e3cff */
[----:B------:R-:W-:-:S05]  /*45f50*/  LOP3.LUT R11, R11, R10, RZ, 0x3c, !PT ;  /* 0x0000000a0b0b7212 */ /* 0x000fca00078e3cff */
[----:B------:R1:W-:Y:S02]  /*45f60*/  LDGSTS.E [R7+-0x1c000], desc[UR4][R10.64], P2 ;  /* 0xe40000000a077fae */ /* 0x0003e40009121844 */
[----:B-1----:R-:W-:Y:S01]  /*45f70*/  MOV R10, R150 ;  /* 0x00000096000a7202 */ /* 0x002fe20000000f00 */
[----:B------:R-:W-:-:S05]  /*45f80*/  IMAD.MOV.U32 R11, RZ, RZ, R151 ;  /* 0x000000ffff0b7224 */ /* 0x000fca00078e0097 */
[----:B------:R1:W-:Y:S01]  /*45f90*/  LDGSTS.E [R7+-0x1bffc], desc[UR4][R10.64], P1 ;  /* 0xe40040000a077fae */ /* 0x0003e20008921844 */
[----:B------:R-:W-:-:S04]  /*45fa0*/  ISETP.GT.AND P1, PT, R3, 0x3a, PT ;  /* 0x0000003a0300780c */ /* 0x000fc80003f24270 */
[----:B------:R-:W-:-:S04]  /*45fb0*/  SEL R9, RZ, 0x4, !P1 ;  /* 0x00000004ff097807 */ /* 0x000fc80004800000 */
[----:B------:R-:W-:Y:S02]  /*45fc0*/  SEL R9, R9, RZ, !P0 ;  /* 0x000000ff09097207 */ /* 0x000fe40004000000 */
[----:B------:R-:W-:Y:S02]  /*45fd0*/  IADD3 R148, P3, R148, R5, RZ ;  /* 0x0000000594947210 */ /* 0x000fe40007f7e0ff */
[----:B------:R-:W-:-:S03]  /*45fe0*/  ISETP.NE.U32.AND P2, PT, R9, RZ, PT ;  /* 0x000000ff0900720c */ /* 0x000fc60003f45070 */
[----:B------:R-:W-:Y:S01]  /*45ff0*/  IMAD.X R149, R149, 0x1, R4, P3 ;  /* 0x0000000195957824 */ /* 0x000fe200018e0604 */
[----:B------:R-:W-:Y:S01]  /*46000*/  STL [R1+0x610], R150 ;  /* 0x0006109601007387 */ /* 0x000fe20000100800 */
[----:B-1----:R-:W-:Y:S02]  /*46010*/  IMAD.MOV.U32 R10, RZ, RZ, R148 ;  /* 0x000000ffff0a7224 */ /* 0x002fe400078e0094 */
[----:B------:R-:W-:Y:S01]  /*46020*/  IMAD.MOV.U32 R11, RZ, RZ, R149 ;  /* 0x000000ffff0b7224 */ /* 0x000fe200078e0095 */
[----:B------:R-:W-:Y:S04]  /*46030*/  STL [R1+0x60c], R151 ;  /* 0x00060c9701007387 */ /* 0x000fe80000100800 */
[----:B------:R-:W-:Y:S04]  /*46040*/  STL [R1+0x618], R148 ;  /* 0x0006189401007387 */ /* 0x000fe80000100800 */
[----:B------:R1:W-:Y:S04]  /*46050*/  STL [R1+0x614], R149 ;  /* 0x0006149501007387 */ /* 0x0003e80000100800 */
[----:B------:R-:W-:Y:S04]  /*46060*/  STL [R1+0x620], R13 ;  /* 0x0006200d01007387 */ /* 0x000fe80000100800 */
[----:B------:R2:W-:Y:S04]  /*46070*/  LDGSTS.E [R7+-0x1bff8], desc[UR4][R10.64], P2 ;  /* 0xe40080000a077fae */ /* 0x0005e80009121844 */
[----:B------:R3:W-:Y:S01]  /*46080*/  STL [R1+0x61c], R147 ;  /* 0x00061c9301007387 */ /* 0x0007e20000100800 */
[----:B------:R-:W-:-:S03]  /*46090*/  ISETP.GT.AND P1, PT, R3, 0x3b, PT ;  /* 0x0000003b0300780c */ /* 0x000fc60003f24270 */
[----:B-1----:R-:W4:Y:S01]  /*460a0*/  LDL.LU R149, [R1+0x624] ;  /* 0x0006240001957983 */ /* 0x002f220000300800 */
[----:B--2---:R-:W-:Y:S02]  /*460b0*/  IMAD.MOV.U32 R11, RZ, RZ, R147 ;  /* 0x000000ffff0b7224 */ /* 0x004fe400078e0093 */
[----:B---3--:R-:W1:Y:S01]  /*460c0*/  S2R R147, SR_TID.X ;  /* 0x0000000000937919 */ /* 0x008e620000002100 */
[----:B------:R-:W-:-:S04]  /*460d0*/  SEL R9, RZ, 0x4, !P1 ;  /* 0x00000004ff097807 */ /* 0x000fc80004800000 */
[----:B------:R-:W-:-:S04]  /*460e0*/  SEL R9, R9, RZ, !P0 ;  /* 0x000000ff09097207 */ /* 0x000fc80004000000 */
[----:B------:R-:W-:Y:S02]  /*460f0*/  ISETP.NE.U32.AND P1, PT, R9, RZ, PT ;  /* 0x000000ff0900720c */ /* 0x000fe40003f25070 */
[----:B------:R-:W-:-:S11]  /*46100*/  MOV R10, R13 ;  /* 0x0000000d000a7202 */ /* 0x000fd60000000f00 */
[----:B------:R2:W-:Y:S01]  /*46110*/  LDGSTS.E [R7+-0x1bff4], desc[UR4][R10.64], P1 ;  /* 0xe400c0000a077fae */ /* 0x0005e20008921844 */
[----:B------:R-:W-:Y:S01]  /*46120*/  ISETP.GT.AND P1, PT, R3, 0x1c, PT ;  /* 0x0000001c0300780c */ /* 0x000fe20003f24270 */
[----:B-1----:R-:W-:-:S03]  /*46130*/  IMAD.SHL.U32 R13, R147, 0x10, RZ ;  /* 0x00000010930d7824 */ /* 0x002fc600078e00ff */
[----:B--2---:R-:W-:Y:S02]  /*46140*/  SEL R7, RZ, 0x4, !P1 ;  /* 0x00000004ff077807 */ /* 0x004fe40004800000 */
[----:B------:R-:W-:Y:S02]  /*46150*/  LOP3.LUT R147, R147, 0x7f, RZ, 0xc0, !PT ;  /* 0x0000007f93937812 */ /* 0x000fe400078ec0ff */
[----:B------:R-:W-:Y:S02]  /*46160*/  LOP3.LUT R13, R13, 0x70, RZ, 0xc0, !PT ;  /* 0x000000700d0d7812 */ /* 0x000fe400078ec0ff */
[----:B------:R-:W-:Y:S02]  /*46170*/  SEL R7, R7, RZ, !P0 ;  /* 0x000000ff07077207 */ /* 0x000fe40004000000 */
[----:B------:R-:W-:Y:S01]  /*46180*/  ISETP.GT.AND P1, PT, R3, 0x1d, PT ;  /* 0x0000001d0300780c */ /* 0x000fe20003f24270 */
[----:B------:R-:W-:Y:S01]  /*46190*/  IMAD R13, R147, 0x80, R13 ;  /* 0x00000080930d7824 */ /* 0x000fe200078e020d */
[----:B------:R-:W-:Y:S01]  /*461a0*/  ISETP.NE.U32.AND P2, PT, R7, RZ, PT ;  /* 0x000000ff0700720c */ /* 0x000fe20003f45070 */
[----:B------:R-:W2:Y:S01]  /*461b0*/  LDL.LU R147, [R1+0x628] ;  /* 0x0006280001937983 */ /* 0x000ea20000300800 */
[----:B------:R-:W-:-:S02]  /*461c0*/  SEL R7, RZ, 0x4, !P1 ;  /* 0x00000004ff077807 */ /* 0x000fc40004800000 */
[----:B------:R-:W-:Y:S02]  /*461d0*/  LOP3.LUT R13, R13, 0x70, RZ, 0x3c, !PT ;  /* 0x000000700d0d7812 */ /* 0x000fe400078e3cff */
[----:B------:R-:W-:-:S04]  /*461e0*/  SEL R7, R7, RZ, !P0 ;  /* 0x000000ff07077207 */ /* 0x000fc80004000000 */
[----:B------:R-:W-:Y:S02]  /*461f0*/  ISETP.NE.U32.AND P1, PT, R7, RZ, PT ;  /* 0x000000ff0700720c */ /* 0x000fe40003f25070 */
[----:B------:R-:W-:Y:S02]  /*46200*/  IADD3 R7, R13, 0x100000, R8 ;  /* 0x001000000d077810 */ /* 0x000fe40007ffe008 */
[----:B------:R-:W3:Y:S04]  /*46210*/  LDL.LU R13, [R1+0x62c] ;  /* 0x00062c00010d7983 */ /* 0x000ee80000300800 */
[----:B------:R-:W3:Y:S01]  /*46220*/  LDL.LU R10, [R1+0x630] ;  /* 0x00063000010a7983 */ /* 0x000ee20000300800 */
[-C--:B------:R-:W-:Y:S02]  /*46230*/  IADD3 R199, P3, R199, R5.reuse, RZ ;  /* 0x00000005c7c77210 */ /* 0x080fe40007f7e0ff */
[----:B------:R-:W-:Y:S01]  /*46240*/  IADD3 R201, P4, R201, R5, RZ ;  /* 0x00000005c9c97210 */ /* 0x000fe20007f9e0ff */
[----:B------:R-:W3:Y:S02]  /*46250*/  LDL.LU R11, [R1+0x638] ;  /* 0x00063800010b7983 */ /* 0x000ee40000300800 */
[--C-:B------:R-:W-:Y:S01]  /*46260*/  IMAD.X R198, R198, 0x1, R4.reuse, P3 ;  /* 0x00000001c6c67824 */ /* 0x100fe200018e0604 */
[----:B------:R-:W-:Y:S01]  /*46270*/  MOV R8, R199 ;  /* 0x000000c700087202 */ /* 0x000fe20000000f00 */
[----:B------:R-:W-:Y:S01]  /*46280*/  IMAD.X R200, R200, 0x1, R4, P4 ;  /* 0x00000001c8c87824 */ /* 0x000fe200020e0604 */
[----:B------:R-:W3:Y:S01]  /*46290*/  LDL.LU R148, [R1+0x640] ;  /* 0x0006400001947983 */ /* 0x000ee20000300800 */
[----:B------:R-:W-:-:S05]  /*462a0*/  IMAD.MOV.U32 R9, RZ, RZ, R198 ;  /* 0x000000ffff097224 */ /* 0x000fca00078e00c6 */
[----:B------:R1:W-:Y:S02]  /*462b0*/  LDGSTS.E [R7+-0x20000], desc[UR4][R8.64], P2 ;  /* 0xe000000008077fae */ /* 0x0003e40009121844 */
[----:B-1----:R-:W-:Y:S02]  /*462c0*/  IMAD.MOV.U32 R8, RZ, RZ, R201 ;  /* 0x000000ffff087224 */ /* 0x002fe400078e00c9 */
[----:B------:R-:W-:-:S05]  /*462d0*/  IMAD.MOV.U32 R9, RZ, RZ, R200 ;  /* 0x000000ffff097224 */ /* 0x000fca00078e00c8 */
[----:B------:R1:W-:Y:S01]  /*462e0*/  LDGSTS.E [R7+-0x1fffc], desc[UR4][R8.64], P1 ;  /* 0xe000400008077fae */ /* 0x0003e20008921844 */
[----:B------:R-:W-:-:S04]  /*462f0*/  ISETP.GT.AND P1, PT, R3, 0x1e, PT ;  /* 0x0000001e0300780c */ /* 0x000fc80003f24270 */
[----:B-1----:R-:W-:Y:S02]  /*46300*/  SEL R8, RZ, 0x4, !P1 ;  /* 0x00000004ff087807 */ /* 0x002fe40004800000 */
[----:B------:R-:W-:Y:S02]  /*46310*/  ISETP.GT.AND P1, PT, R3, 0x1f, PT ;  /* 0x0000001f0300780c */ /* 0x000fe40003f24270 */
[----:B------:R-:W-:Y:S02]  /*46320*/  SEL R8, R8, RZ, !P0 ;  /* 0x000000ff08087207 */ /* 0x000fe40004000000 */
[----:B------:R-:W-:Y:S02]  /*46330*/  IADD3 R203, P3, R203, R5, RZ ;  /* 0x00000005cbcb7210 */ /* 0x000fe40007f7e0ff */
[----:B------:R-:W-:Y:S02]  /*46340*/  ISETP.NE.U32.AND P2, PT, R8, RZ, PT ;  /* 0x000000ff0800720c */ /* 0x000fe40003f45070 */
[----:B------:R-:W-:Y:S01]  /*46350*/  SEL R8, RZ, 0x4, !P1 ;  /* 0x00000004ff087807 */ /* 0x000fe20004800000 */
[----:B------:R-:W-:-:S03]  /*46360*/  IMAD.X R202, R202, 0x1, R4, P3 ;  /* 0x00000001caca7824 */ /* 0x000fc600018e0604 */
[----:B------:R-:W-:Y:S02]  /*46370*/  SEL R8, R8, RZ, !P0 ;  /* 0x000000ff08087207 */ /* 0x000fe40004000000 */
[----:B------:R-:W-:Y:S02]  /*46380*/  IADD3 R205, P4, R205, R5, RZ ;  /* 0x00000005cdcd7210 */ /* 0x000fe40007f9e0ff */
[----:B------:R-:W-:Y:S01]  /*46390*/  ISETP.NE.U32.AND P1, PT, R8, RZ, PT ;  /* 0x000000ff0800720c */ /* 0x000fe20003f25070 */
[----:B------:R-:W-:Y:S01]  /*463a0*/  IMAD.MOV.U32 R9, RZ, RZ, R202 ;  /* 0x000000ffff097224 */ /* 0x000fe200078e00ca */
[----:B------:R-:W-:Y:S01]  /*463b0*/  MOV R8, R203 ;  /* 0x000000cb00087202 */ /* 0x000fe20000000f00 */
[----:B------:R-:W-:-:S04]  /*463c0*/  IMAD.X R204, R204, 0x1, R4, P4 ;  /* 0x00000001cccc7824 */ /* 0x000fc800020e0604 */
[----:B------:R1:W-:Y:S02]  /*463d0*/  LDGSTS.E [R7+-0x1fff8], desc[UR4][R8.64], P2 ;  /* 0xe000800008077fae */ /* 0x0003e40009121844 */
[----:B-1----:R-:W-:Y:S02]  /*463e0*/  IMAD.MOV.U32 R8, RZ, RZ, R205 ;  /* 0x000000ffff087224 */ /* 0x002fe400078e00cd */
[----:B------:R-:W-:-:S05]  /*463f0*/  IMAD.MOV.U32 R9, RZ, RZ, R204 ;  /* 0x000000ffff097224 */ /* 0x000fca00078e00cc */
[----:B------:R1:W-:Y:S01]  /*46400*/  LDGSTS.E [R7+-0x1fff4], desc[UR4][R8.64], P1 ;  /* 0xe000c00008077fae */ /* 0x0003e20008921844 */
[----:B------:R-:W-:-:S04]  /*46410*/  ISETP.GT.AND P1, PT, R3, 0x3c, PT ;  /* 0x0000003c0300780c */ /* 0x000fc80003f24270 */
[----:B-1----:R-:W-:Y:S02]  /*46420*/  SEL R8, RZ, 0x4, !P1 ;  /* 0x00000004ff087807 */ /* 0x002fe40004800000 */
[----:B------:R-:W-:Y:S02]  /*46430*/  ISETP.GT.AND P1, PT, R3, 0x3d, PT ;  /* 0x0000003d0300780c */ /* 0x000fe40003f24270 */
[----:B------:R-:W-:-:S04]  /*46440*/  SEL R8, R8, RZ, !P0 ;  /* 0x000000ff08087207 */ /* 0x000fc80004000000 */
[----:B------:R-:W-:Y:S02]  /*46450*/  ISETP.NE.U32.AND P2, PT, R8, RZ, PT ;  /* 0x000000ff0800720c */ /* 0x000fe40003f45070 */
[----:B------:R-:W-:-:S04]  /*46460*/  SEL R8, RZ, 0x4, !P1 ;  /* 0x00000004ff087807 */ /* 0x000fc80004800000 */
[----:B------:R-:W-:-:S04]  /*46470*/  SEL R8, R8, RZ, !P0 ;  /* 0x000000ff08087207 */ /* 0x000fc80004000000 */
[----:B------:R-:W-:Y:S02]  /*46480*/  ISETP.NE.U32.AND P1, PT, R8, RZ, PT ;  /* 0x000000ff0800720c */ /* 0x000fe40003f25070 */
[----:B--2---:R-:W-:-:S05]  /*46490*/  IADD3 R147, P3, R147, R5, RZ ;  /* 0x0000000593937210 */ /* 0x004fca0007f7e0ff */
[----:B----4-:R-:W-:Y:S01]  /*464a0*/  IMAD.X R149, R149, 0x1, R4, P3 ;  /* 0x0000000195957824 */ /* 0x010fe200018e0604 */
[----:B------:R1:W-:Y:S01]  /*464b0*/  STL [R1+0x628], R147 ;  /* 0x0006289301007387 */ /* 0x0003e20000100800 */
[----:B------:R-:W-:-:S03]  /*464c0*/  MOV R8, R147 ;  /* 0x0000009300087202 */ /* 0x000fc60000000f00 */
[----:B------:R-:W-:Y:S01]  /*464d0*/  STL [R1+0x624], R149 ;  /* 0x0006249501007387 */ /* 0x000fe20000100800 */
[----:B---3--:R-:W-:-:S05]  /*464e0*/  IADD3 R10, P4, R10, R5, RZ ;  /* 0x000000050a0a7210 */ /* 0x008fca0007f9e0ff */
[----:B------:R-:W-:Y:S01]  /*464f0*/  IMAD.X R13, R13, 0x1, R4, P4 ;  /* 0x000000010d0d7824 */ /* 0x000fe200020e0604 */
[----:B------:R2:W-:Y:S04]  /*46500*/  STL [R1+0x630], R10 ;  /* 0x0006300a01007387 */ /* 0x0005e80000100800 */
[----:B-1----:R-:W3:Y:S04]  /*46510*/  LDL.LU R147, [R1+0x634] ;  /* 0x0006340001937983 */ /* 0x002ee80000300800 */
[----:B------:R1:W-:Y:S04]  /*46520*/  STL [R1+0x62c], R13 ;  /* 0x00062c0d01007387 */ /* 0x0003e80000100800 */
[----:B------:R-:W4:Y:S01]  /*46530*/  LDL.LU R150, [R1+0x63c] ;  /* 0x00063c0001967983 */ /* 0x000f220000300800 */
[----:B------:R-:W-:-:S05]  /*46540*/  IMAD.MOV.U32 R9, RZ, RZ, R149 ;  /* 0x000000ffff097224 */ /* 0x000fca00078e0095 */
[----:B------:R2:W-:Y:S01]  /*46550*/  LDGSTS.E [R7+-0x1c000], desc[UR4][R8.64], P2 ;  /* 0xe400000008077fae */ /* 0x0005e20009121844 */
[----:B------:R-:W1:Y:S01]  /*46560*/  S2R R151, SR_TID.X ;  /* 0x0000000000977919 */ /* 0x000e620000002100 */
[----:B--2---:R-:W-:Y:S02]  /*46570*/  IMAD.MOV.U32 R8, RZ, RZ, R10 ;  /* 0x000000ffff087224 */ /* 0x004fe400078e000a */
[----:B------:R-:W-:Y:S01]  /*46580*/  IMAD.MOV.U32 R9, RZ, RZ, R13 ;  /* 0x000000ffff097224 */ /* 0x000fe200078e000d */
[----:B------:R-:W-:Y:S01]  /*46590*/  IADD3 R11, P3, R11, R5, RZ ;  /* 0x000000050b0b7210 */ /* 0x000fe20007f7e0ff */
[----:B------:R-:W2:Y:S04]  /*465a0*/  LDL.LU R10, [R1+0x648] ;  /* 0x00064800010a7983 */ /* 0x000ea80000300800 */
[----:B------:R1:W-:Y:S01]  /*465b0*/  LDGSTS.E [R7+-0x1bffc], desc[UR4][R8.64], P1 ;  /* 0xe400400008077fae */ /* 0x0003e20008921844 */
[----:B------:R-:W-:-:S02]  /*465c0*/  ISETP.GT.AND P1, PT, R3, 0x3e, PT ;  /* 0x0000003e0300780c */ /* 0x000fc40003f24270 */
[----:B------:R-:W-:Y:S01]  /*465d0*/  IADD3 R148, P4, R148, R5, RZ ;  /* 0x0000000594947210 */ /* 0x000fe20007f9e0ff */
[----:B-1----:R-:W2:Y:S01]  /*465e0*/  LDL.LU R13, [R1+0x668] ;  /* 0x00066800010d7983 */ /* 0x002ea20000300800 */
[----:B------:R-:W-:Y:S02]  /*465f0*/  SEL R8, RZ, 0x4, !P1 ;  /* 0x00000004ff087807 */ /* 0x000fe40004800000 */
[----:B------:R-:W-:Y:S02]  /*46600*/  ISETP.GT.AND P1, PT, R3, 0x3f, PT ;  /* 0x0000003f0300780c */ /* 0x000fe40003f24270 */
[----:B------:R-:W-:-:S04]  /*46610*/  SEL R8, R8, RZ, !P0 ;  /* 0x000000ff08087207 */ /* 0x000fc80004000000 */
[----:B------:R-:W-:Y:S02]  /*46620*/  ISETP.NE.U32.AND P2, PT, R8, RZ, PT ;  /* 0x000000ff0800720c */ /* 0x000fe40003f45070 */
[----:B------:R-:W-:-:S04]  /*46630*/  SEL R8, RZ, 0x4, !P1 ;  /* 0x00000004ff087807 */ /* 0x000fc80004800000 */
[----:B------:R-:W-:-:S04]  /*46640*/  SEL R8, R8, RZ, !P0 ;  /* 0x000000ff08087207 */ /* 0x000fc80004000000 */
[----:B------:R-:W-:Y:S02]  /*46650*/  ISETP.NE.U32.AND P1, PT, R8, RZ, PT ;  /* 0x000000ff0800720c */ /* 0x000fe40003f25070 */
[----:B------:R-:W-:Y:S01]  /*46660*/  MOV R8, R11 ;  /* 0x0000000b00087202 */ /* 0x000fe20000000f00 */
[----:B------:R1:W-:Y:S02]  /*46670*/  STL [R1+0x638], R11 ;  /* 0x0006380b01007387 */ /* 0x0003e40000100800 */
[----:B-1----:R-:W-:Y:S01]  /*46680*/  LOP3.LUT R11, R151, 0x3f, RZ, 0xc0, !PT ;  /* 0x0000003f970b7812 */ /* 0x002fe200078ec0ff */
[----:B---3--:R-:W-:-:S04]  /*46690*/  IMAD.X R147, R147, 0x1, R4, P3 ;  /* 0x0000000193937824 */ /* 0x008fc800018e0604 */
[----:B------:R-:W-:Y:S01]  /*466a0*/  IMAD.MOV.U32 R9, RZ, RZ, R147 ;  /* 0x000000ffff097224 */ /* 0x000fe200078e0093 */
[----:B------:R1:W-:Y:S01]  /*466b0*/  STL [R1+0x634], R147 ;  /* 0x0006349301007387 */ /* 0x0003e20000100800 */
[----:B----4-:R-:W-:-:S03]  /*466c0*/  IMAD.X R150, R150, 0x1, R4, P4 ;  /* 0x0000000196967824 */ /* 0x010fc600020e0604 */
[----:B------:R-:W-:Y:S04]  /*466d0*/  STL [R1+0x640], R148 ;  /* 0x0006409401007387 */ /* 0x000fe80000100800 */
[----:B------:R3:W-:Y:S04]  /*466e0*/  LDGSTS.E [R7+-0x1bff8], desc[UR4][R8.64], P2 ;  /* 0xe400800008077fae */ /* 0x0007e80009121844 */
[----:B-1----:R-:W4:Y:S04]  /*466f0*/  LDL.LU R147, [R1+0x644] ;  /* 0x0006440001937983 */ /* 0x002f280000300800 */
[----:B------:R1:W-:Y:S01]  /*46700*/  STL [R1+0x63c], R150 ;  /* 0x00063c9601007387 */ /* 0x0003e20000100800 */
[----:B---3--:R-:W-:-:S03]  /*46710*/  IMAD.MOV.U32 R8, RZ, RZ, R148 ;  /* 0x000000ffff087224 */ /* 0x008fc600078e0094 */
[----:B------:R-:W3:Y:S01]  /*46720*/  LDL.LU R149, [R1+0x664] ;  /* 0x0006640001957983 */ /* 0x000ee20000300800 */
[----:B------:R-:W-:-:S03]  /*46730*/  IMAD.MOV.U32 R9, RZ, RZ, R150 ;  /* 0x000000ffff097224 */ /* 0x000fc600078e0096 */
[----:B-1----:R-:W3:Y:S04]  /*46740*/  LDL.LU R150, [R1+0x684] ;  /* 0x0006840001967983 */ /* 0x002ee80000300800 */
[----:B------:R1:W-:Y:S01]  /*46750*/  LDGSTS.E [R7+-0x1bff4], desc[UR4][R8.64], P1 ;  /* 0xe400c00008077fae */ /* 0x0003e20008921844 */
[----:B------:R-:W-:-:S03]  /*46760*/  ISETP.GE.AND P1, PT, R11, R3, PT ;  /* 0x000000030b00720c */ /* 0x000fc60003f26270 */
[----:B------:R-:W3:Y:S04]  /*46770*/  LDL.LU R11, [R1+0x688] ;  /* 0x00068800010b7983 */ /* 0x000ee80000300800 */
[----:B------:R-:W3:Y:S04]  /*46780*/  LDL.LU R151, [R1+0x6a4] ;  /* 0x0006a40001977983 */ /* 0x000ee80000300800 */
[----:B------:R-:W3:Y:S01]  /*46790*/  LDL.LU R148, [R1+0x6a8] ;  /* 0x0006a80001947983 */ /* 0x000ee20000300800 */
[----:B------:R-:W-:Y:S02]  /*467a0*/  SEL R3, RZ, 0x4, P1 ;  /* 0x00000004ff037807 */ /* 0x000fe40000800000 */
[----:B--2---:R-:W-:Y:S01]  /*467b0*/  IADD3 R10, P1, R10, R2, RZ ;  /* 0x000000020a0a7210 */ /* 0x004fe20007f3e0ff */
[----:B------:R-:W0:Y:S01]  /*467c0*/  LDGDEPBAR ;  /* 0x00000000000079af */ /* 0x000e220000000000 */
[----:B------:R-:W-:-:S02]  /*467d0*/  SEL R3, R3, RZ, !P0 ;  /* 0x000000ff03037207 */ /* 0x000fc40004000000 */
[----:B------:R-:W-:Y:S02]  /*467e0*/  IADD3 R13, P2, R13, R2, RZ ;  /* 0x000000020d0d7210 */ /* 0x000fe40007f5e0ff */
[----:B------:R-:W-:Y:S02]  /*467f0*/  ISETP.NE.U32.AND P0, PT, R3, RZ, PT ;  /* 0x000000ff0300720c */ /* 0x000fe40003f05070 */
[----:B-1----:R-:W-:Y:S01]  /*46800*/  LEA R7, R6, UR7, 0x11 ;  /* 0x0000000706077c11 */ /* 0x002fe2000f8e88ff */
[----:B------:R1:W-:Y:S01]  /*46810*/  STL [R1+0x648], R10 ;  /* 0x0006480a01007387 */ /* 0x0003e20000100800 */
[----:B------:R-:W-:Y:S02]  /*46820*/  IMAD.MOV.U32 R8, RZ, RZ, R10 ;  /* 0x000000ffff087224 */ /* 0x000fe400078e000a */
[----:B------:R-:W-:Y:S01]  /*46830*/  IADD3 R3, R12, R7, RZ ;  /* 0x000000070c037210 */ /* 0x000fe20007ffe0ff */
[----:B------:R-:W-:Y:S01]  /*46840*/  STL [R1+0x668], R13 ;  /* 0x0006680d01007387 */ /* 0x000fe20000100800 */
[----:B----4-:R-:W-:-:S04]  /*46850*/  IMAD.X R147, R147, 0x1, R0, P1 ;  /* 0x0000000193937824 */ /* 0x010fc800008e0600 */
[----:B------:R-:W-:Y:S01]  /*46860*/  IMAD.MOV.U32 R9, RZ, RZ, R147 ;  /* 0x000000ffff097224 */ /* 0x000fe200078e0093 */
[----:B------:R2:W-:Y:S01]  /*46870*/  STL [R1+0x644], R147 ;  /* 0x0006449301007387 */ /* 0x0005e20000100800 */
[----:B---3--:R-:W-:-:S03]  /*46880*/  IMAD.X R149, R149, 0x1, R0, P2 ;  /* 0x0000000195957824 */ /* 0x008fc600010e0600 */
[----:B------:R3:W-:Y:S04]  /*46890*/  LDGSTS.E [R3], desc[UR4][R8.64], P0 ;  /* 0x0000000008037fae */ /* 0x0007e80008121844 */
[----:B------:R4:W-:Y:S04]  /*468a0*/  STL [R1+0x664], R149 ;  /* 0x0006649501007387 */ /* 0x0009e80000100800 */
[----:B-1----:R-:W4:Y:S01]  /*468b0*/  LDL.LU R10, [R1+0x6c8] ;  /* 0x0006c800010a7983 */ /* 0x002f220000300800 */
[----:B------:R-:W-:-:S03]  /*468c0*/  IADD3 R11, P1, R11, R2, RZ ;  /* 0x000000020b0b7210 */ /* 0x000fc60007f3e0ff */
[----:B--2---:R-:W2:Y:S01]  /*468d0*/  LDL.LU R147, [R1+0x6e8] ;  /* 0x0006e80001937983 */ /* 0x004ea20000300800 */
[----:B---3--:R-:W-:Y:S02]  /*468e0*/  IMAD.MOV.U32 R8, RZ, RZ, R13 ;  /* 0x000000ffff087224 */ /* 0x008fe400078e000d */
[----:B------:R-:W-:Y:S01]  /*468f0*/  IMAD.MOV.U32 R9, RZ, RZ, R149 ;  /* 0x000000ffff097224 */ /* 0x000fe200078e0095 */
[----:B------:R-:W3:Y:S01]  /*46900*/  LDL.LU R13, [R1+0x6c4] ;  /* 0x0006c400010d7983 */ /* 0x000ee20000300800 */
[----:B------:R-:W-:Y:S01]  /*46910*/  IMAD.X R150, R150, 0x1, R0, P1 ;  /* 0x0000000196967824 */ /* 0x000fe200008e0600 */
[----:B------:R-:W-:Y:S02]  /*46920*/  IADD3 R148, P2, R148, R2, RZ ;  /* 0x0000000294947210 */ /* 0x000fe40007f5e0ff */
[----:B----4-:R-:W4:Y:S02]  /*46930*/  LDL.LU R149, [R1+0x6e4] ;  /* 0x0006e40001957983 */ /* 0x010f240000300800 */
[----:B------:R-:W-:-:S02]  /*46940*/  IADD3.X R151, R151, R0, RZ, P2, !PT ;  /* 0x0000000097977210 */ /* 0x000fc400017fe4ff */
[----:B------:R1:W-:Y:S04]  /*46950*/  LDGSTS.E [R3+0x400], desc[UR4][R8.64], P0 ;  /* 0x0040000008037fae */ /* 0x0003e80008121844 */
[----:B------:R1:W-:Y:S04]  /*46960*/  STL [R1+0x688], R11 ;  /* 0x0006880b01007387 */ /* 0x0003e80000100800 */
[----:B------:R1:W-:Y:S02]  /*46970*/  STL [R1+0x684], R150 ;  /* 0x0006849601007387 */ /* 0x0003e40000100800 */
[----:B-1----:R-:W-:-:S02]  /*46980*/  IMAD.MOV.U32 R8, RZ, RZ, R11 ;  /* 0x000000ffff087224 */ /* 0x002fc400078e000b */
[----:B------:R1:W-:Y:S01]  /*46990*/  STL [R1+0x6a8], R148 ;  /* 0x0006a89401007387 */ /* 0x0003e20000100800 */
[----:B------:R-:W-:-:S03]  /*469a0*/  IMAD.MOV.U32 R9, RZ, RZ, R150 ;  /* 0x000000ffff097224 */ /* 0x000fc600078e0096 */
[----:B------:R-:W4:Y:S04]  /*469b0*/  LDL.LU R11, [R1+0x708] ;  /* 0x00070800010b7983 */ /* 0x000f280000300800 */
[----:B------:R1:W-:Y:S04]  /*469c0*/  STL [R1+0x6a4], R151 ;  /* 0x0006a49701007387 */ /* 0x0003e80000100800 */
[----:B------:R1:W-:Y:S04]  /*469d0*/  LDGSTS.E [R3+0x800], desc[UR4][R8.64], P0 ;  /* 0x0080000008037fae */ /* 0x0003e80008121844 */
[----:B------:R-:W4:Y:S01]  /*469e0*/  LDL.LU R150, [R1+0x728] ;  /* 0x0007280001967983 */ /* 0x000f220000300800 */
[----:B-1----:R-:W-:-:S03]  /*469f0*/  IMAD.MOV.U32 R8, RZ, RZ, R148 ;  /* 0x000000ffff087224 */ /* 0x002fc600078e0094 */
[----:B------:R-:W4:Y:S01]  /*46a00*/  LDL.LU R148, [R1+0x704] ;  /* 0x0007040001947983 */ /* 0x000f220000300800 */
[----:B------:R-:W-:-:S03]  /*46a10*/  IMAD.MOV.U32 R9, RZ, RZ, R151 ;  /* 0x000000ffff097224 */ /* 0x000fc600078e0097 */
[----:B------:R-:W4:Y:S04]  /*46a20*/  LDL.LU R151, [R1+0x724] ;  /* 0x0007240001977983 */ /* 0x000f280000300800 */
[----:B------:R1:W-:Y:S01]  /*46a30*/  LDGSTS.E [R3+0xc00], desc[UR4][R8.64], P0 ;  /* 0x00c0000008037fae */ /* 0x0003e20008121844 */
[-C--:B------:R-:W-:Y:S02]  /*46a40*/  IADD3 R10, P1, R10, R2.reuse, RZ ;  /* 0x000000020a0a7210 */ /* 0x080fe40007f3e0ff */
[----:B--2---:R-:W-:-:S03]  /*46a50*/  IADD3 R147, P2, R147, R2, RZ ;  /* 0x0000000293937210 */ /* 0x004fc60007f5e0ff */
[----:B---3--:R-:W-:Y:S01]  /*46a60*/  IMAD.X R13, R13, 0x1, R0, P1 ;  /* 0x000000010d0d7824 */ /* 0x008fe200008e0600 */
[----:B------:R2:W-:Y:S01]  /*46a70*/  STL [R1+0x6c8], R10 ;  /* 0x0006c80a01007387 */ /* 0x0005e20000100800 */
[----:B-1----:R-:W-:Y:S01]  /*46a80*/  IMAD.MOV.U32 R8, RZ, RZ, R10 ;  /* 0x000000ffff087224 */ /* 0x002fe200078e000a */
[----:B----4-:R-:W-:Y:S02]  /*46a90*/  IADD3.X R149, R149, R0, RZ, P2, !PT ;  /* 0x0000000095957210 */ /* 0x010fe400017fe4ff */
[----:B------:R1:W-:Y:S01]  /*46aa0*/  STL [R1+0x6c4], R13 ;  /* 0x0006c40d01007387 */ /* 0x0003e20000100800 */
[----:B------:R-:W-:-:S03]  /*46ab0*/  IMAD.MOV.U32 R9, RZ, RZ, R13 ;  /* 0x000000ffff097224 */ /* 0x000fc600078e000d */
[----:B------:R3:W-:Y:S04]  /*46ac0*/  STL [R1+0x6e8], R147 ;  /* 0x0006e89301007387 */ /* 0x0007e80000100800 */
[----:B--2---:R-:W2:Y:S04]  /*46ad0*/  LDL.LU R10, [R1+0x748] ;  /* 0x00074800010a7983 */ /* 0x004ea80000300800 */
[----:B------:R4:W-:Y:S04]  /*46ae0*/  STL [R1+0x6e4], R149 ;  /* 0x0006e49501007387 */ /* 0x0009e80000100800 */
[----:B------:R3:W-:Y:S01]  /*46af0*/  LDGSTS.E [R3+0x1000], desc[UR4][R8.64], P0 ;  /* 0x0100000008037fae */ /* 0x0007e20008121844 */
[----:B------:R-:W-:-:S03]  /*46b00*/  IADD3 R11, P1, R11, R2, RZ ;  /* 0x000000020b0b7210 */ /* 0x000fc60007f3e0ff */
[----:B-1----:R-:W2:Y:S01]  /*46b10*/  LDL.LU R13, [R1+0x768] ;  /* 0x00076800010d7983 */ /* 0x002ea20000300800 */
[----:B---3--:R-:W-:Y:S02]  /*46b20*/  IMAD.MOV.U32 R8, RZ, RZ, R147 ;  /* 0x000000ffff087224 */ /* 0x008fe400078e0093 */
[----:B------:R-:W-:Y:S01]  /*46b30*/  IMAD.MOV.U32 R9, RZ, RZ, R149 ;  /* 0x000000ffff097224 */ /* 0x000fe200078e0095 */
[----:B------:R-:W3:Y:S01]  /*46b40*/  LDL.LU R147, [R1+0x744] ;  /* 0x0007440001937983 */ /* 0x000ee20000300800 */
[----:B------:R-:W-:-:S03]  /*46b50*/  IADD3 R150, P2, R150, R2, RZ ;  /* 0x0000000296967210 */ /* 0x000fc60007f5e0ff */
[----:B----4-:R-:W4:Y:S04]  /*46b60*/  LDL.LU R149, [R1+0x764] ;  /* 0x0007640001957983 */ /* 0x010f280000300800 */
[----:B------:R1:W-:Y:S01]  /*46b70*/  LDGSTS.E [R3+0x1400], desc[UR4][R8.64], P0 ;  /* 0x0140000008037fae */ /* 0x0003e20008121844 */
[----:B------:R-:W-:-:S03]  /*46b80*/  IMAD.X R148, R148, 0x1, R0, P1 ;  /* 0x0000000194947824 */ /* 0x000fc600008e0600 */
[----:B------:R1:W-:Y:S01]  /*46b90*/  STL [R1+0x708], R11 ;  /* 0x0007080b01007387 */ /* 0x0003e20000100800 */
[----:B------:R-:W-:-:S03]  /*46ba0*/  IADD3.X R151, R151, R0, RZ, P2, !PT ;  /* 0x0000000097977210 */ /* 0x000fc600017fe4ff */
[----:B------:R1:W-:Y:S02]  /*46bb0*/  STL [R1+0x704], R148 ;  /* 0x0007049401007387 */ /* 0x0003e40000100800 */
[----:B-1----:R-:W-:Y:S02]  /*46bc0*/  IMAD.MOV.U32 R8, RZ, RZ, R11 ;  /* 0x000000ffff087224 */ /* 0x002fe400078e000b */
        /* <DEDUP_REMOVED lines=11> */
[----:B--2---:R-:W-:-:S05]  /*46c80*/  IADD3 R10, P1, R10, R2, RZ ;  /* 0x000000020a0a7210 */ /* 0x004fca0007f3e0ff */
[----:B------:R2:W-:Y:S01]  /*46c90*/  STL [R1+0x748], R10 ;  /* 0x0007480a01007387 */ /* 0x0005e20000100800 */
[----:B-1----:R-:W-:Y:S01]  /*46ca0*/  IMAD.MOV.U32 R8, RZ, RZ, R10 ;  /* 0x000000ffff087224 */ /* 0x002fe200078e000a */
[----:B------:R-:W-:Y:S01]  /*46cb0*/  IADD3 R13, P2, R13, R2, RZ ;  /* 0x000000020d0d7210 */ /* 0x000fe20007f5e0ff */
[----:B---3--:R-:W-:-:S03]  /*46cc0*/  IMAD.X R147, R147, 0x1, R0, P1 ;  /* 0x0000000193937824 */ /* 0x008fc600008e0600 */
        /* <DEDUP_REMOVED lines=448> */
[----:B------:R-:W-:Y:S01]  /*488d0*/  STL [R1+0xd88], R11 ;  /* 0x000d880b01007387 */ /* 0x000fe20000100800 */
[----:B------:R-:W-:-:S03]  /*488e0*/  IADD3.X R151, R151, R0, RZ, P2, !PT ;  /* 0x0000000097977210 */ /* 0x000fc600017fe4ff */
[----:B------:R1:W-:Y:S02]  /*488f0*/  STL [R1+0xd84], R150 ;  /* 0x000d849601007387 */ /* 0x0003e40000100800 */
[----:B-1----:R-:W-:Y:S02]  /*48900*/  IMAD.MOV.U32 R8, RZ, RZ, R11 ;  /* 0x000000ffff087224 */ /* 0x002fe400078e000b */
[----:B------:R-:W-:Y:S01]  /*48910*/  STL [R1+0xda8], R148 ;  /* 0x000da89401007387 */ /* 0x000fe20000100800 */
        /* <DEDUP_REMOVED lines=11> */
[----:B-1----:R-:W-:Y:S01]  /*489d0*/  IMAD.MOV.U32 R8, RZ, RZ, R10 ;  /* 0x000000ffff087224 */ /* 0x002fe200078e000a */
[----:B------:R1:W-:Y:S01]  /*489e0*/  STL [R1+0xdc8], R10 ;  /* 0x000dc80a01007387 */ /* 0x0003e20000100800 */
[----:B------:R-:W-:Y:S01]  /*489f0*/  IADD3 R147, P2, R147, R2, RZ ;  /* 0x0000000293937210 */ /* 0x000fe20007f5e0ff */
[----:B---3--:R-:W-:-:S04]  /*48a00*/  IMAD.X R13, R13, 0x1, R0, P1 ;  /* 0x000000010d0d7824 */ /* 0x008fc800008e0600 */
[----:B------:R-:W-:Y:S01]  /*48a10*/  IMAD.MOV.U32 R9, RZ, RZ, R13 ;  /* 0x000000ffff097224 */ /* 0x000fe200078e000d */
[----:B----4-:R-:W-:Y:S01]  /*48a20*/  IADD3.X R149, R149, R0, RZ, P2, !PT ;  /* 0x0000000095957210 */ /* 0x010fe200017fe4ff */
[----:B------:R2:W-:Y:S04]  /*48a30*/  STL [R1+0xdc4], R13 ;  /* 0x000dc40d01007387 */ /* 0x0005e80000100800 */
[----:B------:R3:W-:Y:S04]  /*48a40*/  STL [R1+0xde8], R147 ;  /* 0x000de89301007387 */ /* 0x0007e80000100800 */
[----:B------:R4:W-:Y:S04]  /*48a50*/  LDGSTS.E [R3+0x17000], desc[UR4][R8.64], P0 ;  /* 0x1700000008037fae */ /* 0x0009e80008121844 */
[----:B-1----:R-:W3:Y:S01]  /*48a60*/  LDL.LU R10, [R1+0x650] ;  /* 0x00065000010a7983 */ /* 0x002ee20000300800 */
[----:B------:R-:W-:Y:S01]  /*48a70*/  IADD3 R150, P1, R150, R2, RZ ;  /* 0x0000000296967210 */ /* 0x000fe20007f3e0ff */
[----:B----4-:R-:W-:-:S02]  /*48a80*/  IMAD.MOV.U32 R8, RZ, RZ, R147 ;  /* 0x000000ffff087224 */ /* 0x010fc400078e0093 */
[----:B------:R-:W-:Y:S01]  /*48a90*/  IMAD.MOV.U32 R9, RZ, RZ, R149 ;  /* 0x000000ffff097224 */ /* 0x000fe200078e0095 */
[----:B------:R1:W-:Y:S04]  /*48aa0*/  STL [R1+0xde4], R149 ;  /* 0x000de49501007387 */ /* 0x0003e80000100800 */
[----:B--2---:R-:W2:Y:S01]  /*48ab0*/  LDL.LU R13, [R1+0x670] ;  /* 0x00067000010d7983 */ /* 0x004ea20000300800 */
[----:B------:R-:W-:-:S03]  /*48ac0*/  IADD3 R11, P2, R11, R2, RZ ;  /* 0x000000020b0b7210 */ /* 0x000fc60007f5e0ff */
[----:B---3--:R-:W3:Y:S04]  /*48ad0*/  LDL.LU R147, [R1+0x64c] ;  /* 0x00064c0001937983 */ /* 0x008ee80000300800 */
[----:B------:R4:W-:Y:S04]  /*48ae0*/  LDGSTS.E [R3+0x17400], desc[UR4][R8.64], P0 ;  /* 0x1740000008037fae */ /* 0x0009e80008121844 */
[----:B-1----:R-:W3:Y:S01]  /*48af0*/  LDL.LU R149, [R1+0x66c] ;  /* 0x00066c0001957983 */ /* 0x002ee20000300800 */
[----:B------:R-:W-:Y:S01]  /*48b00*/  IMAD.X R151, R151, 0x1, R0, P1 ;  /* 0x0000000197977824 */ /* 0x000fe200008e0600 */
[----:B------:R-:W-:-:S02]  /*48b10*/  IADD3.X R148, R148, R0, RZ, P2, !PT ;  /* 0x0000000094947210 */ /* 0x000fc400017fe4ff */
[----:B------:R1:W-:Y:S01]  /*48b20*/  STL [R1+0xe08], R150 ;  /* 0x000e089601007387 */ /* 0x0003e20000100800 */
[----:B----4-:R-:W-:Y:S02]  /*48b30*/  IMAD.MOV.U32 R8, RZ, RZ, R150 ;  /* 0x000000ffff087224 */ /* 0x010fe400078e0096 */
[----:B------:R-:W-:Y:S01]  /*48b40*/  IMAD.MOV.U32 R9, RZ, RZ, R151 ;  /* 0x000000ffff097224 */ /* 0x000fe200078e0097 */
[----:B------:R-:W-:Y:S04]  /*48b50*/  STL [R1+0xe04], R151 ;  /* 0x000e049701007387 */ /* 0x000fe80000100800 */
[----:B------:R4:W-:Y:S04]  /*48b60*/  STL [R1+0xe28], R11 ;  /* 0x000e280b01007387 */ /* 0x0009e80000100800 */
[----:B------:R4:W-:Y:S04]  /*48b70*/  LDGSTS.E [R3+0x17800], desc[UR4][R8.64], P0 ;  /* 0x1780000008037fae */ /* 0x0009e80008121844 */
[----:B------:R4:W-:Y:S04]  /*48b80*/  STL [R1+0xe24], R148 ;  /* 0x000e249401007387 */ /* 0x0009e80000100800 */
[----:B-1----:R-:W3:Y:S01]  /*48b90*/  LDL.LU R150, [R1+0x68c] ;  /* 0x00068c0001967983 */ /* 0x002ee20000300800 */
[----:B----4-:R-:W-:-:S03]  /*48ba0*/  IMAD.MOV.U32 R8, RZ, RZ, R11 ;  /* 0x000000ffff087224 */ /* 0x010fc600078e000b */
[----:B------:R-:W4:Y:S01]  /*48bb0*/  LDL.LU R11, [R1+0x690] ;  /* 0x00069000010b7983 */ /* 0x000f220000300800 */
[----:B------:R-:W-:-:S03]  /*48bc0*/  IMAD.MOV.U32 R9, RZ, RZ, R148 ;  /* 0x000000ffff097224 */ /* 0x000fc600078e0094 */
[----:B------:R-:W4:Y:S04]  /*48bd0*/  LDL.LU R151, [R1+0x6ac] ;  /* 0x0006ac0001977983 */ /* 0x000f280000300800 */
[----:B------:R-:W4:Y:S04]  /*48be0*/  LDL.LU R148, [R1+0x6b0] ;  /* 0x0006b00001947983 */ /* 0x000f280000300800 */
[----:B------:R1:W-:Y:S02]  /*48bf0*/  LDGSTS.E [R3+0x17c00], desc[UR4][R8.64], P0 ;  /* 0x17c0000008037fae */ /* 0x0003e40008121844 */
[----:B-1----:R-:W-:-:S05]  /*48c00*/  LOP3.LUT R9, R12, 0x20, RZ, 0x3c, !PT ;  /* 0x000000200c097812 */ /* 0x002fca00078e3cff */
[----:B------:R-:W-:Y:S01]  /*48c10*/  IMAD.IADD R3, R9, 0x1, R7 ;  /* 0x0000000109037824 */ /* 0x000fe200078e0207 */
[----:B------:R-:W-:-:S05]  /*48c20*/  IADD3 R10, P1, R10, R2, RZ ;  /* 0x000000020a0a7210 */ /* 0x000fca0007f3e0ff */
[----:B------:R1:W-:Y:S01]  /*48c30*/  STL [R1+0x650], R10 ;  /* 0x0006500a01007387 */ /* 0x0003e20000100800 */
[----:B------:R-:W-:Y:S01]  /*48c40*/  IMAD.MOV.U32 R8, RZ, RZ, R10 ;  /* 0x000000ffff087224 */ /* 0x000fe200078e000a */
[----:B--2---:R-:W-:Y:S01]  /*48c50*/  IADD3 R13, P2, R13, R2, RZ ;  /* 0x000000020d0d7210 */ /* 0x004fe20007f5e0ff */
[----:B---3--:R-:W-:-:S04]  /*48c60*/  IMAD.X R147, R147, 0x1, R0, P1 ;  /* 0x0000000193937824 */ /* 0x008fc800008e0600 */
[----:B------:R-:W-:Y:S01]  /*48c70*/  IMAD.MOV.U32 R9, RZ, RZ, R147 ;  /* 0x000000ffff097224 */ /* 0x000fe200078e0093 */
[----:B------:R2:W-:Y:S01]  /*48c80*/  STL [R1+0x64c], R147 ;  /* 0x00064c9301007387 */ /* 0x0005e20000100800 */
[----:B------:R-:W-:-:S03]  /*48c90*/  IADD3.X R149, R149, R0, RZ, P2, !PT ;  /* 0x0000000095957210 */ /* 0x000fc600017fe4ff */
[----:B------:R3:W-:Y:S04]  /*48ca0*/  STL [R1+0x670], R13 ;  /* 0x0006700d01007387 */ /* 0x0007e80000100800 */
[----:B------:R3:W-:Y:S04]  /*48cb0*/  STL [R1+0x66c], R149 ;  /* 0x00066c9501007387 */ /* 0x0007e80000100800 */
[----:B-1----:R-:W4:Y:S04]  /*48cc0*/  LDL.LU R10, [R1+0x6d0] ;  /* 0x0006d000010a7983 */ /* 0x002f280000300800 */
[----:B------:R1:W-:Y:S04]  /*48cd0*/  LDGSTS.E [R3+0x100], desc[UR4][R8.64], P0 ;  /* 0x0010000008037fae */ /* 0x0003e80008121844 */
[----:B--2---:R-:W2:Y:S01]  /*48ce0*/  LDL.LU R147, [R1+0x6f0] ;  /* 0x0006f00001937983 */ /* 0x004ea20000300800 */
[----:B-1----:R-:W-:-:S02]  /*48cf0*/  IMAD.MOV.U32 R8, RZ, RZ, R13 ;  /* 0x000000ffff087224 */ /* 0x002fc400078e000d */
[----:B------:R-:W-:Y:S01]  /*48d00*/  IMAD.MOV.U32 R9, RZ, RZ, R149 ;  /* 0x000000ffff097224 */ /* 0x000fe200078e0095 */
[----:B---3--:R-:W3:Y:S04]  /*48d10*/  LDL.LU R13, [R1+0x6cc] ;  /* 0x0006cc00010d7983 */ /* 0x008ee80000300800 */
[----:B------:R-:W3:Y:S01]  /*48d20*/  LDL.LU R149, [R1+0x6ec] ;  /* 0x0006ec0001957983 */ /* 0x000ee20000300800 */
[----:B----4-:R-:W-:-:S03]  /*48d30*/  IADD3 R11, P1, R11, R2, RZ ;  /* 0x000000020b0b7210 */ /* 0x010fc60007f3e0ff */
[----:B------:R1:W-:Y:S01]  /*48d40*/  LDGSTS.E [R3+0x500], desc[UR4][R8.64], P0 ;  /* 0x0050000008037fae */ /* 0x0003e20008121844 */
[----:B------:R-:W-:Y:S02]  /*48d50*/  IADD3.X R150, R150, R0, RZ, P1, !PT ;  /* 0x0000000096967210 */ /* 0x000fe40000ffe4ff */
[----:B------:R-:W-:Y:S01]  /*48d60*/  IADD3 R148, P2, R148, R2, RZ ;  /* 0x0000000294947210 */ /* 0x000fe20007f5e0ff */
[----:B------:R4:W-:Y:S04]  /*48d70*/  STL [R1+0x690], R11 ;  /* 0x0006900b01007387 */ /* 0x0009e80000100800 */
[----:B------:R-:W-:Y:S01]  /*48d80*/  IMAD.X R151, R151, 0x1, R0, P2 ;  /* 0x0000000197977824 */ /* 0x000fe200010e0600 */
[----:B------:R4:W-:Y:S01]  /*48d90*/  STL [R1+0x68c], R150 ;  /* 0x00068c9601007387 */ /* 0x0009e20000100800 */
[----:B-1----:R-:W-:-:S02]  /*48da0*/  IMAD.MOV.U32 R8, RZ, RZ, R11 ;  /* 0x000000ffff087224 */ /* 0x002fc400078e000b */
[----:B------:R-:W-:Y:S01]  /*48db0*/  IMAD.MOV.U32 R9, RZ, RZ, R150 ;  /* 0x000000ffff097224 */ /* 0x000fe200078e0096 */
[----:B------:R1:W-:Y:S04]  /*48dc0*/  STL [R1+0x6b0], R148 ;  /* 0x0006b09401007387 */ /* 0x0003e80000100800 */
[----:B----4-:R-:W4:Y:S04]  /*48dd0*/  LDL.LU R11, [R1+0x710] ;  /* 0x00071000010b7983 */ /* 0x010f280000300800 */
        /* <DEDUP_REMOVED lines=10> */
[----:B------:R2:W-:Y:S01]  /*48e80*/  STL [R1+0x6d0], R10 ;  /* 0x0006d00a01007387 */ /* 0x0005e20000100800 */
[----:B-1----:R-:W-:Y:S01]  /*48e90*/  IMAD.MOV.U32 R8, RZ, RZ, R10 ;  /* 0x000000ffff087224 */ /* 0x002fe200078e000a */
[----:B---3--:R-:W-:Y:S01]  /*48ea0*/  IADD3.X R13, R13, R0, RZ, P1, !PT ;  /* 0x000000000d0d7210 */ /* 0x008fe20000ffe4ff */
[----:B------:R-:W-:-:S04]  /*48eb0*/  IMAD.X R149, R149, 0x1, R0, P2 ;  /* 0x0000000195957824 */ /* 0x000fc800010e0600 */
[----:B------:R1:W-:Y:S01]  /*48ec0*/  STL [R1+0x6cc], R13 ;  /* 0x0006cc0d01007387 */ /* 0x0003e20000100800 */
[----:B------:R-:W-:-:S03]  /*48ed0*/  IMAD.MOV.U32 R9, RZ, RZ, R13 ;  /* 0x000000ffff097224 */ /* 0x000fc600078e000d */
[----:B------:R3:W-:Y:S04]  /*48ee0*/  STL [R1+0x6f0], R147 ;  /* 0x0006f09301007387 */ /* 0x0007e80000100800 */
[----:B--2---:R-:W2:Y:S04]  /*48ef0*/  LDL.LU R10, [R1+0x750] ;  /* 0x00075000010a7983 */ /* 0x004ea80000300800 */
[----:B------:R3:W-:Y:S04]  /*48f00*/  STL [R1+0x6ec], R149 ;  /* 0x0006ec9501007387 */ /* 0x0007e80000100800 */
[----:B------:R3:W-:Y:S04]  /*48f10*/  LDGSTS.E [R3+0x1100], desc[UR4][R8.64], P0 ;  /* 0x0110000008037fae */ /* 0x0007e80008121844 */
[----:B-1----:R-:W2:Y:S01]  /*48f20*/  LDL.LU R13, [R1+0x770] ;  /* 0x00077000010d7983 */ /* 0x002ea20000300800 */
[----:B----4-:R-:W-:Y:S01]  /*48f30*/  IADD3 R11, P1, R11, R2, RZ ;  /* 0x000000020b0b7210 */ /* 0x010fe20007f3e0ff */
[----:B---3--:R-:W-:-:S02]  /*48f40*/  IMAD.MOV.U32 R8, RZ, RZ, R147 ;  /* 0x000000ffff087224 */ /* 0x008fc400078e0093 */
[----:B------:R-:W-:Y:S01]  /*48f50*/  IMAD.MOV.U32 R9, RZ, RZ, R149 ;  /* 0x000000ffff097224 */ /* 0x000fe200078e0095 */
[----:B------:R-:W3:Y:S01]  /*48f60*/  LDL.LU R147, [R1+0x74c] ;  /* 0x00074c0001937983 */ /* 0x000ee20000300800 */
[----:B------:R-:W-:-:S03]  /*48f70*/  IADD3 R150, P2, R150, R2, RZ ;  /* 0x0000000296967210 */ /* 0x000fc60007f5e0ff */
[----:B------:R-:W4:Y:S04]  /*48f80*/  LDL.LU R149, [R1+0x76c] ;  /* 0x00076c0001957983 */ /* 0x000f280000300800 */
[----:B------:R1:W-:Y:S01]  /*48f90*/  LDGSTS.E [R3+0x1500], desc[UR4][R8.64], P0 ;  /* 0x0150000008037fae */ /* 0x0003e20008121844 */
[----:B------:R-:W-:-:S03]  /*48fa0*/  IADD3.X R148, R148, R0, RZ, P1, !PT ;  /* 0x0000000094947210 */ /* 0x000fc60000ffe4ff */
[----:B------:R1:W-:Y:S01]  /*48fb0*/  STL [R1+0x710], R11 ;  /* 0x0007100b01007387 */ /* 0x0003e20000100800 */
[----:B------:R-:W-:-:S03]  /*48fc0*/  IMAD.X R151, R151, 0x1, R0, P2 ;  /* 0x0000000197977824 */ /* 0x000fc600010e0600 */
[----:B------:R1:W-:Y:S02]  /*48fd0*/  STL [R1+0x70c], R148 ;  /* 0x00070c9401007387 */ /* 0x0003e40000100800 */
[----:B-1----:R-:W-:Y:S02]  /*48fe0*/  IMAD.MOV.U32 R8, RZ, RZ, R11 ;  /* 0x000000ffff087224 */ /* 0x002fe400078e000b */
[----:B------:R-:W-:Y:S01]  /*48ff0*/  IMAD.MOV.U32 R9, RZ, RZ, R148 ;  /* 0x000000ffff097224 */ /* 0x000fe200078e0094 */
[----:B------:R1:W-:Y:S04]  /*49000*/  STL [R1+0x730], R150 ;  /* 0x0007309601007387 */ /* 0x0003e80000100800 */
        /* <DEDUP_REMOVED lines=12> */
[----:B------:R-:W-:Y:S02]  /*490d0*/  IADD3 R13, P2, R13, R2, RZ ;  /* 0x000000020d0d7210 */ /* 0x000fe40007f5e0ff */
[----:B---3--:R-:W-:-:S03]  /*490e0*/  IADD3.X R147, R147, R0, RZ, P1, !PT ;  /* 0x0000000093937210 */ /* 0x008fc60000ffe4ff */
[----:B----4-:R-:W-:Y:S02]  /*490f0*/  IMAD.X R149, R149, 0x1, R0, P2 ;  /* 0x0000000195957824 */ /* 0x010fe400010e0600 */
[----:B------:R1:W-:Y:S01]  /*49100*/  STL [R1+0x74c], R147 ;  /* 0x00074c9301007387 */ /* 0x0003e20000100800 */
[----:B------:R-:W-:-:S03]  /*49110*/  IMAD.MOV.U32 R9, RZ, RZ, R147 ;  /* 0x000000ffff097224 */ /* 0x000fc600078e0093 */
[----:B------:R3:W-:Y:S04]  /*49120*/  STL [R1+0x770], R13 ;  /* 0x0007700d01007387 */ /* 0x0007e80000100800 */
[----:B--2---:R-:W2:Y:S04]  /*49130*/  LDL.LU R10, [R1+0x7d0] ;  /* 0x0007d000010a7983 */ /* 0x004ea80000300800 */
[----:B------:R4:W-:Y:S04]  /*49140*/  STL [R1+0x76c], R149 ;  /* 0x00076c9501007387 */ /* 0x0009e80000100800 */
[----:B------:R3:W-:Y:S04]  /*49150*/  LDGSTS.E [R3+0x2100], desc[UR4][R8.64], P0 ;  /* 0x0210000008037fae */ /* 0x0007e80008121844 */
[----:B-1----:R-:W2:Y:S01]  /*49160*/  LDL.LU R147, [R1+0x7f0] ;  /* 0x0007f00001937983 */ /* 0x002ea20000300800 */
[----:B------:R-:W-:Y:S01]  /*49170*/  IADD3 R11, P1, R11, R2, RZ ;  /* 0x000000020b0b7210 */ /* 0x000fe20007f3e0ff */
[----:B---3--:R-:W-:-:S02]  /*49180*/  IMAD.MOV.U32 R8, RZ, RZ, R13 ;  /* 0x000000ffff087224 */ /* 0x008fc400078e000d */
[----:B------:R-:W-:Y:S01]  /*49190*/  IMAD.MOV.U32 R9, RZ, RZ, R149 ;  /* 0x000000ffff097224 */ /* 0x000fe200078e0095 */
[----:B------:R-:W3:Y:S01]  /*491a0*/  LDL.LU R13, [R1+0x7cc] ;  /* 0x0007cc00010d7983 */ /* 0x000ee20000300800 */
[----:B------:R-:W-:-:S03]  /*491b0*/  IADD3 R148, P2, R148, R2, RZ ;  /* 0x0000000294947210 */ /* 0x000fc60007f5e0ff */
[----:B----4-:R-:W4:Y:S04]  /*491c0*/  LDL.LU R149, [R1+0x7ec] ;  /* 0x0007ec0001957983 */ /* 0x010f280000300800 */
        /* <DEDUP_REMOVED lines=434> */
[----:B------:R-:W-:Y:S01]  /*4acf0*/  STL [R1+0xd90], R11 ;  /* 0x000d900b01007387 */ /* 0x000fe20000100800 */
[----:B------:R-:W-:-:S03]  /*4ad00*/  IMAD.X R151, R151, 0x1, R0, P2 ;  /* 0x0000000197977824 */ /* 0x000fc600010e0600 */
[----:B------:R1:W-:Y:S02]  /*4ad10*/  STL [R1+0xd8c], R150 ;  /* 0x000d8c9601007387 */ /* 0x0003e40000100800 */
[----:B-1----:R-:W-:Y:S02]  /*4ad20*/  IMAD.MOV.U32 R8, RZ, RZ, R11 ;  /* 0x000000ffff087224 */ /* 0x002fe400078e000b */
[----:B------:R-:W-:Y:S01]  /*4ad30*/  IMAD.MOV.U32 R9, RZ, RZ, R150 ;  /* 0x000000ffff097224 */ /* 0x000fe200078e0096 */
[----:B------:R-:W-:Y:S04]  /*4ad40*/  STL [R1+0xdb0], R148 ;  /* 0x000db09401007387 */ /* 0x000fe80000100800 */
[----:B------:R1:W-:Y:S04]  /*4ad50*/  LDGSTS.E [R3+0x16900], desc[UR4][R8.64], P0 ;  /* 0x1690000008037fae */ /* 0x0003e80008121844 */
[----:B------:R-:W4:Y:S04]  /*4ad60*/  LDL.LU R150, [R1+0xe10] ;  /* 0x000e100001967983 */ /* 0x000f280000300800 */
[----:B------:R1:W-:Y:S04]  /*4ad70*/  STL [R1+0xdac], R151 ;  /* 0x000dac9701007387 */ /* 0x0003e80000100800 */
        /* <DEDUP_REMOVED lines=9> */
[----:B------:R-:W-:Y:S02]  /*4ae10*/  IADD3 R147, P2, R147, R2, RZ ;  /* 0x0000000293937210 */ /* 0x000fe40007f5e0ff */
[----:B---3--:R-:W-:-:S05]  /*4ae20*/  IADD3.X R13, R13, R0, RZ, P1, !PT ;  /* 0x000000000d0d7210 */ /* 0x008fca0000ffe4ff */
[----:B------:R-:W-:Y:S02]  /*4ae30*/  IMAD.MOV.U32 R9, RZ, RZ, R13 ;  /* 0x000000ffff097224 */ /* 0x000fe400078e000d */
[----:B----4-:R-:W-:Y:S01]  /*4ae40*/  IMAD.X R149, R149, 0x1, R0, P2 ;  /* 0x0000000195957824 */ /* 0x010fe200010e0600 */
[----:B------:R2:W-:Y:S04]  /*4ae50*/  STL [R1+0xdcc], R13 ;  /* 0x000dcc0d01007387 */ /* 0x0005e80000100800 */
[----:B------:R3:W-:Y:S04]  /*4ae60*/  STL [R1+0xdf0], R147 ;  /* 0x000df09301007387 */ /* 0x0007e80000100800 */
[----:B------:R4:W-:Y:S04]  /*4ae70*/  LDGSTS.E [R3+0x17100], desc[UR4][R8.64], P0 ;  /* 0x1710000008037fae */ /* 0x0009e80008121844 */
[----:B-1----:R-:W3:Y:S04]  /*4ae80*/  LDL.LU R10, [R1+0x658] ;  /* 0x00065800010a7983 */ /* 0x002ee80000300800 */
[----:B------:R1:W-:Y:S01]  /*4ae90*/  STL [R1+0xdec], R149 ;  /* 0x000dec9501007387 */ /* 0x0003e20000100800 */
[----:B----4-:R-:W-:-:S03]  /*4aea0*/  IMAD.MOV.U32 R8, RZ, RZ, R147 ;  /* 0x000000ffff087224 */ /* 0x010fc600078e0093 */
[----:B--2---:R-:W2:Y:S01]  /*4aeb0*/  LDL.LU R13, [R1+0x678] ;  /* 0x00067800010d7983 */ /* 0x004ea20000300800 */
[-C--:B------:R-:W-:Y:S01]  /*4aec0*/  IADD3 R150, P1, R150, R2.reuse, RZ ;  /* 0x0000000296967210 */ /* 0x080fe20007f3e0ff */
[----:B------:R-:W-:Y:S02]  /*4aed0*/  IMAD.MOV.U32 R9, RZ, RZ, R149 ;  /* 0x000000ffff097224 */ /* 0x000fe400078e0095 */
[----:B---3--:R-:W3:Y:S04]  /*4aee0*/  LDL.LU R147, [R1+0x654] ;  /* 0x0006540001937983 */ /* 0x008ee80000300800 */
[----:B------:R4:W-:Y:S01]  /*4aef0*/  LDGSTS.E [R3+0x17500], desc[UR4][R8.64], P0 ;  /* 0x1750000008037fae */ /* 0x0009e20008121844 */
[----:B------:R-:W-:-:S03]  /*4af00*/  IADD3 R11, P2, R11, R2, RZ ;  /* 0x000000020b0b7210 */ /* 0x000fc60007f5e0ff */
[----:B-1----:R-:W3:Y:S01]  /*4af10*/  LDL.LU R149, [R1+0x674] ;  /* 0x0006740001957983 */ /* 0x002ee20000300800 */
[----:B------:R-:W-:-:S03]  /*4af20*/  IADD3.X R151, R151, R0, RZ, P1, !PT ;  /* 0x0000000097977210 */ /* 0x000fc60000ffe4ff */
[----:B------:R1:W-:Y:S01]  /*4af30*/  STL [R1+0xe10], R150 ;  /* 0x000e109601007387 */ /* 0x0003e20000100800 */
[----:B------:R-:W-:Y:S02]  /*4af40*/  IMAD.X R148, R148, 0x1, R0, P2 ;  /* 0x0000000194947824 */ /* 0x000fe400010e0600 */
        /* <DEDUP_REMOVED lines=15> */
[-C--:B------:R-:W-:Y:S02]  /*4b040*/  IADD3 R10, P1, R10, R2.reuse, RZ ;  /* 0x000000020a0a7210 */ /* 0x080fe40007f3e0ff */
[----:B--2---:R-:W-:Y:S02]  /*4b050*/  IADD3 R13, P2, R13, R2, RZ ;  /* 0x000000020d0d7210 */ /* 0x004fe40007f5e0ff */
[----:B---3--:R-:W-:Y:S01]  /*4b060*/  IADD3.X R147, R147, R0, RZ, P1, !PT ;  /* 0x0000000093937210 */ /* 0x008fe20000ffe4ff */
[----:B------:R1:W-:Y:S01]  /*4b070*/  STL [R1+0x658], R10 ;  /* 0x0006580a01007387 */ /* 0x0003e20000100800 */
[----:B------:R-:W-:-:S03]  /*4b080*/  IMAD.MOV.U32 R8, RZ, RZ, R10 ;  /* 0x000000ffff087224 */ /* 0x000fc600078e000a */
[----:B------:R2:W-:Y:S01]  /*4b090*/  STL [R1+0x654], R147 ;  /* 0x0006549301007387 */ /* 0x0005e20000100800 */
[----:B------:R-:W-:-:S03]  /*4b0a0*/  IMAD.X R149, R149, 0x1, R0, P2 ;  /* 0x0000000195957824 */ /* 0x000fc600010e0600 */
[----:B------:R3:W-:Y:S01]  /*4b0b0*/  STL [R1+0x678], R13 ;  /* 0x0006780d01007387 */ /* 0x0007e20000100800 */
[----:B------:R-:W-:-:S03]  /*4b0c0*/  IMAD.MOV.U32 R9, RZ, RZ, R147 ;  /* 0x000000ffff097224 */ /* 0x000fc600078e0093 */
[----:B------:R3:W-:Y:S04]  /*4b0d0*/  STL [R1+0x674], R149 ;  /* 0x0006749501007387 */ /* 0x0007e80000100800 */
[----:B-1----:R-:W4:Y:S04]  /*4b0e0*/  LDL.LU R10, [R1+0x6d8] ;  /* 0x0006d800010a7983 */ /* 0x002f280000300800 */
[----:B------:R1:W-:Y:S04]  /*4b0f0*/  LDGSTS.E [R3+0x200], desc[UR4][R8.64], P0 ;  /* 0x0020000008037fae */ /* 0x0003e80008121844 */
[----:B--2---:R-:W2:Y:S01]  /*4b100*/  LDL.LU R147, [R1+0x6f8] ;  /* 0x0006f80001937983 */ /* 0x004ea20000300800 */
[----:B-1----:R-:W-:Y:S01]  /*4b110*/  IMAD.MOV.U32 R8, RZ, RZ, R13 ;  /* 0x000000ffff087224 */ /* 0x002fe200078e000d */
[----:B------:R-:W-:-:S02]  /*4b120*/  MOV R9, R149 ;  /* 0x0000009500097202 */ /* 0x000fc40000000f00 */
[----:B---3--:R-:W3:Y:S04]  /*4b130*/  LDL.LU R13, [R1+0x6d4] ;  /* 0x0006d400010d7983 */ /* 0x008ee80000300800 */
[----:B------:R-:W3:Y:S01]  /*4b140*/  LDL.LU R149, [R1+0x6f4] ;  /* 0x0006f40001957983 */ /* 0x000ee20000300800 */
[----:B----4-:R-:W-:-:S03]  /*4b150*/  IADD3 R11, P1, R11, R2, RZ ;  /* 0x000000020b0b7210 */ /* 0x010fc60007f3e0ff */
[----:B------:R1:W-:Y:S02]  /*4b160*/  LDGSTS.E [R3+0x600], desc[UR4][R8.64], P0 ;  /* 0x0060000008037fae */ /* 0x0003e40008121844 */
[--C-:B------:R-:W-:Y:S01]  /*4b170*/  IMAD.X R150, R150, 0x1, R0.reuse, P1 ;  /* 0x0000000196967824 */ /* 0x100fe200008e0600 */
        /* <DEDUP_REMOVED lines=13> */
[----:B------:R-:W-:-:S03]  /*4b250*/  MOV R9, R151 ;  /* 0x0000009700097202 */ /* 0x000fc60000000f00 */
[----:B------:R-:W4:Y:S04]  /*4b260*/  LDL.LU R151, [R1+0x734] ;  /* 0x0007340001977983 */ /* 0x000f280000300800 */
[----:B------:R1:W-:Y:S01]  /*4b270*/  LDGSTS.E [R3+0xe00], desc[UR4][R8.64], P0 ;  /* 0x00e0000008037fae */ /* 0x0003e20008121844 */
[-C--:B------:R-:W-:Y:S02]  /*4b280*/  IADD3 R10, P1, R10, R2.reuse, RZ ;  /* 0x000000020a0a7210 */ /* 0x080fe40007f3e0ff */
[----:B--2---:R-:W-:-:S03]  /*4b290*/  IADD3 R147, P2, R147, R2, RZ ;  /* 0x0000000293937210 */ /* 0x004fc60007f5e0ff */
[----:B------:R2:W-:Y:S01]  /*4b2a0*/  STL [R1+0x6d8], R10 ;  /* 0x0006d80a01007387 */ /* 0x0005e20000100800 */
[----:B-1----:R-:W-:Y:S02]  /*4b2b0*/  IMAD.MOV.U32 R8, RZ, RZ, R10 ;  /* 0x000000ffff087224 */ /* 0x002fe400078e000a */
[--C-:B---3--:R-:W-:Y:S02]  /*4b2c0*/  IMAD.X R13, R13, 0x1, R0.reuse, P1 ;  /* 0x000000010d0d7824 */ /* 0x108fe400008e0600 */
[----:B------:R-:W-:-:S03]  /*4b2d0*/  IMAD.X R149, R149, 0x1, R0, P2 ;  /* 0x0000000195957824 */ /* 0x000fc600010e0600 */
[----:B------:R1:W-:Y:S01]  /*4b2e0*/  STL [R1+0x6d4], R13 ;  /* 0x0006d40d01007387 */ /* 0x0003e20000100800 */
[----:B------:R-:W-:-:S03]  /*4b2f0*/  IMAD.MOV.U32 R9, RZ, RZ, R13 ;  /* 0x000000ffff097224 */ /* 0x000fc600078e000d */
[----:B------:R3:W-:Y:S04]  /*4b300*/  STL [R1+0x6f8], R147 ;  /* 0x0006f89301007387 */ /* 0x0007e80000100800 */
[----:B--2---:R-:W2:Y:S04]  /*4b310*/  LDL.LU R10, [R1+0x758] ;  /* 0x00075800010a7983 */ /* 0x004ea80000300800 */
[----:B------:R3:W-:Y:S04]  /*4b320*/  STL [R1+0x6f4], R149 ;  /* 0x0006f49501007387 */ /* 0x0007e80000100800 */
[----:B------:R3:W-:Y:S04]  /*4b330*/  LDGSTS.E [R3+0x1200], desc[UR4][R8.64], P0 ;  /* 0x0120000008037fae */ /* 0x0007e80008121844 */
[----:B-1----:R-:W2:Y:S01]  /*4b340*/  LDL.LU R13, [R1+0x778] ;  /* 0x00077800010d7983 */ /* 0x002ea20000300800 */
[-C--:B----4-:R-:W-:Y:S01]  /*4b350*/  IADD3 R11, P1, R11, R2.reuse, RZ ;  /* 0x000000020b0b7210 */ /* 0x090fe20007f3e0ff */
[----:B---3--:R-:W-:Y:S01]  /*4b360*/  IMAD.MOV.U32 R8, RZ, RZ, R147 ;  /* 0x000000ffff087224 */ /* 0x008fe200078e0093 */
[----:B------:R-:W-:Y:S01]  /*4b370*/  MOV R9, R149 ;  /* 0x0000009500097202 */ /* 0x000fe20000000f00 */
[----:B------:R-:W3:Y:S04]  /*4b380*/  LDL.LU R147, [R1+0x754] ;  /* 0x0007540001937983 */ /* 0x000ee80000300800 */
[----:B------:R-:W4:Y:S01]  /*4b390*/  LDL.LU R149, [R1+0x774] ;  /* 0x0007740001957983 */ /* 0x000f220000300800 */
[----:B------:R-:W-:-:S03]  /*4b3a0*/  IADD3 R150, P2, R150, R2, RZ ;  /* 0x0000000296967210 */ /* 0x000fc60007f5e0ff */
[----:B------:R1:W-:Y:S04]  /*4b3b0*/  LDGSTS.E [R3+0x1600], desc[UR4][R8.64], P0 ;  /* 0x0160000008037fae */ /* 0x0003e80008121844 */
[----:B------:R1:W-:Y:S01]  /*4b3c0*/  STL [R1+0x718], R11 ;  /* 0x0007180b01007387 */ /* 0x0003e20000100800 */
[--C-:B------:R-:W-:Y:S02]  /*4b3d0*/  IMAD.X R148, R148, 0x1, R0.reuse, P1 ;  /* 0x0000000194947824 */ /* 0x100fe400008e0600 */
[----:B-1----:R-:W-:Y:S02]  /*4b3e0*/  IMAD.MOV.U32 R8, RZ, RZ, R11 ;  /* 0x000000ffff087224 */ /* 0x002fe400078e000b */
[----:B------:R-:W-:Y:S01]  /*4b3f0*/  IMAD.X R151, R151, 0x1, R0, P2 ;  /* 0x0000000197977824 */ /* 0x000fe200010e0600 */
[----:B------:R1:W-:Y:S01]  /*4b400*/  STL [R1+0x714], R148 ;  /* 0x0007149401007387 */ /* 0x0003e20000100800 */
[----:B------:R-:W-:-:S03]  /*4b410*/  IMAD.MOV.U32 R9, RZ, RZ, R148 ;  /* 0x000000ffff097224 */ /* 0x000fc600078e0094 */
[----:B------:R1:W-:Y:S04]  /*4b420*/  STL [R1+0x738], R150 ;  /* 0x0007389601007387 */ /* 0x0003e80000100800 */
[----:B------:R-:W4:Y:S04]  /*4b430*/  LDL.LU R11, [R1+0x798] ;  /* 0x00079800010b7983 */ /* 0x000f280000300800 */
[----:B------:R1:W-:Y:S04]  /*4b440*/  STL [R1+0x734], R151 ;  /* 0x0007349701007387 */ /* 0x0003e80000100800 */
[----:B------:R1:W-:Y:S04]  /*4b450*/  LDGSTS.E [R3+0x1a00], desc[UR4][R8.64], P0 ;  /* 0x01a0000008037fae */ /* 0x0003e80008121844 */
[----:B-1----:R-:W4:Y:S01]  /*4b460*/  LDL.LU R148, [R1+0x7b8] ;  /* 0x0007b80001947983 */ /* 0x002f220000300800 */
[----:B------:R-:W-:-:S03]  /*4b470*/  IMAD.MOV.U32 R8, RZ, RZ, R150 ;  /* 0x000000ffff087224 */ /* 0x000fc600078e0096 */
[----:B------:R-:W4:Y:S01]  /*4b480*/  LDL.LU R150, [R1+0x794] ;  /* 0x0007940001967983 */ /* 0x000f220000300800 */
[----:B------:R-:W-:-:S03]  /*4b490*/  MOV R9, R151 ;  /* 0x0000009700097202 */ /* 0x000fc60000000f00 */
[----:B------:R-:W4:Y:S04]  /*4b4a0*/  LDL.LU R151, [R1+0x7b4] ;  /* 0x0007b40001977983 */ /* 0x000f280000300800 */
[----:B------:R1:W-:Y:S01]  /*4b4b0*/  LDGSTS.E [R3+0x1e00], desc[UR4][R8.64], P0 ;  /* 0x01e0000008037fae */ /* 0x0003e20008121844 */
[----:B--2---:R-:W-:-:S05]  /*4b4c0*/  IADD3 R10, P1, R10, R2, RZ ;  /* 0x000000020a0a7210 */ /* 0x004fca0007f3e0ff */
[----:B------:R2:W-:Y:S01]  /*4b4d0*/  STL [R1+0x758], R10 ;  /* 0x0007580a01007387 */ /* 0x0005e20000100800 */
[----:B-1----:R-:W-:Y:S01]  /*4b4e0*/  IMAD.MOV.U32 R8, RZ, RZ, R10 ;  /* 0x000000ffff087224 */ /* 0x002fe200078e000a */
[----:B------:R-:W-:Y:S01]  /*4b4f0*/  IADD3 R13, P2, R13, R2, RZ ;  /* 0x000000020d0d7210 */ /* 0x000fe20007f5e0ff */
[----:B---3--:R-:W-:-:S04]  /*4b500*/  IMAD.X R147, R147, 0x1, R0, P1 ;  /* 0x0000000193937824 */ /* 0x008fc800008e0600 */
[----:B----4-:R-:W-:Y:S01]  /*4b510*/  IMAD.X R149, R149, 0x1, R0, P2 ;  /* 0x0000000195957824 */ /* 0x010fe200010e0600 */
[----:B------:R1:W-:Y:S01]  /*4b520*/  STL [R1+0x754], R147 ;  /* 0x0007549301007387 */ /* 0x0003e20000100800 */
[----:B------:R-:W-:-:S03]  /*4b530*/  IMAD.MOV.U32 R9, RZ, RZ, R147 ;  /* 0x000000ffff097224 */ /* 0x000fc600078e0093 */
[----:B------:R3:W-:Y:S04]  /*4b540*/  STL [R1+0x778], R13 ;  /* 0x0007780d01007387 */ /* 0x0007e80000100800 */
[----:B--2---:R-:W2:Y:S04]  /*4b550*/  LDL.LU R10, [R1+0x7d8] ;  /* 0x0007d800010a7983 */ /* 0x004ea80000300800 */
[----:B------:R4:W-:Y:S04]  /*4b560*/  STL [R1+0x774], R149 ;  /* 0x0007749501007387 */ /* 0x0009e80000100800 */
[----:B------:R3:W-:Y:S04]  /*4b570*/  LDGSTS.E [R3+0x2200], desc[UR4][R8.64], P0 ;  /* 0x0220000008037fae */ /* 0x0007e80008121844 */
[----:B-1----:R-:W2:Y:S01]  /*4b580*/  LDL.LU R147, [R1+0x7f8] ;  /* 0x0007f80001937983 */ /* 0x002ea20000300800 */
[-C--:B------:R-:W-:Y:S01]  /*4b590*/  IADD3 R11, P1, R11, R2.reuse, RZ ;  /* 0x000000020b0b7210 */ /* 0x080fe20007f3e0ff */
[----:B---3--:R-:W-:Y:S01]  /*4b5a0*/  IMAD.MOV.U32 R8, RZ, RZ, R13 ;  /* 0x000000ffff087224 */ /* 0x008fe200078e000d */
[----:B------:R-:W-:Y:S01]  /*4b5b0*/  MOV R9, R149 ;  /* 0x0000009500097202 */ /* 0x000fe20000000f00 */
[----:B------:R-:W3:Y:S04]  /*4b5c0*/  LDL.LU R13, [R1+0x7d4] ;  /* 0x0007d400010d7983 */ /* 0x000ee80000300800 */
[----:B----4-:R-:W4:Y:S01]  /*4b5d0*/  LDL.LU R149, [R1+0x7f4] ;  /* 0x0007f40001957983 */ /* 0x010f220000300800 */
        /* <DEDUP_REMOVED lines=35> */
[----:B----4-:R-:W4:Y:S04]  /*4b810*/  LDL.LU R149, [R1+0x874] ;  /* 0x0008740001957983 */ /* 0x010f280000300800 */
[----:B------:R1:W-:Y:S01]  /*4b820*/  LDGSTS.E [R3+0x3600], desc[UR4][R8.64], P0 ;  /* 0x0360000008037fae */ /* 0x0003e20008121844 */
[----:B------:R-:W-:-:S03]  /*4b830*/  IADD3 R150, P2, R150, R2, RZ ;  /* 0x0000000296967210 */ /* 0x000fc60007f5e0ff */
        /* <DEDUP_REMOVED lines=348> */
[----:B------:R-:W-:Y:S04]  /*4ce00*/  STL [R1+0xcf8], R147 ;  /* 0x000cf89301007387 */ /* 0x000fe80000100800 */
[----:B--2---:R-:W2:Y:S04]  /*4ce10*/  LDL.LU R10, [R1+0xd58] ;  /* 0x000d5800010a7983 */ /* 0x004ea80000300800 */
[----:B------:R3:W-:Y:S04]  /*4ce20*/  STL [R1+0xcf4], R149 ;  /* 0x000cf49501007387 */ /* 0x0007e80000100800 */
[----:B------:R4:W-:Y:S04]  /*4ce30*/  LDGSTS.E [R3+0x15200], desc[UR4][R8.64], P0 ;  /* 0x1520000008037fae */ /* 0x0009e80008121844 */
[----:B-1----:R-:W2:Y:S01]  /*4ce40*/  LDL.LU R13, [R1+0xd78] ;  /* 0x000d7800010d7983 */ /* 0x002ea20000300800 */
[----:B------:R-:W-:Y:S01]  /*4ce50*/  IADD3 R11, P1, R11, R2, RZ ;  /* 0x000000020b0b7210 */ /* 0x000fe20007f3e0ff */
[----:B----4-:R-:W-:Y:S01]  /*4ce60*/  IMAD.MOV.U32 R8, RZ, RZ, R147 ;  /* 0x000000ffff087224 */ /* 0x010fe200078e0093 */
[----:B------:R-:W-:-:S02]  /*4ce70*/  MOV R9, R149 ;  /* 0x0000009500097202 */ /* 0x000fc40000000f00 */
[----:B---3--:R-:W3:Y:S04]  /*4ce80*/  LDL.LU R149, [R1+0xd54] ;  /* 0x000d540001957983 */ /* 0x008ee80000300800 */
        /* <DEDUP_REMOVED lines=39> */
[----:B------:R-:W-:Y:S01]  /*4d100*/  STL [R1+0xd98], R11 ;  /* 0x000d980b01007387 */ /* 0x000fe20000100800 */
[--C-:B------:R-:W-:Y:S02]  /*4d110*/  IMAD.X R150, R150, 0x1, R0.reuse, P1 ;  /* 0x0000000196967824 */ /* 0x100fe400008e0600 */
[----:B-1----:R-:W-:Y:S02]  /*4d120*/  IMAD.MOV.U32 R8, RZ, RZ, R11 ;  /* 0x000000ffff087224 */ /* 0x002fe400078e000b */
[----:B------:R-:W-:Y:S01]  /*4d130*/  IMAD.X R151, R151, 0x1, R0, P2 ;  /* 0x0000000197977824 */ /* 0x000fe200010e0600 */
[----:B------:R1:W-:Y:S01]  /*4d140*/  STL [R1+0xd94], R150 ;  /* 0x000d949601007387 */ /* 0x0003e20000100800 */
[----:B------:R-:W-:-:S03]  /*4d150*/  IMAD.MOV.U32 R9, RZ, RZ, R150 ;  /* 0x000000ffff097224 */ /* 0x000fc600078e0096 */
[----:B------:R-:W-:Y:S04]  /*4d160*/  STL [R1+0xdb8], R148 ;  /* 0x000db89401007387 */ /* 0x000fe80000100800 */
[----:B------:R1:W-:Y:S04]  /*4d170*/  LDGSTS.E [R3+0x16a00], desc[UR4][R8.64], P0 ;  /* 0x16a0000008037fae */ /* 0x0003e80008121844 */
[----:B-1----:R-:W4:Y:S04]  /*4d180*/  LDL.LU R150, [R1+0xe18] ;  /* 0x000e180001967983 */ /* 0x002f280000300800 */
[----:B------:R1:W-:Y:S04]  /*4d190*/  STL [R1+0xdb4], R151 ;  /* 0x000db49701007387 */ /* 0x0003e80000100800 */
[----:B------:R-:W4:Y:S01]  /*4d1a0*/  LDL.LU R11, [R1+0xe38] ;  /* 0x000e3800010b7983 */ /* 0x000f220000300800 */
[----:B------:R-:W-:Y:S01]  /*4d1b0*/  MOV R9, R151 ;  /* 0x0000009700097202 */ /* 0x000fe20000000f00 */
[----:B------:R-:W-:-:S02]  /*4d1c0*/  IMAD.MOV.U32 R8, RZ, RZ, R148 ;  /* 0x000000ffff087224 */ /* 0x000fc400078e0094 */
[----:B-1----:R-:W4:Y:S04]  /*4d1d0*/  LDL.LU R151, [R1+0xe14] ;  /* 0x000e140001977983 */ /* 0x002f280000300800 */
[----:B------:R-:W4:Y:S04]  /*4d1e0*/  LDL.LU R148, [R1+0xe34] ;  /* 0x000e340001947983 */ /* 0x000f280000300800 */
[----:B------:R1:W-:Y:S01]  /*4d1f0*/  LDGSTS.E [R3+0x16e00], desc[UR4][R8.64], P0 ;  /* 0x16e0000008037fae */ /* 0x0003e20008121844 */
[----:B--2---:R-:W-:-:S05]  /*4d200*/  IADD3 R10, P1, R10, R2, RZ ;  /* 0x000000020a0a7210 */ /* 0x004fca0007f3e0ff */
[----:B-1----:R-:W-:Y:S01]  /*4d210*/  IMAD.MOV.U32 R8, RZ, RZ, R10 ;  /* 0x000000ffff087224 */ /* 0x002fe200078e000a */
[----:B------:R-:W-:Y:S01]  /*4d220*/  IADD3 R149, P2, R149, R2, RZ ;  /* 0x0000000295957210 */ /* 0x000fe20007f5e0ff */
[----:B---3--:R-:W-:-:S04]  /*4d230*/  IMAD.X R13, R13, 0x1, R0, P1 ;  /* 0x000000010d0d7824 */ /* 0x008fc800008e0600 */
[----:B------:R-:W-:Y:S02]  /*4d240*/  IMAD.MOV.U32 R9, RZ, RZ, R13 ;  /* 0x000000ffff097224 */ /* 0x000fe400078e000d */
[----:B----4-:R-:W-:-:S03]  /*4d250*/  IMAD.X R147, R147, 0x1, R0, P2 ;  /* 0x0000000193937824 */ /* 0x010fc600010e0600 */
[----:B------:R1:W-:Y:S04]  /*4d260*/  LDGSTS.E [R3+0x17200], desc[UR4][R8.64], P0 ;  /* 0x1720000008037fae */ /* 0x0003e80008121844 */
[----:B------:R2:W-:Y:S04]  /*4d270*/  STL [R1+0xdd8], R10 ;  /* 0x000dd80a01007387 */ /* 0x0005e80000100800 */
[----:B------:R3:W-:Y:S01]  /*4d280*/  STL [R1+0xdd4], R13 ;  /* 0x000dd40d01007387 */ /* 0x0007e20000100800 */
[----:B-1----:R-:W-:Y:S01]  /*4d290*/  IMAD.MOV.U32 R8, RZ, RZ, R149 ;  /* 0x000000ffff087224 */ /* 0x002fe200078e0095 */
[----:B------:R-:W-:-:S02]  /*4d2a0*/  MOV R9, R147 ;  /* 0x0000009300097202 */ /* 0x000fc40000000f00 */
[----:B------:R-:W-:Y:S04]  /*4d2b0*/  STL [R1+0xdf8], R149 ;  /* 0x000df89501007387 */ /* 0x000fe80000100800 */
[----:B--2---:R-:W2:Y:S04]  /*4d2c0*/  LDL.LU R10, [R1+0x660] ;  /* 0x00066000010a7983 */ /* 0x004ea80000300800 */
[----:B------:R1:W-:Y:S01]  /*4d2d0*/  LDGSTS.E [R3+0x17600], desc[UR4][R8.64], P0 ;  /* 0x1760000008037fae */ /* 0x0003e20008121844 */
[----:B------:R-:W-:-:S03]  /*4d2e0*/  IADD3 R150, P1, R150, R2, RZ ;  /* 0x0000000296967210 */ /* 0x000fc60007f3e0ff */
[----:B------:R4:W-:Y:S04]  /*4d2f0*/  STL [R1+0xdf4], R147 ;  /* 0x000df49301007387 */ /* 0x0009e80000100800 */
[----:B---3--:R-:W3:Y:S01]  /*4d300*/  LDL.LU R13, [R1+0x680] ;  /* 0x00068000010d7983 */ /* 0x008ee20000300800 */
[----:B------:R-:W-:Y:S01]  /*4d310*/  IADD3 R11, P2, R11, R2, RZ ;  /* 0x000000020b0b7210 */ /* 0x000fe20007f5e0ff */
[----:B-1----:R-:W-:Y:S02]  /*4d320*/  IMAD.MOV.U32 R8, RZ, RZ, R150 ;  /* 0x000000ffff087224 */ /* 0x002fe400078e0096 */
[----:B----4-:R-:W5:Y:S01]  /*4d330*/  LDL.LU R147, [R1+0x1864] ;  /* 0x0018640001937983 */ /* 0x010f620000300800 */
[----:B------:R-:W-:-:S03]  /*4d340*/  IMAD.X R151, R151, 0x1, R0, P1 ;  /* 0x0000000197977824 */ /* 0x000fc600008e0600 */
[----:B------:R-:W4:Y:S01]  /*4d350*/  LDL.LU R149, [R1+0x67c] ;  /* 0x00067c0001957983 */ /* 0x000f220000300800 */
[----:B------:R-:W-:Y:S02]  /*4d360*/  IMAD.MOV.U32 R9, RZ, RZ, R151 ;  /* 0x000000ffff097224 */ /* 0x000fe400078e0097 */
[----:B------:R-:W-:Y:S01]  /*4d370*/  IMAD.X R148, R148, 0x1, R0, P2 ;  /* 0x0000000194947824 */ /* 0x000fe200010e0600 */
[----:B------:R-:W-:Y:S04]  /*4d380*/  STL [R1+0xe18], R150 ;  /* 0x000e189601007387 */ /* 0x000fe80000100800 */
[----:B------:R-:W-:Y:S04]  /*4d390*/  STL [R1+0xe14], R151 ;  /* 0x000e149701007387 */ /* 0x000fe80000100800 */
[----:B------:R1:W-:Y:S04]  /*4d3a0*/  LDGSTS.E [R3+0x17a00], desc[UR4][R8.64], P0 ;  /* 0x17a0000008037fae */ /* 0x0003e80008121844 */
[----:B------:R-:W-:Y:S04]  /*4d3b0*/  STL [R1+0xe38], R11 ;  /* 0x000e380b01007387 */ /* 0x000fe80000100800 */
[----:B------:R1:W-:Y:S02]  /*4d3c0*/  STL [R1+0xe34], R148 ;  /* 0x000e349401007387 */ /* 0x0003e40000100800 */
[----:B-1----:R-:W-:Y:S01]  /*4d3d0*/  IMAD.MOV.U32 R8, RZ, RZ, R11 ;  /* 0x000000ffff087224 */ /* 0x002fe200078e000b */
[----:B------:R-:W-:-:S02]  /*4d3e0*/  MOV R9, R148 ;  /* 0x0000009400097202 */ /* 0x000fc40000000f00 */
[----:B------:R-:W4:Y:S04]  /*4d3f0*/  LDL.LU R148, [R1+0x69c] ;  /* 0x00069c0001947983 */ /* 0x000f280000300800 */
[----:B------:R-:W4:Y:S04]  /*4d400*/  LDL.LU R11, [R1+0x6a0] ;  /* 0x0006a000010b7983 */ /* 0x000f280000300800 */
[----:B------:R-:W4:Y:S04]  /*4d410*/  LDL.LU R151, [R1+0x6bc] ;  /* 0x0006bc0001977983 */ /* 0x000f280000300800 */
[----:B------:R-:W4:Y:S04]  /*4d420*/  LDL.LU R150, [R1+0x6c0] ;  /* 0x0006c00001967983 */ /* 0x000f280000300800 */
[----:B------:R1:W-:Y:S04]  /*4d430*/  LDGSTS.E [R3+0x17e00], desc[UR4][R8.64], P0 ;  /* 0x17e0000008037fae */ /* 0x0003e80008121844 */
[----:B------:R-:W4:Y:S01]  /*4d440*/  LDL.LU R9, [R1+0x65c] ;  /* 0x00065c0001097983 */ /* 0x000f220000300800 */
[----:B-1----:R-:W-:-:S05]  /*4d450*/  LOP3.LUT R8, R12, 0x60, RZ, 0x3c, !PT ;  /* 0x000000600c087812 */ /* 0x002fca00078e3cff */
[----:B------:R-:W-:Y:S01]  /*4d460*/  IMAD.IADD R3, R8, 0x1, R7 ;  /* 0x0000000108037824 */ /* 0x000fe200078e0207 */
[----:B--2---:R-:W-:-:S05]  /*4d470*/  IADD3 R10, P1, R10, R2, RZ ;  /* 0x000000020a0a7210 */ /* 0x004fca0007f3e0ff */
[----:B------:R1:W-:Y:S01]  /*4d480*/  STL [R1+0x660], R10 ;  /* 0x0006600a01007387 */ /* 0x0003e20000100800 */
[----:B------:R-:W-:Y:S01]  /*4d490*/  IMAD.MOV.U32 R8, RZ, RZ, R10 ;  /* 0x000000ffff087224 */ /* 0x000fe200078e000a */
[----:B---3--:R-:W-:-:S05]  /*4d4a0*/  IADD3 R13, P2, R13, R2, RZ ;  /* 0x000000020d0d7210 */ /* 0x008fca0007f5e0ff */
[--C-:B----4-:R-:W-:Y:S02]  /*4d4b0*/  IMAD.X R149, R149, 0x1, R0.reuse, P2 ;  /* 0x0000000195957824 */ /* 0x110fe400010e0600 */
[----:B------:R-:W-:-:S05]  /*4d4c0*/  IMAD.X R9, R9, 0x1, R0, P1 ;  /* 0x0000000109097824 */ /* 0x000fca00008e0600 */
[----:B------:R-:W-:Y:S04]  /*4d4d0*/  STL [R1+0x65c], R9 ;  /* 0x00065c0901007387 */ /* 0x000fe80000100800 */
[----:B------:R2:W-:Y:S04]  /*4d4e0*/  STL [R1+0x680], R13 ;  /* 0x0006800d01007387 */ /* 0x0005e80000100800 */
[----:B------:R-:W3:Y:S04]  /*4d4f0*/  LDL.LU R7, [R1+0x6e0] ;  /* 0x0006e00001077983 */ /* 0x000ee80000300800 */
[----:B------:R4:W-:Y:S04]  /*4d500*/  STL [R1+0x67c], R149 ;  /* 0x00067c9501007387 */ /* 0x0009e80000100800 */
[----:B------:R2:W-:Y:S04]  /*4d510*/  LDGSTS.E [R3+0x300], desc[UR4][R8.64], P0 ;  /* 0x0030000008037fae */ /* 0x0005e80008121844 */
[----:B-1----:R-:W3:Y:S01]  /*4d520*/  LDL.LU R10, [R1+0x700] ;  /* 0x00070000010a7983 */ /* 0x002ee20000300800 */
[----:B--2---:R-:W-:-:S03]  /*4d530*/  IMAD.MOV.U32 R8, RZ, RZ, R13 ;  /* 0x000000ffff087224 */ /* 0x004fc600078e000d */
[----:B------:R-:W2:Y:S01]  /*4d540*/  LDL.LU R13, [R1+0x6dc] ;  /* 0x0006dc00010d7983 */ /* 0x000ea20000300800 */
[----:B------:R-:W-:-:S03]  /*4d550*/  MOV R9, R149 ;  /* 0x0000009500097202 */ /* 0x000fc60000000f00 */
[----:B----4-:R-:W4:Y:S01]  /*4d560*/  LDL.LU R149, [R1+0x6fc] ;  /* 0x0006fc0001957983 */ /* 0x010f220000300800 */
[-C--:B------:R-:W-:Y:S02]  /*4d570*/  IADD3 R11, P1, R11, R2.reuse, RZ ;  /* 0x000000020b0b7210 */ /* 0x080fe40007f3e0ff */
[----:B------:R-:W-:Y:S01]  /*4d580*/  IADD3 R150, P2, R150, R2, RZ ;  /* 0x0000000296967210 */ /* 0x000fe20007f5e0ff */
[----:B------:R1:W-:Y:S02]  /*4d590*/  LDGSTS.E [R3+0x700], desc[UR4][R8.64], P0 ;  /* 0x0070000008037fae */ /* 0x0003e40008121844 */
[--C-:B------:R-:W-:Y:S02]  /*4d5a0*/  IMAD.X R148, R148, 0x1, R0.reuse, P1 ;  /* 0x0000000194947824 */ /* 0x100fe400008e0600 */
[----:B------:R1:W-:Y:S01]  /*4d5b0*/  STL [R1+0x6a0], R11 ;  /* 0x0006a00b01007387 */ /* 0x0003e20000100800 */
[----:B------:R-:W-:-:S03]  /*4d5c0*/  IMAD.X R151, R151, 0x1, R0, P2 ;  /* 0x0000000197977824 */ /* 0x000fc600010e0600 */
        /* <DEDUP_REMOVED lines=8> */
[----:B-1----:R-:W-:Y:S01]  /*4d650*/  IMAD.MOV.U32 R8, RZ, RZ, R150 ;  /* 0x000000ffff087224 */ /* 0x002fe200078e0096 */
[----:B------:R-:W-:-:S02]  /*4d660*/  MOV R9, R151 ;  /* 0x0000009700097202 */ /* 0x000fc40000000f00 */
[----:B------:R-:W4:Y:S04]  /*4d670*/  LDL.LU R150, [R1+0x71c] ;  /* 0x00071c0001967983 */ /* 0x000f280000300800 */
[----:B------:R-:W4:Y:S04]  /*4d680*/  LDL.LU R151, [R1+0x73c] ;  /* 0x00073c0001977983 */ /* 0x000f280000300800 */
[----:B------:R1:W-:Y:S01]  /*4d690*/  LDGSTS.E [R3+0xf00], desc[UR4][R8.64], P0 ;  /* 0x00f0000008037fae */ /* 0x0003e20008121844 */
[----:B---3--:R-:W-:-:S05]  /*4d6a0*/  IADD3 R7, P1, R7, R2, RZ ;  /* 0x0000000207077210 */ /* 0x008fca0007f3e0ff */
[----:B------:R3:W-:Y:S01]  /*4d6b0*/  STL [R1+0x6e0], R7 ;  /* 0x0006e00701007387 */ /* 0x0007e20000100800 */
[----:B-1----:R-:W-:Y:S01]  /*4d6c0*/  IMAD.MOV.U32 R8, RZ, RZ, R7 ;  /* 0x000000ffff087224 */ /* 0x002fe200078e0007 */
[----:B------:R-:W-:Y:S01]  /*4d6d0*/  IADD3 R10, P2, R10, R2, RZ ;  /* 0x000000020a0a7210 */ /* 0x000fe20007f5e0ff */
[----:B--2---:R-:W-:-:S04]  /*4d6e0*/  IMAD.X R13, R13, 0x1, R0, P1 ;  /* 0x000000010d0d7824 */ /* 0x004fc800008e0600 */
[----:B----4-:R-:W-:Y:S01]  /*4d6f0*/  IMAD.X R149, R149, 0x1, R0, P2 ;  /* 0x0000000195957824 */ /* 0x010fe200010e0600 */
[----:B------:R1:W-:Y:S01]  /*4d700*/  STL [R1+0x6dc], R13 ;  /* 0x0006dc0d01007387 */ /* 0x0003e20000100800 */
[----:B------:R-:W-:-:S03]  /*4d710*/  IMAD.MOV.U32 R9, RZ, RZ, R13 ;  /* 0x000000ffff097224 */ /* 0x000fc600078e000d */
[----:B------:R2:W-:Y:S04]  /*4d720*/  STL [R1+0x700], R10 ;  /* 0x0007000a01007387 */ /* 0x0005e80000100800 */
[----:B---3--:R-:W3:Y:S04]  /*4d730*/  LDL.LU R7, [R1+0x760] ;  /* 0x0007600001077983 */ /* 0x008ee80000300800 */
        /* <DEDUP_REMOVED lines=407> */
[----:B------:R-:W-:Y:S02]  /*4f0b0*/  IMAD.X R148, R148, 0x1, R0, P2 ;  /* 0x0000000194947824 */ /* 0x000fe400010e0600 */
[----:B-1----:R-:W-:-:S02]  /*4f0c0*/  IMAD.MOV.U32 R8, RZ, RZ, R11 ;  /* 0x000000ffff087224 */ /* 0x002fc400078e000b */
[----:B------:R-:W-:Y:S01]  /*4f0d0*/  IMAD.MOV.U32 R9, RZ, RZ, R151 ;  /* 0x000000ffff097224 */ /* 0x000fe200078e0097 */
[----:B------:R-:W-:Y:S04]  /*4f0e0*/  STL [R1+0xca0], R11 ;  /* 0x000ca00b01007387 */ /* 0x000fe80000100800 */
[----:B------:R1:W-:Y:S04]  /*4f0f0*/  LDGSTS.E [R3+0x14b00], desc[UR4][R8.64], P0 ;  /* 0x14b0000008037fae */ /* 0x0003e80008121844 */
[----:B------:R1:W-:Y:S04]  /*4f100*/  STL [R1+0xc9c], R151 ;  /* 0x000c9c9701007387 */ /* 0x0003e80000100800 */
[----:B------:R-:W-:Y:S01]  /*4f110*/  STL [R1+0xcc0], R150 ;  /* 0x000cc09601007387 */ /* 0x000fe20000100800 */
[----:B-1----:R-:W-:Y:S01]  /*4f120*/  IMAD.MOV.U32 R8, RZ, RZ, R150 ;  /* 0x000000ffff087224 */ /* 0x002fe200078e0096 */
[----:B------:R-:W-:-:S02]  /*4f130*/  MOV R9, R148 ;  /* 0x0000009400097202 */ /* 0x000fc40000000f00 */
[----:B------:R-:W4:Y:S04]  /*4f140*/  LDL.LU R151, [R1+0xd20] ;  /* 0x000d200001977983 */ /* 0x000f280000300800 */
[----:B------:R1:W-:Y:S04]  /*4f150*/  LDGSTS.E [R3+0x14f00], desc[UR4][R8.64], P0 ;  /* 0x14f0000008037fae */ /* 0x0003e80008121844 */
[----:B------:R1:W-:Y:S04]  /*4f160*/  STL [R1+0xcbc], R148 ;  /* 0x000cbc9401007387 */ /* 0x0003e80000100800 */
[----:B------:R-:W4:Y:S04]  /*4f170*/  LDL.LU R11, [R1+0xd40] ;  /* 0x000d4000010b7983 */ /* 0x000f280000300800 */
[----:B-1----:R-:W5:Y:S04]  /*4f180*/  LDL.LU R148, [R1+0x1860] ;  /* 0x0018600001947983 */ /* 0x002f680000300800 */
[----:B------:R-:W4:Y:S01]  /*4f190*/  LDL.LU R150, [R1+0xd3c] ;  /* 0x000d3c0001967983 */ /* 0x000f220000300800 */
[----:B---3--:R-:W-:-:S05]  /*4f1a0*/  IADD3 R7, P1, R7, R2, RZ ;  /* 0x0000000207077210 */ /* 0x008fca0007f3e0ff */
[----:B------:R-:W-:Y:S01]  /*4f1b0*/  IMAD.MOV.U32 R8, RZ, RZ, R7 ;  /* 0x000000ffff087224 */ /* 0x000fe200078e0007 */
[----:B------:R-:W-:Y:S01]  /*4f1c0*/  IADD3 R10, P2, R10, R2, RZ ;  /* 0x000000020a0a7210 */ /* 0x000fe20007f5e0ff */
[----:B------:R-:W-:Y:S01]  /*4f1d0*/  STL [R1+0xce0], R7 ;  /* 0x000ce00701007387 */ /* 0x000fe20000100800 */
[----:B--2---:R-:W-:-:S04]  /*4f1e0*/  IMAD.X R13, R13, 0x1, R0, P1 ;  /* 0x000000010d0d7824 */ /* 0x004fc800008e0600 */
[----:B------:R-:W-:Y:S02]  /*4f1f0*/  IMAD.MOV.U32 R9, RZ, RZ, R13 ;  /* 0x000000ffff097224 */ /* 0x000fe400078e000d */
[----:B----4-:R-:W-:Y:S01]  /*4f200*/  IMAD.X R149, R149, 0x1, R0, P2 ;  /* 0x0000000195957824 */ /* 0x010fe200010e0600 */
[----:B------:R1:W-:Y:S04]  /*4f210*/  STL [R1+0xcdc], R13 ;  /* 0x000cdc0d01007387 */ /* 0x0003e80000100800 */
[----:B------:R2:W-:Y:S04]  /*4f220*/  LDGSTS.E [R3+0x15300], desc[UR4][R8.64], P0 ;  /* 0x1530000008037fae */ /* 0x0005e80008121844 */
[----:B------:R-:W-:Y:S04]  /*4f230*/  STL [R1+0xd00], R10 ;  /* 0x000d000a01007387 */ /* 0x000fe80000100800 */
[----:B-1----:R-:W3:Y:S01]  /*4f240*/  LDL.LU R13, [R1+0xd60] ;  /* 0x000d6000010d7983 */ /* 0x002ee20000300800 */
[----:B--2---:R-:W-:Y:S01]  /*4f250*/  IMAD.MOV.U32 R8, RZ, RZ, R10 ;  /* 0x000000ffff087224 */ /* 0x004fe200078e000a */
[----:B------:R-:W-:-:S02]  /*4f260*/  MOV R9, R149 ;  /* 0x0000009500097202 */ /* 0x000fc40000000f00 */
[----:B------:R1:W-:Y:S04]  /*4f270*/  STL [R1+0xcfc], R149 ;  /* 0x000cfc9501007387 */ /* 0x0003e80000100800 */
[----:B------:R-:W2:Y:S04]  /*4f280*/  LDL.LU R7, [R1+0xd80] ;  /* 0x000d800001077983 */ /* 0x000ea80000300800 */
[----:B------:R4:W-:Y:S04]  /*4f290*/  LDGSTS.E [R3+0x15700], desc[UR4][R8.64], P0 ;  /* 0x1570000008037fae */ /* 0x0009e80008121844 */
[----:B-1----:R-:W5:Y:S04]  /*4f2a0*/  LDL.LU R149, [R1+0x185c] ;  /* 0x00185c0001957983 */ /* 0x002f680000300800 */
[----:B------:R-:W2:Y:S04]  /*4f2b0*/  LDL.LU R10, [R1+0xd7c] ;  /* 0x000d7c00010a7983 */ /* 0x000ea80000300800 */
[----:B------:R-:W3:Y:S01]  /*4f2c0*/  LDL.LU R9, [R1+0xd1c] ;  /* 0x000d1c0001097983 */ /* 0x000ee20000300800 */
[----:B------:R-:W-:-:S02]  /*4f2d0*/  IADD3 R151, P1, R151, R2, RZ ;  /* 0x0000000297977210 */ /* 0x000fc40007f3e0ff */
[----:B------:R-:W-:-:S03]  /*4f2e0*/  IADD3 R11, P2, R11, R2, RZ ;  /* 0x000000020b0b7210 */ /* 0x000fc60007f5e0ff */
[----:B----4-:R-:W-:Y:S01]  /*4f2f0*/  IMAD.MOV.U32 R8, RZ, RZ, R151 ;  /* 0x000000ffff087224 */ /* 0x010fe200078e0097 */
[----:B------:R1:W-:Y:S01]  /*4f300*/  STL [R1+0xd20], R151 ;  /* 0x000d209701007387 */ /* 0x0003e20000100800 */
[--C-:B------:R-:W-:Y:S02]  /*4f310*/  IMAD.X R150, R150, 0x1, R0.reuse, P2 ;  /* 0x0000000196967824 */ /* 0x100fe400010e0600 */
[----:B---3--:R-:W-:-:S05]  /*4f320*/  IMAD.X R9, R9, 0x1, R0, P1 ;  /* 0x0000000109097824 */ /* 0x008fca00008e0600 */
[----:B------:R3:W-:Y:S04]  /*4f330*/  STL [R1+0xd1c], R9 ;  /* 0x000d1c0901007387 */ /* 0x0007e80000100800 */
[----:B------:R4:W-:Y:S04]  /*4f340*/  LDGSTS.E [R3+0x15b00], desc[UR4][R8.64], P0 ;  /* 0x15b0000008037fae */ /* 0x0009e80008121844 */
[----:B------:R-:W-:Y:S04]  /*4f350*/  STL [R1+0xd40], R11 ;  /* 0x000d400b01007387 */ /* 0x000fe80000100800 */
[----:B-1----:R-:W2:Y:S01]  /*4f360*/  LDL.LU R151, [R1+0xdc0] ;  /* 0x000dc00001977983 */ /* 0x002ea20000300800 */
[----:B----4-:R-:W-:-:S02]  /*4f370*/  IMAD.MOV.U32 R8, RZ, RZ, R11 ;  /* 0x000000ffff087224 */ /* 0x010fc400078e000b */
[----:B---3--:R-:W-:Y:S01]  /*4f380*/  IMAD.MOV.U32 R9, RZ, RZ, R150 ;  /* 0x000000ffff097224 */ /* 0x008fe200078e0096 */
[----:B------:R1:W-:Y:S04]  /*4f390*/  STL [R1+0xd3c], R150 ;  /* 0x000d3c9601007387 */ /* 0x0003e80000100800 */
[----:B------:R3:W-:Y:S04]  /*4f3a0*/  LDGSTS.E [R3+0x15f00], desc[UR4][R8.64], P0 ;  /* 0x15f0000008037fae */ /* 0x0007e80008121844 */
[----:B-1----:R-:W4:Y:S04]  /*4f3b0*/  LDL.LU R150, [R1+0xdbc] ;  /* 0x000dbc0001967983 */ /* 0x002f280000300800 */
[----:B------:R-:W4:Y:S04]  /*4f3c0*/  LDL.LU R11, [R1+0xe00] ;  /* 0x000e0000010b7983 */ /* 0x000f280000300800 */
[----:B------:R-:W4:Y:S01]  /*4f3d0*/  LDL.LU R9, [R1+0xd5c] ;  /* 0x000d5c0001097983 */ /* 0x000f220000300800 */
[----:B------:R-:W-:-:S02]  /*4f3e0*/  IADD3 R13, P1, R13, R2, RZ ;  /* 0x000000020d0d7210 */ /* 0x000fc40007f3e0ff */
[----:B--2---:R-:W-:-:S03]  /*4f3f0*/  IADD3 R7, P2, R7, R2, RZ ;  /* 0x0000000207077210 */ /* 0x004fc60007f5e0ff */
[----:B---3--:R-:W-:Y:S02]  /*4f400*/  IMAD.MOV.U32 R8, RZ, RZ, R13 ;  /* 0x000000ffff087224 */ /* 0x008fe400078e000d */
[----:B------:R-:W-:Y:S01]  /*4f410*/  IMAD.X R10, R10, 0x1, R0, P2 ;  /* 0x000000010a0a7824 */ /* 0x000fe200010e0600 */
[----:B------:R1:W-:Y:S01]  /*4f420*/  STL [R1+0xd60], R13 ;  /* 0x000d600d01007387 */ /* 0x0003e20000100800 */
[----:B----4-:R-:W-:-:S05]  /*4f430*/  IADD3.X R9, R9, R0, RZ, P1, !PT ;  /* 0x0000000009097210 */ /* 0x010fca0000ffe4ff */
[----:B------:R2:W-:Y:S04]  /*4f440*/  STL [R1+0xd5c], R9 ;  /* 0x000d5c0901007387 */ /* 0x0005e80000100800 */
[----:B------:R3:W-:Y:S04]  /*4f450*/  LDGSTS.E [R3+0x16300], desc[UR4][R8.64], P0 ;  /* 0x1630000008037fae */ /* 0x0007e80008121844 */
[----:B------:R-:W-:Y:S04]  /*4f460*/  STL [R1+0xd80], R7 ;  /* 0x000d800701007387 */ /* 0x000fe80000100800 */
[----:B-1----:R-:W4:Y:S01]  /*4f470*/  LDL.LU R13, [R1+0xdfc] ;  /* 0x000dfc00010d7983 */ /* 0x002f220000300800 */
[----:B---3--:R-:W-:-:S02]  /*4f480*/  IMAD.MOV.U32 R8, RZ, RZ, R7 ;  /* 0x000000ffff087224 */ /* 0x008fc400078e0007 */
[----:B--2---:R-:W-:Y:S01]  /*4f490*/  IMAD.MOV.U32 R9, RZ, RZ, R10 ;  /* 0x000000ffff097224 */ /* 0x004fe200078e000a */
[----:B------:R1:W-:Y:S04]  /*4f4a0*/  STL [R1+0xd7c], R10 ;  /* 0x000d7c0a01007387 */ /* 0x0003e80000100800 */
[----:B------:R2:W-:Y:S04]  /*4f4b0*/  LDGSTS.E [R3+0x16700], desc[UR4][R8.64], P0 ;  /* 0x1670000008037fae */ /* 0x0005e80008121844 */
[----:B-1----:R-:W3:Y:S04]  /*4f4c0*/  LDL.LU R10, [R1+0xe3c] ;  /* 0x000e3c00010a7983 */ /* 0x002ee80000300800 */
[----:B------:R-:W3:Y:S04]  /*4f4d0*/  LDL.LU R7, [R1+0xe40] ;  /* 0x000e400001077983 */ /* 0x000ee80000300800 */
[----:B------:R-:W4:Y:S04]  /*4f4e0*/  LDL.LU R8, [R1+0xd9c] ;  /* 0x000d9c0001087983 */ /* 0x000f280000300800 */
[----:B------:R-:W2:Y:S01]  /*4f4f0*/  LDL.LU R9, [R1+0xda0] ;  /* 0x000da00001097983 */ /* 0x000ea20000300800 */
[----:B------:R-:W-:-:S04]  /*4f500*/  IADD3 R151, P2, R151, R2, RZ ;  /* 0x0000000297977210 */ /* 0x000fc80007f5e0ff */
[----:B------:R-:W-:Y:S02]  /*4f510*/  IADD3.X R150, R150, R0, RZ, P2, !PT ;  /* 0x0000000096967210 */ /* 0x000fe400017fe4ff */
[----:B--2---:R-:W-:-:S05]  /*4f520*/  IADD3 R9, P1, R9, R2, RZ ;  /* 0x0000000209097210 */ /* 0x004fca0007f3e0ff */
[----:B----4-:R-:W-:Y:S01]  /*4f530*/  IMAD.X R8, R8, 0x1, R0, P1 ;  /* 0x0000000108087824 */ /* 0x010fe200008e0600 */
[----:B------:R1:W-:Y:S04]  /*4f540*/  STL [R1+0xda0], R9 ;  /* 0x000da00901007387 */ /* 0x0003e80000100800 */
[----:B------:R2:W-:Y:S01]  /*4f550*/  STL [R1+0xd9c], R8 ;  /* 0x000d9c0801007387 */ /* 0x0005e20000100800 */
[----:B-1----:R-:W-:-:S04]  /*4f560*/  LOP3.LUT R9, R9, R8, RZ, 0x3c, !PT ;  /* 0x0000000809097212 */ /* 0x002fc800078e3cff */
[----:B--2---:R-:W-:-:S04]  /*4f570*/  LOP3.LUT R8, R9, R8, RZ, 0x3c, !PT ;  /* 0x0000000809087212 */ /* 0x004fc800078e3cff */
[----:B------:R-:W-:Y:S01]  /*4f580*/  LOP3.LUT R9, R9, R8, RZ, 0x3c, !PT ;  /* 0x0000000809097212 */ /* 0x000fe200078e3cff */
[----:B------:R-:W-:Y:S04]  /*4f590*/  STL [R1+0xdc0], R151 ;  /* 0x000dc09701007387 */ /* 0x000fe80000100800 */
[----:B------:R1:W-:Y:S04]  /*4f5a0*/  LDGSTS.E [R3+0x16b00], desc[UR4][R8.64], P0 ;  /* 0x16b0000008037fae */ /* 0x0003e80008121844 */
[----:B------:R2:W-:Y:S01]  /*4f5b0*/  STL [R1+0xdbc], R150 ;  /* 0x000dbc9601007387 */ /* 0x0005e20000100800 */
[----:B-1----:R-:W-:-:S02]  /*4f5c0*/  IMAD.MOV.U32 R8, RZ, RZ, R151 ;  /* 0x000000ffff087224 */ /* 0x002fc400078e0097 */
[----:B------:R-:W-:Y:S02]  /*4f5d0*/  IMAD.MOV.U32 R9, RZ, RZ, R150 ;  /* 0x000000ffff097224 */ /* 0x000fe400078e0096 */
[----:B--2---:R-:W5:Y:S04]  /*4f5e0*/  LDL.LU R150, [R1+0x1858] ;  /* 0x0018580001967983 */ /* 0x004f680000300800 */
[----:B------:R-:W5:Y:S04]  /*4f5f0*/  LDL.LU R151, [R1+0x1854] ;  /* 0x0018540001977983 */ /* 0x000f680000300800 */
[----:B------:R1:W-:Y:S04]  /*4f600*/  LDGSTS.E [R3+0x16f00], desc[UR4][R8.64], P0 ;  /* 0x16f0000008037fae */ /* 0x0003e80008121844 */
[----:B------:R-:W2:Y:S04]  /*4f610*/  LDL.LU R8, [R1+0xddc] ;  /* 0x000ddc0001087983 */ /* 0x000ea80000300800 */
[----:B------:R-:W1:Y:S01]  /*4f620*/  LDL.LU R9, [R1+0xde0] ;  /* 0x000de00001097983 */ /* 0x000e620000300800 */
[----:B------:R-:W-:-:S05]  /*4f630*/  IADD3 R11, P2, R11, R2, RZ ;  /* 0x000000020b0b7210 */ /* 0x000fca0007f5e0ff */
[----:B------:R-:W-:Y:S01]  /*4f640*/  IMAD.X R13, R13, 0x1, R0, P2 ;  /* 0x000000010d0d7824 */ /* 0x000fe200010e0600 */
[----:B-1----:R-:W-:-:S05]  /*4f650*/  IADD3 R9, P1, R9, R2, RZ ;  /* 0x0000000209097210 */ /* 0x002fca0007f3e0ff */
[----:B--2---:R-:W-:Y:S01]  /*4f660*/  IMAD.X R8, R8, 0x1, R0, P1 ;  /* 0x0000000108087824 */ /* 0x004fe200008e0600 */
[----:B------:R1:W-:Y:S04]  /*4f670*/  STL [R1+0xde0], R9 ;  /* 0x000de00901007387 */ /* 0x0003e80000100800 */
[----:B------:R2:W-:Y:S01]  /*4f680*/  STL [R1+0xddc], R8 ;  /* 0x000ddc0801007387 */ /* 0x0005e20000100800 */
[----:B-1----:R-:W-:-:S04]  /*4f690*/  LOP3.LUT R9, R9, R8, RZ, 0x3c, !PT ;  /* 0x0000000809097212 */ /* 0x002fc800078e3cff */
[----:B--2---:R-:W-:-:S04]  /*4f6a0*/  LOP3.LUT R8, R9, R8, RZ, 0x3c, !PT ;  /* 0x0000000809087212 */ /* 0x004fc800078e3cff */
[----:B------:R-:W-:Y:S01]  /*4f6b0*/  LOP3.LUT R9, R9, R8, RZ, 0x3c, !PT ;  /* 0x0000000809097212 */ /* 0x000fe200078e3cff */
[----:B------:R1:W-:Y:S04]  /*4f6c0*/  STL [R1+0xe00], R11 ;  /* 0x000e000b01007387 */ /* 0x0003e80000100800 */
[----:B------:R2:W-:Y:S04]  /*4f6d0*/  LDGSTS.E [R3+0x17300], desc[UR4][R8.64], P0 ;  /* 0x1730000008037fae */ /* 0x0005e80008121844 */
[----:B------:R4:W-:Y:S01]  /*4f6e0*/  STL [R1+0xdfc], R13 ;  /* 0x000dfc0d01007387 */ /* 0x0009e20000100800 */
[----:B--2---:R-:W-:Y:S01]  /*4f6f0*/  IMAD.MOV.U32 R8, RZ, RZ, R11 ;  /* 0x000000ffff087224 */ /* 0x004fe200078e000b */
[----:B------:R-:W-:Y:S01]  /*4f700*/  MOV R9, R13 ;  /* 0x0000000d00097202 */ /* 0x000fe20000000f00 */
[----:B-1----:R-:W1:Y:S01]  /*4f710*/  LDC R11, c[0x0][0x230] ;  /* 0x00008c00ff0b7b82 */ /* 0x002e620000000800 */
[----:B----4-:R-:W2:Y:S04]  /*4f720*/  LDL.LU R13, [R1+0x1850] ;  /* 0x00185000010d7983 */ /* 0x010ea80000300800 */
[----:B------:R4:W-:Y:S04]  /*4f730*/  LDGSTS.E [R3+0x17700], desc[UR4][R8.64], P0 ;  /* 0x1770000008037fae */ /* 0x0009e80008121844 */
[----:B------:R-:W2:Y:S04]  /*4f740*/  LDL.LU R8, [R1+0xe1c] ;  /* 0x000e1c0001087983 */ /* 0x000ea80000300800 */
[----:B------:R-:W4:Y:S01]  /*4f750*/  LDL.LU R9, [R1+0xe20] ;  /* 0x000e200001097983 */ /* 0x000f220000300800 */
[----:B---3--:R-:W-:Y:S01]  /*4f760*/  IADD3 R7, P2, R7, R2, RZ ;  /* 0x0000000207077210 */ /* 0x008fe20007f5e0ff */
[----:B-1----:R-:W-:-:S04]  /*4f770*/  VIADD R11, R11, 0x3f ;  /* 0x0000003f0b0b7836 */ /* 0x002fc80000000000 */
[----:B------:R-:W-:Y:S01]  /*4f780*/  IMAD.X R10, R10, 0x1, R0, P2 ;  /* 0x000000010a0a7824 */ /* 0x000fe200010e0600 */
[----:B----4-:R-:W-:-:S05]  /*4f790*/  IADD3 R9, P1, R9, R2, RZ ;  /* 0x0000000209097210 */ /* 0x010fca0007f3e0ff */
[----:B--2---:R-:W-:Y:S01]  /*4f7a0*/  IMAD.X R8, R8, 0x1, R0, P1 ;  /* 0x0000000108087824 */ /* 0x004fe200008e0600 */
[----:B------:R1:W-:Y:S04]  /*4f7b0*/  STL [R1+0xe20], R9 ;  /* 0x000e200901007387 */ /* 0x0003e80000100800 */
[----:B------:R2:W-:Y:S01]  /*4f7c0*/  STL [R1+0xe1c], R8 ;  /* 0x000e1c0801007387 */ /* 0x0005e20000100800 */
[----:B-1----:R-:W-:-:S04]  /*4f7d0*/  LOP3.LUT R9, R9, R8, RZ, 0x3c, !PT ;  /* 0x0000000809097212 */ /* 0x002fc800078e3cff */
[----:B--2---:R-:W-:-:S04]  /*4f7e0*/  LOP3.LUT R8, R9, R8, RZ, 0x3c, !PT ;  /* 0x0000000809087212 */ /* 0x004fc800078e3cff */
[----:B------:R-:W-:Y:S01]  /*4f7f0*/  LOP3.LUT R9, R9, R8, RZ, 0x3c, !PT ;  /* 0x0000000809097212 */ /* 0x000fe200078e3cff */
[----:B------:R1:W-:Y:S04]  /*4f800*/  STL [R1+0xe40], R7 ;  /* 0x000e400701007387 */ /* 0x0003e80000100800 */
[----:B------:R2:W-:Y:S01]  /*4f810*/  LDGSTS.E [R3+0x17b00], desc[UR4][R8.64], P0 ;  /* 0x17b0000008037fae */ /* 0x0005e20008121844 */
[----:B------:R-:W-:Y:S01]  /*4f820*/  IADD3 R13, R13, 0x1, RZ ;  /* 0x000000010d0d7810 */ /* 0x000fe20007ffe0ff */
[----:B--2---:R-:W-:Y:S01]  /*4f830*/  IMAD.MOV.U32 R8, RZ, RZ, R7 ;  /* 0x000000ffff087224 */ /* 0x004fe200078e0007 */
[----:B-1----:R-:W-:Y:S01]  /*4f840*/  SHF.R.S32.HI R7, RZ, 0x1f, R11 ;  /* 0x0000001fff077819 */ /* 0x002fe2000001140b */
[----:B------:R-:W-:-:S03]  /*4f850*/  IMAD.MOV.U32 R9, RZ, RZ, R10 ;  /* 0x000000ffff097224 */ /* 0x000fc600078e000a */
[----:B------:R-:W-:Y:S02]  /*4f860*/  LEA.HI R7, R7, R11, RZ, 0x6 ;  /* 0x0000000b07077211 */ /* 0x000fe400078f30ff */
[----:B------:R1:W-:Y:S02]  /*4f870*/  LDGSTS.E [R3+0x17f00], desc[UR4][R8.64], P0 ;  /* 0x17f0000008037fae */ /* 0x0003e40008121844 */
[----:B------:R-:W-:Y:S02]  /*4f880*/  SHF.R.S32.HI R7, RZ, 0x6, R7 ;  /* 0x00000006ff077819 */ /* 0x000fe40000011407 */
[----:B------:R1:W-:Y:S02]  /*4f890*/  STL [R1+0xe3c], R10 ;  /* 0x000e3c0a01007387 */ /* 0x0003e40000100800 */
[----:B------:R-:W-:Y:S01]  /*4f8a0*/  ISETP.NE.U32.AND P0, PT, R13, R7, PT ;  /* 0x000000070d00720c */ /* 0x000fe20003f05070 */
[----:B------:R-:W-:Y:S01]  /*4f8b0*/  IMAD.MOV.U32 R7, RZ, RZ, R6 ;  /* 0x000000ffff077224 */ /* 0x000fe200078e0006 */
[----:B------:R-:W0:Y:S04]  /*4f8c0*/  LDGDEPBAR ;  /* 0x00000000000079af */ /* 0x000e280000000000 */
[----:B------:R1:W5:Y:S07]  /*4f8d0*/  LDL.LU R6, [R1+0x184c] ;  /* 0x00184c0001067983 */ /* 0x00036e0000300800 */
[----:B------:R-:W-:Y:S05]  /*4f8e0*/  @P0 BRA `(.L_x_1) ;  /* 0xffffff0c00480947 */ /* 0x000fea000383ffff */
.L_x_0:
[----:B------:R-:W-:Y:S01]  /*4f8f0*/  STL.64 [R1+0x1a28], R50 ;  /* 0x001a283201007387 */ /* 0x000fe20000100a00 */
[----:B------:R-:W-:Y:S01]  /*4f900*/  ULDC UR6, c[0x0][0x248] ;  /* 0x0000920000067ab9 */ /* 0x000fe20000000800 */
[----:B------:R-:W-:Y:S01]  /*4f910*/  ULDC UR8, c[0x0][0x22c] ;  /* 0x00008b0000087ab9 */ /* 0x000fe20000000800 */
[----:B------:R-:W2:Y:S01]  /*4f920*/  S2R R2, SR_TID.X ;  /* 0x0000000000027919 */ /* 0x000ea20000002100 */
[----:B-1----:R-:W-:Y:S01]  /*4f930*/  LOP3.LUT R3, R3, 0xfffffeff, RZ, 0xc0, !PT ;  /* 0xfffffeff03037812 */ /* 0x002fe200078ec0ff */
[----:B------:R-:W-:Y:S01]  /*4f940*/  ULDC UR10, c[0x0][0x22c] ;  /* 0x00008b00000a7ab9 */ /* 0x000fe20000000800 */
[----:B------:R-:W-:Y:S01]  /*4f950*/  ULDC UR11, c[0x0][0x248] ;  /* 0x00009200000b7ab9 */ /* 0x000fe20000000800 */
[----:B------:R-:W-:Y:S01]  /*4f960*/  STL.64 [R1+0x1a20], R52 ;  /* 0x001a203401007387 */ /* 0x000fe20000100a00 */
[----:B------:R-:W-:Y:S01]  /*4f970*/  ULDC UR13, c[0x0][0x248] ;  /* 0x00009200000d7ab9 */ /* 0x000fe20000000800 */
[----:B------:R-:W-:Y:S01]  /*4f980*/  ULDC UR14, c[0x0][0x248] ;  /* 0x00009200000e7ab9 */ /* 0x000fe20000000800 */
[----:B------:R-:W-:Y:S01]  /*4f990*/  ULDC UR16, c[0x0][0x248] ;  /* 0x0000920000107ab9 */ /* 0x000fe20000000800 */
[----:B------:R1:W-:Y:S01]  /*4f9a0*/  STL.64 [R1+0x1a18], R54 ;  /* 0x001a183601007387 */ /* 0x0003e20000100a00 */
[----:B------:R-:W-:Y:S01]  /*4f9b0*/  ULDC UR17, c[0x0][0x248] ;  /* 0x0000920000117ab9 */ /* 0x000fe20000000800 */
        /* <DEDUP_REMOVED lines=10> */
[----:B-1----:R-:W3:Y:S01]  /*4fa60*/  LDL.LU R55, [R1+0x8] ;  /* 0x0000080001377983 */ /* 0x002ee20000300800 */
[----:B------:R-:W-:Y:S01]  /*4fa70*/  ULDC UR27, c[0x0][0x248] ;  /* 0x00009200001b7ab9 */ /* 0x000fe20000000800 */
[----:B------:R-:W-:Y:S01]  /*4fa80*/  ULDC UR29, c[0x0][0x248] ;  /* 0x00009200001d7ab9 */ /* 0x000fe20000000800 */
[----:B------:R-:W-:Y:S01]  /*4fa90*/  ULDC UR30, c[0x0][0x248] ;  /* 0x00009200001e7ab9 */ /* 0x000fe20000000800 */
[----:B------:R-:W4:Y:S01]  /*4faa0*/  LDL.LU R52, [R1] ;  /* 0x0000000001347983 */ /* 0x000f220000300800 */
[----:B------:R-:W-:Y:S01]  /*4fab0*/  ULDC UR31, c[0x0][0x248] ;  /* 0x00009200001f7ab9 */ /* 0x000fe20000000800 */
[----:B------:R-:W-:Y:S01]  /*4fac0*/  ULDC UR32, c[0x0][0x248] ;  /* 0x0000920000207ab9 */ /* 0x000fe20000000800 */
[----:B------:R-:W-:Y:S01]  /*4fad0*/  ULDC UR33, c[0x0][0x248] ;  /* 0x0000920000217ab9 */ /* 0x000fe20000000800 */
[----:B------:R-:W4:Y:S01]  /*4fae0*/  LDL.LU R51, [R1+0x414] ;  /* 0x0004140001337983 */ /* 0x000f220000300800 */
        /* <DEDUP_REMOVED lines=11> */
[----:B------:R-:W-:Y:S01]  /*4fba0*/  STL [R1+0x1a10], R57 ;  /* 0x001a103901007387 */ /* 0x000fe20000100800 */
        /* <DEDUP_REMOVED lines=28> */
[----:B------:R-:W-:-:S04]  /*4fd70*/  DEPBAR.LE SB0, 0x0 ;  /* 0x000080000000791a */ /* 0x000fc80000000000 */
[----:B------:R-:W-:Y:S04]  /*4fd80*/  STL [R1+0x19f0], R65 ;  /* 0x0019f04101007387 */ /* 0x000fe80000100800 */
[----:B------:R-:W-:Y:S04]  /*4fd90*/  STL [R1+0x19ec], R67 ;  /* 0x0019ec4301007387 */ /* 0x000fe80000100800 */
[----:B------:R-:W-:Y:S04]  /*4fda0*/  STL [R1+0x19e8], R68 ;  /* 0x0019e84401007387 */ /* 0x000fe80000100800 */
[----:B------:R-:W-:Y:S04]  /*4fdb0*/  STL [R1+0x19e4], R70 ;  /* 0x0019e44601007387 */ /* 0x000fe80000100800 */
[----:B------:R-:W-:Y:S04]  /*4fdc0*/  STL [R1+0x19e0], R69 ;  /* 0x0019e04501007387 */ /* 0x000fe80000100800 */
[----:B------:R-:W-:Y:S04]  /*4fdd0*/  STL [R1+0x19dc], R71 ;  /* 0x0019dc4701007387 */ /* 0x000fe80000100800 */
[----:B------:R-:W-:Y:S04]  /*4fde0*/  STL [R1+0x19d8], R72 ;  /* 0x0019d84801007387 */ /* 0x000fe80000100800 */
[----:B------:R-:W-:Y:S04]  /*4fdf0*/  STL [R1+0x19d4], R74 ;  /* 0x0019d44a01007387 */ /* 0x000fe80000100800 */
[----:B------:R1:W-:Y:S04]  /*4fe00*/  STL [R1+0x19d0], R73 ;  /* 0x0019d04901007387 */ /* 0x0003e80000100800 */
[----:B-1----:R-:W4:Y:S04]  /*4fe10*/  LDL.LU R73, [R1+0xff4] ;  /* 0x000ff40001497983 */ /* 0x002f280000300800 */
[----:B------:R1:W-:Y:S04]  /*4fe20*/  STL [R1+0x19cc], R75 ;  /* 0x0019cc4b01007387 */ /* 0x0003e80000100800 */
[----:B-1----:R-:W4:Y:S01]  /*4fe30*/  LDL.LU R75, [R1+0x17e8] ;  /* 0x0017e800014b7983 */ /* 0x002f220000300800 */
[----:B--2---:R-:W-:-:S03]  /*4fe40*/  IMAD.SHL.U32 R0, R2, 0x10, RZ ;  /* 0x0000001002007824 */ /* 0x004fc600078e00ff */
[----:B------:R-:W-:Y:S02]  /*4fe50*/  STL [R1+0x19c8], R76 ;  /* 0x0019c84c01007387 */ /* 0x000fe40000100800 */
[----:B------:R-:W-:Y:S02]  /*4fe60*/  LOP3.LUT R0, R0, 0xf0, RZ, 0xc0, !PT ;  /* 0x000000f000007812 */ /* 0x000fe400078ec0ff */
        /* <DEDUP_REMOVED lines=14> */
[----:B------:R-:W-:Y:S04]  /*4ff50*/  STL [R1+0x198c], R19 ;  /* 0x00198c1301007387 */ /* 0x000fe80000100800 */
[----:B------:R-:W-:Y:S01]  /*4ff60*/  STL [R1+0x1988], R23 ;  /* 0x0019881701007387 */ /* 0x000fe20000100800 */
[----:B-1---5:R-:W-:-:S03]  /*4ff70*/  VIADD R5, R6, 0x7 ;  /* 0x0000000706057836 */ /* 0x022fc60000000000 */
        /* <DEDUP_REMOVED lines=10> */
[----:B-1----:R-:W-:Y:S01]  /*50020*/  IMAD R151, R6, UR6, RZ ;  /* 0x0000000606977c24 */ /* 0x002fe2000f8e02ff */
[----:B------:R-:W-:-:S02]  /*50030*/  ULDC UR6, c[0x0][0x248] ;  /* 0x0000920000067ab9 */ /* 0x000fc40000000800 */
[----:B------:R-:W-:Y:S01]  /*50040*/  STL [R1+0x1934], R148 ;  /* 0x0019349401007387 */ /* 0x000fe20000100800 */
[----:B------:R-:W-:Y:S01]  /*50050*/  VIADD R21, R151, UR6 ;  /* 0x0000000697157c36 */ /* 0x000fe20008000000 */
[----:B------:R-:W-:Y:S02]  /*50060*/  ULDC UR6, c[0x0][0x248] ;  /* 0x0000920000067ab9 */ /* 0x000fe40000000800 */
[----:B------:R-:W-:Y:S01]  /*50070*/  STL [R1+0x1930], R147 ;  /* 0x0019309301007387 */ /* 0x000fe20000100800 */
[----:B------:R-:W-:Y:S01]  /*50080*/  VIADD R54, R21, UR6 ;  /* 0x0000000615367c36 */ /* 0x000fe20008000000 */
[----:B------:R-:W-:Y:S02]  /*50090*/  ULDC UR6, c[0x0][0x248] ;  /* 0x0000920000067ab9 */ /* 0x000fe40000000800 */
[----:B------:R-:W-:Y:S01]  /*500a0*/  STL [R1+0x192c], R146 ;  /* 0x00192c9201007387 */ /* 0x000fe20000100800 */
[----:B------:R-:W-:Y:S01]  /*500b0*/  VIADD R207, R54, UR6 ;  /* 0x0000000636cf7c36 */ /* 0x000fe20008000000 */
[----:B------:R-:W-:-:S02]  /*500c0*/  ULDC UR6, c[0x0][0x248] ;  /* 0x0000920000067ab9 */ /* 0x000fc40000000800 */
[----:B------:R-:W-:Y:S01]  /*500d0*/  STL [R1+0x1928], R145 ;  /* 0x0019289101007387 */ /* 0x000fe20000100800 */
[----:B------:R-:W-:Y:S01]  /*500e0*/  VIADD R206, R207, UR6 ;  /* 0x00000006cfce7c36 */ /* 0x000fe20008000000 */
[----:B------:R-:W-:Y:S02]  /*500f0*/  ULDC UR6, c[0x0][0x248] ;  /* 0x0000920000067ab9 */ /* 0x000fe40000000800 */
[----:B------:R-:W-:Y:S02]  /*50100*/  STL [R1+0x1924], R144 ;  /* 0x0019249001007387 */ /* 0x000fe40000100800 */
[----:B------:R-:W-:Y:S01]  /*50110*/  IADD3 R205, R206, UR6, RZ ;  /* 0x00000006cecd7c10 */ /* 0x000fe2000fffe0ff */
[----:B------:R-:W-:Y:S01]  /*50120*/  ULDC UR6, c[0x0][0x248] ;  /* 0x0000920000067ab9 */ /* 0x000fe20000000800 */
[----:B------:R-:W-:Y:S03]  /*50130*/  STL [R1+0x1920], R143 ;  /* 0x0019208f01007387 */ /* 0x000fe60000100800 */
[----:B------:R-:W-:Y:S01]  /*50140*/  VIADD R204, R205, UR6 ;  /* 0x00000006cdcc7c36 */ /* 0x000fe20008000000 */
[----:B------:R-:W-:Y:S01]  /*50150*/  ULDC UR6, c[0x0][0x248] ;  /* 0x0000920000067ab9 */ /* 0x000fe20000000800 */
[----:B------:R-:W-:Y:S02]  /*50160*/  STL [R1+0x191c], R142 ;  /* 0x00191c8e01007387 */ /* 0x000fe40000100800 */
        /* <DEDUP_REMOVED lines=11> */
[----:B------:R-:W-:Y:S03]  /*50220*/  STL [R1+0x190c], R138 ;  /* 0x00190c8a01007387 */ /* 0x000fe60000100800 */
        /* <DEDUP_REMOVED lines=23> */
[----:B------:R-:W-:Y:S01]  /*503a0*/  STL [R1+0x18ec], R130 ;  /* 0x0018ec8201007387 */ /* 0x000fe20000100800 */
[----:B---3--:R-:W-:-:S02]  /*503b0*/  IMAD.MOV.U32 R17, RZ, RZ, R55 ;  /* 0x000000ffff117224 */ /* 0x008fc400078e0037 */
[----:B------:R-:W-:Y:S01]  /*503c0*/  VIADD R191, R192, UR6 ;  /* 0x00000006c0bf7c36 */ /* 0x000fe20008000000 */
[----:B------:R-:W-:Y:S01]  /*503d0*/  ULDC UR6, c[0x0][0x248] ;  /* 0x0000920000067ab9 */ /* 0x000fe20000000800 */
[----:B------:R-:W-:Y:S01]  /*503e0*/  STL [R1+0x18e8], R129 ;  /* 0x0018e88101007387 */ /* 0x000fe20000100800 */
[----:B----4-:R-:W-:Y:S01]  /*503f0*/  MOV R22, R52 ;  /* 0x0000003400167202 */ /* 0x010fe20000000f00 */
[----:B------:R-:W-:Y:S01]  /*50400*/  VIADD R190, R191, UR6 ;  /* 0x00000006bfbe7c36 */ /* 0x000fe20008000000 */
[----:B------:R-:W-:Y:S01]  /*50410*/  ULDC UR6, c[0x0][0x248] ;  /* 0x0000920000067ab9 */ /* 0x000fe20000000800 */
[----:B------:R-:W-:Y:S01]  /*50420*/  STL [R1+0x18e4], R128 ;  /* 0x0018e48001007387 */ /* 0x000fe20000100800 */
[----:B------:R-:W-:Y:S02]  /*50430*/  IMAD.MOV.U32 R55, RZ, RZ, R51 ;  /* 0x000000ffff377224 */ /* 0x000fe400078e0033 */
[----:B------:R-:W-:Y:S01]  /*50440*/  VIADD R189, R190, UR6 ;  /* 0x00000006bebd7c36 */ /* 0x000fe20008000000 */
[----:B------:R-:W-:Y:S01]  /*50450*/  ULDC UR6, c[0x0][0x248] ;  /* 0x0000920000067ab9 */ /* 0x000fe20000000800 */
[----:B------:R-:W-:Y:S01]  /*50460*/  STL [R1+0x18e0], R127 ;  /* 0x0018e07f01007387 */ /* 0x000fe20000100800 */
[----:B------:R-:W-:-:S02]  /*50470*/  IMAD.MOV.U32 R52, RZ, RZ, R53 ;  /* 0x000000ffff347224 */ /* 0x000fc400078e0035 */
[----:B------:R-:W-:Y:S01]  /*50480*/  VIADD R188, R189, UR6 ;  /* 0x00000006bdbc7c36 */ /* 0x000fe20008000000 */
[----:B------:R-:W-:Y:S01]  /*50490*/  ULDC UR6, c[0x0][0x248] ;  /* 0x0000920000067ab9 */ /* 0x000fe20000000800 */
[----:B------:R-:W-:Y:S01]  /*504a0*/  STL [R1+0x18dc], R126 ;  /* 0x0018dc7e01007387 */ /* 0x000fe20000100800 */
[----:B------:R-:W-:Y:S02]  /*504b0*/  IMAD.MOV.U32 R53, RZ, RZ, R50 ;  /* 0x000000ffff357224 */ /* 0x000fe400078e0032 */
        /* <DEDUP_REMOVED lines=62> */
[----:B------:R-:W-:Y:S01]  /*508a0*/  STL [R1+0x1888], R105 ;  /* 0x0018886901007387 */ /* 0x000fe20000100800 */
[----:B------:R-:W-:Y:S01]  /*508b0*/  BAR.SYNC.DEFER_BLOCKING 0x0 ;  /* 0x0000000000007b1d */ /* 0x000fe20000010000 */
[----:B------:R-:W-:Y:S01]  /*508c0*/  VIADD R166, R167, UR6 ;  /* 0x00000006a7a67c36 */ /* 0x000fe20008000000 */
[----:B------:R-:W-:-:S04]  /*508d0*/  ISETP.GE.AND P0, PT, R73, R75, PT ;  /* 0x0000004b4900720c */ /* 0x000fc80003f06270 */
[----:B------:R-:W-:Y:S01]  /*508e0*/  ULDC UR6, c[0x0][0x248] ;  /* 0x0000920000067ab9 */ /* 0x000fe20000000800 */
[----:B------:R-:W-:Y:S01]  /*508f0*/  ISETP.LT.AND P2, PT, R5, UR10, !P0 ;  /* 0x0000000a05007c0c */ /* 0x000fe2000c741270 */
[----:B------:R-:W-:Y:S01]  /*50900*/  VIADD R165, R166, UR6 ;  /* 0x00000006a6a57c36 */ /* 0x000fe20008000000 */
[----:B------:R-:W-:Y:S01]  /*50910*/  ULDC UR6, c[0x0][0x248] ;  /* 0x0000920000067ab9 */ /* 0x000fe20000000800 */
[----:B------:R-:W-:Y:S01]  /*50920*/  STL [R1+0x1884], R104 ;  /* 0x0018846801007387 */ /* 0x000fe20000100800 */
[----:B------:R-:W-:Y:S01]  /*50930*/  ULDC UR10, c[0x0][0x248] ;  /* 0x00009200000a7ab9 */ /* 0x000fe20000000800 */
        /* <DEDUP_REMOVED lines=29> */
[----:B------:R1:W-:Y:S02]  /*50b10*/  STL [R1+0x185c], R94 ;  /* 0x00185c5e01007387 */ /* 0x0003e40000100800 */
        /* <DEDUP_REMOVED lines=8> */
[----:B-1----:R-:W-:Y:S01]  /*50ba0*/  MOV R94, UR5 ;  /* 0x00000005005e7c02 */ /* 0x002fe20008000f00 */
[----:B------:R-:W-:Y:S01]  /*50bb0*/  STL [R1+0x1850], R91 ;  /* 0x0018505b01007387 */ /* 0x000fe20000100800 */
[----:B------:R-:W-:Y:S01]  /*50bc0*/  ULDC UR5, c[0x0][0x22c] ;  /* 0x00008b0000057ab9 */ /* 0x000fe20000000800 */
[----:B------:R-:W-:Y:S01]  /*50bd0*/  IADD3 R15, R152, UR6, RZ ;  /* 0x00000006980f7c10 */ /* 0x000fe2000fffe0ff */
[----:B------:R-:W-:Y:S01]  /*50be0*/  ULDC UR6, c[0x0][0x248] ;  /* 0x0000920000067ab9 */ /* 0x000fe20000000800 */
[----:B------:R-:W-:Y:S01]  /*50bf0*/  STL [R1+0x184c], R89 ;  /* 0x00184c5901007387 */ /* 0x000fe20000100800 */
[----:B--2---:R-:W-:Y:S01]  /*50c00*/  MOV R92, UR4 ;  /* 0x00000004005c7c02 */ /* 0x004fe20008000f00 */
[----:B------:R-:W-:Y:S01]  /*50c10*/  ULDC UR4, c[0x0][0x22c] ;  /* 0x00008b0000047ab9 */ /* 0x000fe20000000800 */
[----:B------:R-:W-:Y:S01]  /*50c20*/  VIADD R14, R15, UR6 ;  /* 0x000000060f0e7c36 */ /* 0x000fe20008000000 */
[----:B------:R-:W-:Y:S01]  /*50c30*/  ULDC UR6, c[0x0][0x248] ;  /* 0x0000920000067ab9 */ /* 0x000fe20000000800 */
[----:B------:R1:W-:Y:S02]  /*50c40*/  STL [R1+0x1950], R94 ;  /* 0x0019505e01007387 */ /* 0x0003e40000100800 */
[----:B------:R-:W-:Y:S01]  /*50c50*/  VIADD R13, R14, UR6 ;  /* 0x000000060e0d7c36 */ /* 0x000fe20008000000 */
[----:B------:R-:W-:Y:S01]  /*50c60*/  ULDC UR6, c[0x0][0x248] ;  /* 0x0000920000067ab9 */ /* 0x000fe20000000800 */
[----:B------:R-:W2:Y:S02]  /*50c70*/  S2R R124, SR_TID.X ;  /* 0x00000000007c7919 */ /* 0x000ea40000002100 */
[----:B------:R-:W-:Y:S01]  /*50c80*/  VIADD R12, R13, UR6 ;  /* 0x000000060d0c7c36 */ /* 0x000fe20008000000 */
[----:B------:R-:W-:Y:S01]  /*50c90*/  ULDC UR6, c[0x0][0x248] ;  /* 0x0000920000067ab9 */ /* 0x000fe20000000800 */
[----:B------:R-:W-:Y:S02]  /*50ca0*/  STL [R1+0x1954], R92 ;  /* 0x0019545c01007387 */ /* 0x000fe40000100800 */
[----:B------:R-:W-:Y:S01]  /*50cb0*/  VIADD R11, R12, UR6 ;  /* 0x000000060c0b7c36 */ /* 0x000fe20008000000 */
[----:B------:R-:W-:-:S03]  /*50cc0*/  ULDC UR6, c[0x0][0x248] ;  /* 0x0000920000067ab9 */ /* 0x000fc60000000800 */
[----:B------:R-:W-:Y:S01]  /*50cd0*/  VIADD R10, R11, UR6 ;  /* 0x000000060b0a7c36 */ /* 0x000fe20008000000 */
[----:B------:R-:W-:-:S04]  /*50ce0*/  ULDC UR6, c[0x0][0x248] ;  /* 0x0000920000067ab9 */ /* 0x000fc80000000800 */
[----:B------:R-:W-:Y:S01]  /*50cf0*/  IADD3 R9, R10, UR6, RZ ;  /* 0x000000060a097c10 */ /* 0x000fe2000fffe0ff */
[----:B------:R-:W-:-:S04]  /*50d00*/  ULDC UR6, c[0x0][0x248] ;  /* 0x0000920000067ab9 */ /* 0x000fc80000000800 */
[----:B------:R-:W-:Y:S01]  /*50d10*/  VIADD R8, R9, UR6 ;  /* 0x0000000609087c36 */ /* 0x000fe20008000000 */
[----:B------:R-:W-:-:S03]  /*50d20*/  ULDC UR6, c[0x0][0x248] ;  /* 0x0000920000067ab9 */ /* 0x000fc60000000800 */
[----:B------:R-:W-:Y:S01]  /*50d30*/  VIADD R209, R8, UR6 ;  /* 0x0000000608d17c36 */ /* 0x000fe20008000000 */
[----:B------:R-:W-:-:S03]  /*50d40*/  ULDC UR6, c[0x0][0x248] ;  /* 0x0000920000067ab9 */ /* 0x000fc60000000800 */
[----:B------:R-:W-:Y:S01]  /*50d50*/  VIADD R208, R209, UR6 ;  /* 0x00000006d1d07c36 */ /* 0x000fe20008000000 */
[----:B------:R-:W-:-:S03]  /*50d60*/  ULDC UR6, c[0x0][0x248] ;  /* 0x0000920000067ab9 */ /* 0x000fc60000000800 */
[----:B------:R-:W-:Y:S01]  /*50d70*/  VIADD R211, R208, UR6 ;  /* 0x00000006d0d37c36 */ /* 0x000fe20008000000 */
[----:B------:R-:W-:Y:S01]  /*50d80*/  ULDC UR6, c[0x0][0x248] ;  /* 0x0000920000067ab9 */ /* 0x000fe20000000800 */
[C---:B--2---:R-:W-:Y:S02]  /*50d90*/  IMAD.SHL.U32 R4, R124.reuse, 0x40, RZ ;  /* 0x000000407c047824 */ /* 0x044fe400078e00ff */
[----:B------:R-:W-:Y:S01]  /*50da0*/  VIADD R210, R211, UR6 ;  /* 0x00000006d3d27c36 */ /* 0x000fe20008000000 */
[----:B------:R-:W-:Y:S01]  /*50db0*/  ULDC UR6, c[0x0][0x248] ;  /* 0x0000920000067ab9 */ /* 0x000fe20000000800 */
[----:B------:R-:W-:Y:S01]  /*50dc0*/  IMAD.SHL.U32 R2, R124, 0x8, RZ ;  /* 0x000000087c027824 */ /* 0x000fe200078e00ff */
[----:B------:R-:W-:Y:S02]  /*50dd0*/  LOP3.LUT R4, R4, 0x400, RZ, 0xc0, !PT ;  /* 0x0000040004047812 */ /* 0x000fe400078ec0ff */
[----:B------:R-:W-:Y:S01]  /*50de0*/  IADD3 R213, R210, UR6, RZ ;  /* 0x00000006d2d57c10 */ /* 0x000fe2000fffe0ff */
[----:B------:R-:W-:Y:S01]  /*50df0*/  ULDC UR6, c[0x0][0x248] ;  /* 0x0000920000067ab9 */ /* 0x000fe20000000800 */
[----:B------:R-:W-:-:S02]  /*50e00*/  IADD3 R4, R4, UR7, R0 ;  /* 0x0000000704047c10 */ /* 0x000fc4000fffe000 */
[----:B------:R-:W-:Y:S01]  /*50e10*/  LOP3.LUT R0, R2, 0x300, RZ, 0xc0, !PT ;  /* 0x0000030002007812 */ /* 0x000fe200078ec0ff */
[----:B------:R-:W-:Y:S01]  /*50e20*/  VIADD R212, R213, UR6 ;  /* 0x00000006d5d47c36 */ /* 0x000fe20008000000 */
[----:B------:R-:W-:-:S03]  /*50e30*/  ULDC UR6, c[0x0][0x248] ;  /* 0x0000920000067ab9 */ /* 0x000fc60000000800 */
[----:B------:R-:W-:Y:S01]  /*50e40*/  VIADD R215, R212, UR6 ;  /* 0x00000006d4d77c36 */ /* 0x000fe20008000000 */
[----:B------:R-:W-:Y:S01]  /*50e50*/  ULDC UR6, c[0x0][0x248] ;  /* 0x0000920000067ab9 */ /* 0x000fe20000000800 */
[----:B------:R-:W-:Y:S01]  /*50e60*/  IMAD.IADD R4, R4, 0x1, R0 ;  /* 0x0000000104047824 */ /* 0x000fe200078e0200 */
[----:B------:R-:W-:Y:S01]  /*50e70*/  IADD3 R0, R6, 0xa, RZ ;  /* 0x0000000a06007810 */ /* 0x000fe20007ffe0ff */
[----:B------:R-:W-:Y:S01]  /*50e80*/  VIADD R214, R215, UR6 ;  /* 0x00000006d7d67c36 */ /* 0x000fe20008000000 */
[----:B------:R-:W-:Y:S02]  /*50e90*/  ULDC UR6, c[0x0][0x248] ;  /* 0x0000920000067ab9 */ /* 0x000fe40000000800 */
[----:B------:R-:W-:Y:S01]  /*50ea0*/  ISETP.LT.AND P1, PT, R0, UR8, !P0 ;  /* 0x0000000800007c0c */ /* 0x000fe2000c721270 */
[----:B------:R-:W-:Y:S01]  /*50eb0*/  VIADD R217, R214, UR6 ;  /* 0x00000006d6d97c36 */ /* 0x000fe20008000000 */
[----:B------:R-:W-:Y:S01]  /*50ec0*/  ULDC UR6, c[0x0][0x248] ;  /* 0x0000920000067ab9 */ /* 0x000fe20000000800 */
[----:B------:R-:W-:Y:S01]  /*50ed0*/  VIADD R0, R6, 0x9 ;  /* 0x0000000906007836 */ /* 0x000fe20000000000 */
[----:B------:R-:W-:Y:S01]  /*50ee0*/  ULDC UR8, c[0x0][0x22c] ;  /* 0x00008b0000087ab9 */ /* 0x000fe20000000800 */
[----:B------:R-:W-:Y:S01]  /*50ef0*/  VIADD R216, R217, UR6 ;  /* 0x00000006d9d87c36 */ /* 0x000fe20008000000 */
[----:B------:R-:W-:-:S04]  /*50f00*/  ULDC UR6, c[0x0][0x248] ;  /* 0x0000920000067ab9 */ /* 0x000fc80000000800 */
[----:B------:R-:W-:Y:S01]  /*50f10*/  IADD3 R219, R216, UR6, RZ ;  /* 0x00000006d8db7c10 */ /* 0x000fe2000fffe0ff */
[----:B------:R-:W-:Y:S02]  /*50f20*/  ULDC UR6, c[0x0][0x248] ;  /* 0x0000920000067ab9 */ /* 0x000fe40000000800 */
[----:B------:R-:W-:Y:S02]  /*50f30*/  @P1 LOP3.LUT R3, R3, 0x100, RZ, 0xfc, !PT ;  /* 0x0000010003031812 */ /* 0x000fe400078efcff */
[----:B------:R-:W-:Y:S01]  /*50f40*/  VIADD R218, R219, UR6 ;  /* 0x00000006dbda7c36 */ /* 0x000fe20008000000 */
[----:B------:R-:W-:Y:S01]  /*50f50*/  ULDC UR6, c[0x0][0x248] ;  /* 0x0000920000067ab9 */ /* 0x000fe20000000800 */
[----:B------:R-:W-:Y:S01]  /*50f60*/  ISETP.LT.AND P1, PT, R0, UR8, !P0 ;  /* 0x0000000800007c0c */ /* 0x000fe2000c721270 */
[----:B------:R-:W-:Y:S01]  /*50f70*/  VIADD R0, R6, 0x8 ;  /* 0x0000000806007836 */ /* 0x000fe20000000000 */
[----:B------:R-:W-:Y:S01]  /*50f80*/  LOP3.LUT R3, R3, 0xffffff7f, RZ, 0xc0, !PT ;  /* 0xffffff7f03037812 */ /* 0x000fe200078ec0ff */
[----:B------:R-:W-:Y:S01]  /*50f90*/  VIADD R221, R218, UR6 ;  /* 0x00000006dadd7c36 */ /* 0x000fe20008000000 */
[----:B------:R-:W-:Y:S01]  /*50fa0*/  ULDC UR6, c[0x0][0x248] ;  /* 0x0000920000067ab9 */ /* 0x000fe20000000800 */
[----:B------:R-:W-:-:S02]  /*50fb0*/  ULDC UR8, c[0x0][0x22c] ;  /* 0x00008b0000087ab9 */ /* 0x000fc40000000800 */
[----:B------:R-:W-:Y:S01]  /*50fc0*/  VIADD R220, R221, UR6 ;  /* 0x00000006dddc7c36 */ /* 0x000fe20008000000 */
[----:B------:R-:W-:-:S03]  /*50fd0*/  ULDC UR6, c[0x0][0x248] ;  /* 0x0000920000067ab9 */ /* 0x000fc60000000800 */
[----:B------:R-:W-:Y:S01]  /*50fe0*/  VIADD R223, R220, UR6 ;  /* 0x00000006dcdf7c36 */ /* 0x000fe20008000000 */
[----:B------:R-:W-:Y:S01]  /*50ff0*/  ULDC UR6, c[0x0][0x248] ;  /* 0x0000920000067ab9 */ /* 0x000fe20000000800 */
[----:B------:R-:W-:Y:S02]  /*51000*/  @P1 LOP3.LUT R3, R3, 0x80, RZ, 0xfc, !PT ;  /* 0x0000008003031812 */ /* 0x000fe400078efcff */
[----:B------:R-:W-:Y:S01]  /*51010*/  VIADD R222, R223, UR6 ;  /* 0x00000006dfde7c36 */ /* 0x000fe20008000000 */
[----:B------:R-:W-:Y:S01]  /*51020*/  ULDC UR6, c[0x0][0x248] ;  /* 0x0000920000067ab9 */ /* 0x000fe20000000800 */
[----:B------:R-:W-:Y:S01]  /*51030*/  ISETP.LT.AND P1, PT, R0, UR8, !P0 ;  /* 0x0000000800007c0c */ /* 0x000fe2000c721270 */
[----:B------:R-:W-:Y:S01]  /*51040*/  ULDC UR8, c[0x0][0x248] ;  /* 0x0000920000087ab9 */ /* 0x000fe20000000800 */
[----:B------:R-:W-:Y:S02]  /*51050*/  LOP3.LUT R3, R3, 0xffffffbf, RZ, 0xc0, !PT ;  /* 0xffffffbf03037812 */ /* 0x000fe400078ec0ff */
[----:B------:R-:W-:Y:S01]  /*51060*/  IADD3 R225, R222, UR6, RZ ;  /* 0x00000006dee17c10 */ /* 0x000fe2000fffe0ff */
[----:B------:R-:W-:-:S04]  /*51070*/  ULDC UR6, c[0x0][0x248] ;  /* 0x0000920000067ab9 */ /* 0x000fc80000000800 */
[----:B------:R-:W-:Y:S01]  /*51080*/  VIADD R224, R225, UR6 ;  /* 0x00000006e1e07c36 */ /* 0x000fe20008000000 */
[----:B------:R-:W-:-:S03]  /*51090*/  ULDC UR6, c[0x0][0x248] ;  /* 0x0000920000067ab9 */ /* 0x000fc60000000800 */
[----:B------:R-:W-:Y:S01]  /*510a0*/  VIADD R227, R224, UR6 ;  /* 0x00000006e0e37c36 */ /* 0x000fe20008000000 */
[----:B------:R-:W-:Y:S01]  /*510b0*/  ULDC UR6, c[0x0][0x248] ;  /* 0x0000920000067ab9 */ /* 0x000fe20000000800 */
[----:B------:R-:W-:Y:S02]  /*510c0*/  @P1 LOP3.LUT R3, R3, 0x40, RZ, 0xfc, !PT ;  /* 0x0000004003031812 */ /* 0x000fe400078efcff */
[----:B------:R-:W-:Y:S01]  /*510d0*/  VIADD R226, R227, UR6 ;  /* 0x00000006e3e27c36 */ /* 0x000fe20008000000 */
[----:B------:R-:W-:Y:S01]  /*510e0*/  ULDC UR6, c[0x0][0x248] ;  /* 0x0000920000067ab9 */ /* 0x000fe20000000800 */
[----:B------:R-:W-:Y:S02]  /*510f0*/  LOP3.LUT R3, R3, 0xffffffdf, RZ, 0xc0, !PT ;  /* 0xffffffdf03037812 */ /* 0x000fe400078ec0ff */
[----:B------:R-:W-:Y:S01]  /*51100*/  VIADD R229, R226, UR6 ;  /* 0x00000006e2e57c36 */ /* 0x000fe20008000000 */
[----:B------:R-:W-:Y:S01]  /*51110*/  ULDC UR6, c[0x0][0x248] ;  /* 0x0000920000067ab9 */ /* 0x000fe20000000800 */
[----:B------:R-:W-:-:S02]  /*51120*/  @P2 LOP3.LUT R3, R3, 0x20, RZ, 0xfc, !PT ;  /* 0x0000002003032812 */ /* 0x000fc400078efcff */
        /* <DEDUP_REMOVED lines=50> */
[----:B-1----:R-:W-:Y:S01]  /*51450*/  IADD3 R94, R252, UR6, RZ ;  /* 0x00000006fc5e7c10 */ /* 0x002fe2000fffe0ff */
        /* <DEDUP_REMOVED lines=120> */
[----:B------:R-:W-:Y:S02]  /*51be0*/  ULDC UR6, c[0x0][0x244] ;  /* 0x0000910000067ab9 */ /* 0x000fe40000000800 */
[----:B------:R-:W-:Y:S01]  /*51bf0*/  IMAD R0, R73, UR6, RZ ;  /* 0x0000000649007c24 */ /* 0x000fe2000f8e02ff */
[----:B------:R-:W-:Y:S01]  /*51c00*/  ULDC UR6, c[0x0][0x248] ;  /* 0x0000920000067ab9 */ /* 0x000fe20000000800 */
[----:B------:R-:W-:Y:S01]  /*51c10*/  VIADD R147, R19, UR8 ;  /* 0x0000000813937c36 */ /* 0x000fe20008000000 */
[----:B------:R-:W-:Y:S02]  /*51c20*/  ULDC.64 UR8, c[0x0][0x220] ;  /* 0x0000880000087ab9 */ /* 0x000fe40000000a00 */
[C---:B------:R-:W-:Y:S01]  /*51c30*/  LEA R2, P1, R0.reuse, UR8, 0x2 ;  /* 0x0000000800027c11 */ /* 0x040fe2000f8210ff */
[----:B------:R-:W-:Y:S01]  /*51c40*/  VIADD R90, R147, UR6 ;  /* 0x00000006935a7c36 */ /* 0x000fe20008000000 */
[----:B------:R-:W-:Y:S01]  /*51c50*/  ULDC UR6, c[0x0][0x248] ;  /* 0x0000920000067ab9 */ /* 0x000fe20000000800 */
[----:B------:R-:W-:Y:S01]  /*51c60*/  ULDC UR8, c[0x0][0x248] ;  /* 0x0000920000087ab9 */ /* 0x000fe20000000800 */
[----:B------:R-:W-:Y:S01]  /*51c70*/  LEA.HI.X.SX32 R0, R0, UR9, 0x2, P1 ;  /* 0x0000000900007c11 */ /* 0x000fe200088f16ff */
[----:B------:R-:W-:Y:S01]  /*51c80*/  VIADD R139, R90, UR6 ;  /* 0x000000065a8b7c36 */ /* 0x000fe20008000000 */
[-C--:B------:R-:W-:Y:S01]  /*51c90*/  LEA R120, P2, R151, R2.reuse, 0x2 ;  /* 0x0000000297787211 */ /* 0x080fe200078410ff */
[----:B------:R-:W-:Y:S01]  /*51ca0*/  ULDC UR6, c[0x0][0x248] ;  /* 0x0000920000067ab9 */ /* 0x000fe20000000800 */
[----:B------:R-:W-:Y:S01]  /*51cb0*/  LEA R50, P1, R21, R2, 0x2 ;  /* 0x0000000215327211 */ /* 0x000fe200078210ff */
[----:B------:R-:W-:Y:S01]  /*51cc0*/  VIADD R138, R139, UR6 ;  /* 0x000000068b8a7c36 */ /* 0x000fe20008000000 */
[----:B------:R-:W-:Y:S01]  /*51cd0*/  LEA.HI.X.SX32 R121, R151, R0, 0x2, P2 ;  /* 0x0000000097797211 */ /* 0x000fe200010f16ff */
[----:B------:R-:W-:Y:S01]  /*51ce0*/  ULDC UR6, c[0x0][0x248] ;  /* 0x0000920000067ab9 */ /* 0x000fe20000000800 */
[C---:B------:R-:W-:Y:S01]  /*51cf0*/  LEA R150, P2, R54.reuse, R2, 0x2 ;  /* 0x0000000236967211 */ /* 0x040fe200078410ff */
[----:B------:R-:W-:Y:S01]  /*51d00*/  ULDC UR9, c[0x0][0x248] ;  /* 0x0000920000097ab9 */ /* 0x000fe20000000800 */
[-C--:B------:R-:W-:Y:S01]  /*51d10*/  LEA.HI.X.SX32 R51, R21, R0.reuse, 0x2, P1 ;  /* 0x0000000015337211 */ /* 0x080fe200008f16ff */
[----:B------:R-:W-:Y:S01]  /*51d20*/  STL.64 [R1+0x17d8], R120 ;  /* 0x0017d87801007387 */ /* 0x000fe20000100a00 */
[----:B------:R-:W-:-:S02]  /*51d30*/  LEA.HI.X.SX32 R151, R54, R0, 0x2, P2 ;  /* 0x0000000036977211 */ /* 0x000fc400010f16ff */
[----:B------:R-:W-:Y:S01]  /*51d40*/  IADD3 R77, R138, UR8, RZ ;  /* 0x000000088a4d7c10 */ /* 0x000fe2000fffe0ff */
[----:B------:R1:W-:Y:S01]  /*51d50*/  STL.64 [R1+0x17e0], R50 ;  /* 0x0017e03201007387 */ /* 0x0003e20000100a00 */
[C---:B------:R-:W-:Y:S01]  /*51d60*/  LEA R54, P2, R206.reuse, R2, 0x2 ;  /* 0x00000002ce367211 */ /* 0x040fe200078410ff */
[----:B------:R-:W-:Y:S01]  /*51d70*/  IMAD.MOV.U32 R21, RZ, RZ, R55 ;  /* 0x000000ffff157224 */ /* 0x000fe200078e0037 */
[----:B------:R-:W-:Y:S01]  /*51d80*/  ULDC UR8, c[0x0][0x248] ;  /* 0x0000920000087ab9 */ /* 0x000fe20000000800 */
[----:B------:R-:W-:Y:S01]  /*51d90*/  VIADD R135, R77, UR6 ;  /* 0x000000064d877c36 */ /* 0x000fe20008000000 */
[----:B-1----:R-:W2:Y:S01]  /*51da0*/  LDL.LU.64 R50, [R1+0x1a28] ;  /* 0x001a280001327983 */ /* 0x002ea20000300a00 */
[----:B------:R-:W-:Y:S02]  /*51db0*/  LEA.HI.X.SX32 R55, R206, R0, 0x2, P2 ;  /* 0x00000000ce377211 */ /* 0x000fe400010f16ff */
[----:B------:R-:W-:Y:S01]  /*51dc0*/  VIADD R136, R135, UR9 ;  /* 0x0000000987887c36 */ /* 0x000fe20008000000 */
[----:B------:R-:W-:Y:S01]  /*51dd0*/  ULDC UR6, c[0x0][0x248] ;  /* 0x0000920000067ab9 */ /* 0x000fe20000000800 */
[----:B------:R1:W-:Y:S01]  /*51de0*/  STL.64 [R1+0x17d0], R150 ;  /* 0x0017d09601007387 */ /* 0x0003e20000100a00 */
[----:B------:R-:W-:Y:S01]  /*51df0*/  LEA R206, P2, R204, R2, 0x2 ;  /* 0x00000002ccce7211 */ /* 0x000fe200078410ff */
[----:B------:R-:W-:Y:S01]  /*51e00*/  VIADD R87, R136, UR10 ;  /* 0x0000000a88577c36 */ /* 0x000fe20008000000 */
[----:B------:R-:W-:Y:S01]  /*51e10*/  ULDC UR9, c[0x0][0x248] ;  /* 0x0000920000097ab9 */ /* 0x000fe20000000800 */
[----:B------:R-:W-:-:S02]  /*51e20*/  ULDC UR10, c[0x0][0x248] ;  /* 0x00009200000a7ab9 */ /* 0x000fc40000000800 */
[----:B------:R-:W-:Y:S01]  /*51e30*/  VIADD R79, R87, UR8 ;  /* 0x00000008574f7c36 */ /* 0x000fe20008000000 */
[----:B------:R-:W-:-:S03]  /*51e40*/  ULDC UR8, c[0x0][0x248] ;  /* 0x0000920000087ab9 */ /* 0x000fc60000000800 */
[----:B------:R-:W-:Y:S01]  /*51e50*/  VIADD R134, R79, UR11 ;  /* 0x0000000b4f867c36 */ /* 0x000fe20008000000 */
[----:B------:R-:W-:Y:S01]  /*51e60*/  ULDC UR11, c[0x0][0x248] ;  /* 0x00009200000b7ab9 */ /* 0x000fe20000000800 */
[----:B-1----:R-:W-:Y:S01]  /*51e70*/  IMAD.MOV.U32 R150, RZ, RZ, R52 ;  /* 0x000000ffff967224 */ /* 0x002fe200078e0034 */
[C---:B------:R-:W-:Y:S02]  /*51e80*/  LEA R52, P1, R207.reuse, R2, 0x2 ;  /* 0x00000002cf347211 */ /* 0x040fe400078210ff */
[----:B------:R-:W-:Y:S02]  /*51e90*/  MOV R151, R53 ;  /* 0x0000003500977202 */ /* 0x000fe40000000f00 */
[----:B------:R-:W-:Y:S02]  /*51ea0*/  LEA.HI.X.SX32 R53, R207, R0, 0x2, P1 ;  /* 0x00000000cf357211 */ /* 0x000fe400008f16ff */
[----:B------:R-:W-:Y:S01]  /*51eb0*/  IADD3 R5, R134, UR13, RZ ;  /* 0x0000000d86057c10 */ /* 0x000fe2000fffe0ff */
[----:B------:R-:W-:-:S02]  /*51ec0*/  ULDC UR13, c[0x0][0x248] ;  /* 0x00009200000d7ab9 */ /* 0x000fc40000000800 */
[----:B------:R1:W-:Y:S01]  /*51ed0*/  STL.64 [R1+0x17c8], R52 ;  /* 0x0017c83401007387 */ /* 0x0003e20000100a00 */
[----:B------:R-:W-:Y:S01]  /*51ee0*/  LEA.HI.X.SX32 R207, R204, R0, 0x2, P2 ;  /* 0x00000000cccf7211 */ /* 0x000fe200010f16ff */
[----:B------:R-:W-:Y:S02]  /*51ef0*/  VIADD R130, R5, UR6 ;  /* 0x0000000605827c36 */ /* 0x000fe40008000000 */
[----:B-1----:R-:W3:Y:S01]  /*51f00*/  LDL.LU.64 R52, [R1+0x1a20] ;  /* 0x001a200001347983 */ /* 0x002ee20000300a00 */
[----:B------:R-:W-:Y:S01]  /*51f10*/  LEA R116, P2, R202, R2, 0x2 ;  /* 0x00000002ca747211 */ /* 0x000fe200078410ff */
[----:B------:R-:W-:Y:S01]  /*51f20*/  VIADD R73, R130, UR14 ;  /* 0x0000000e82497c36 */ /* 0x000fe20008000000 */
[----:B------:R-:W-:Y:S01]  /*51f30*/  ULDC UR6, c[0x0][0x248] ;  /* 0x0000920000067ab9 */ /* 0x000fe20000000800 */
[----:B------:R1:W-:Y:S01]  /*51f40*/  STL.64 [R1+0x17c0], R54 ;  /* 0x0017c03601007387 */ /* 0x0003e20000100a00 */
[----:B------:R-:W-:Y:S01]  /*51f50*/  ULDC UR14, c[0x0][0x248] ;  /* 0x00009200000e7ab9 */ /* 0x000fe20000000800 */
[----:B------:R-:W-:Y:S01]  /*51f60*/  VIADD R20, R73, UR16 ;  /* 0x0000001049147c36 */ /* 0x000fe20008000000 */
[----:B------:R-:W-:-:S03]  /*51f70*/  ULDC UR16, c[0x0][0x248] ;  /* 0x0000920000107ab9 */ /* 0x000fc60000000800 */
[----:B------:R-:W-:Y:S01]  /*51f80*/  VIADD R18, R20, UR9 ;  /* 0x0000000914127c36 */ /* 0x000fe20008000000 */
[----:B------:R-:W-:-:S03]  /*51f90*/  ULDC UR9, c[0x0][0x248] ;  /* 0x0000920000097ab9 */ /* 0x000fc60000000800 */
[----:B------:R-:W-:Y:S01]  /*51fa0*/  VIADD R7, R18, UR17 ;  /* 0x0000001112077c36 */ /* 0x000fe20008000000 */
[----:B------:R-:W-:Y:S01]  /*51fb0*/  ULDC UR17, c[0x0][0x248] ;  /* 0x0000920000117ab9 */ /* 0x000fe20000000800 */
[----:B-1----:R-:W-:-:S03]  /*51fc0*/  LEA R54, P1, R205, R2, 0x2 ;  /* 0x00000002cd367211 */ /* 0x002fc600078210ff */
[----:B------:R-:W-:Y:S01]  /*51fd0*/  IADD3 R137, R7, UR19, RZ ;  /* 0x0000001307897c10 */ /* 0x000fe2000fffe0ff */
[----:B------:R-:W-:Y:S01]  /*51fe0*/  ULDC UR19, c[0x0][0x248] ;  /* 0x0000920000137ab9 */ /* 0x000fe20000000800 */
[----:B------:R-:W-:Y:S02]  /*51ff0*/  LEA.HI.X.SX32 R55, R205, R0, 0x2, P1 ;  /* 0x00000000cd377211 */ /* 0x000fe400008f16ff */
[----:B------:R-:W-:Y:S01]  /*52000*/  LEA R204, P1, R203, R2, 0x2 ;  /* 0x00000002cbcc7211 */ /* 0x000fe200078210ff */
[----:B------:R-:W-:Y:S01]  /*52010*/  VIADD R133, R137, UR10 ;  /* 0x0000000a89857c36 */ /* 0x000fe20008000000 */
[----:B------:R-:W-:Y:S02]  /*52020*/  ULDC UR10, c[0x0][0x248] ;  /* 0x00009200000a7ab9 */ /* 0x000fe40000000800 */
[----:B------:R-:W-:Y:S01]  /*52030*/  LEA.HI.X.SX32 R205, R203, R0, 0x2, P1 ;  /* 0x00000000cbcd7211 */ /* 0x000fe200008f16ff */
[----:B------:R1:W-:Y:S01]  /*52040*/  STL.64 [R1+0x17b8], R54 ;  /* 0x0017b83601007387 */ /* 0x0003e20000100a00 */
[----:B------:R-:W-:Y:S01]  /*52050*/  VIADD R23, R133, UR20 ;  /* 0x0000001485177c36 */ /* 0x000fe20008000000 */
[----:B------:R-:W-:-:S03]  /*52060*/  ULDC UR20, c[0x0][0x248] ;  /* 0x0000920000147ab9 */ /* 0x000fc60000000800 */
[----:B------:R-:W-:Y:S01]  /*52070*/  VIADD R128, R23, UR22 ;  /* 0x0000001617807c36 */ /* 0x000fe20008000000 */
[----:B------:R-:W-:-:S03]  /*52080*/  ULDC UR22, c[0x0][0x248] ;  /* 0x0000920000167ab9 */ /* 0x000fc60000000800 */
[----:B------:R-:W-:Y:S01]  /*52090*/  VIADD R16, R128, UR8 ;  /* 0x0000000880107c36 */ /* 0x000fe20008000000 */
[----:B------:R-:W-:Y:S01]  /*520a0*/  ULDC UR8, c[0x0][0x248] ;  /* 0x0000920000087ab9 */ /* 0x000fe20000000800 */
[----:B-1----:R-:W4:Y:S02]  /*520b0*/  LDL.LU.64 R54, [R1+0x1a18] ;  /* 0x001a180001367983 */ /* 0x002f240000300a00 */
[----:B------:R-:W-:Y:S01]  /*520c0*/  VIADD R129, R16, UR23 ;  /* 0x0000001710817c36 */ /* 0x000fe20008000000 */
[----:B------:R-:W-:Y:S01]  /*520d0*/  ULDC UR23, c[0x0][0x248] ;  /* 0x0000920000177ab9 */ /* 0x000fe20000000800 */
[----:B------:R1:W-:Y:S03]  /*520e0*/  STL.64 [R1+0x17b0], R206 ;  /* 0x0017b0ce01007387 */ /* 0x0003e60000100a00 */
[----:B------:R-:W-:Y:S01]  /*520f0*/  IADD3 R131, R129, UR25, RZ ;  /* 0x0000001981837c10 */ /* 0x000fe2000fffe0ff */
[----:B------:R-:W-:Y:S01]  /*52100*/  ULDC UR25, c[0x0][0x248] ;  /* 0x0000920000197ab9 */ /* 0x000fe20000000800 */
[----:B------:R1:W-:Y:S03]  /*52110*/  STL.64 [R1+0x17a8], R204 ;  /* 0x0017a8cc01007387 */ /* 0x0003e60000100a00 */
[----:B------:R-:W-:Y:S01]  /*52120*/  VIADD R127, R131, UR11 ;  /* 0x0000000b837f7c36 */ /* 0x000fe20008000000 */
[----:B------:R-:W-:-:S03]  /*52130*/  ULDC UR11, c[0x0][0x248] ;  /* 0x00009200000b7ab9 */ /* 0x000fc60000000800 */
[----:B------:R-:W-:Y:S01]  /*52140*/  VIADD R126, R127, UR12 ;  /* 0x0000000c7f7e7c36 */ /* 0x000fe20008000000 */
[----:B------:R-:W-:Y:S01]  /*52150*/  ULDC UR12, c[0x0][0x248] ;  /* 0x00009200000c7ab9 */ /* 0x000fe20000000800 */
[----:B-1----:R-:W-:Y:S01]  /*52160*/  IMAD.MOV.U32 R207, RZ, RZ, R117 ;  /* 0x000000ffffcf7224 */ /* 0x002fe200078e0075 */
[----:B------:R-:W-:Y:S01]  /*52170*/  LEA.HI.X.SX32 R117, R202, R0, 0x2, P2 ;  /* 0x00000000ca757211 */ /* 0x000fe200010f16ff */
[----:B------:R-:W-:Y:S01]  /*52180*/  IMAD.MOV.U32 R206, RZ, RZ, R118 ;  /* 0x000000ffffce7224 */ /* 0x000fe200078e0076 */
[CC--:B------:R-:W-:Y:S01]  /*52190*/  LEA R204, P1, R201.reuse, R2.reuse, 0x2 ;  /* 0x00000002c9cc7211 */ /* 0x0c0fe200078210ff */
[----:B------:R-:W-:Y:S01]  /*521a0*/  VIADD R125, R126, UR15 ;  /* 0x0000000f7e7d7c36 */ /* 0x000fe20008000000 */
[C---:B------:R-:W-:Y:S01]  /*521b0*/  LEA R202, P2, R200.reuse, R2, 0x2 ;  /* 0x00000002c8ca7211 */ /* 0x040fe200078410ff */
[----:B------:R-:W-:Y:S01]  /*521c0*/  STL.64 [R1+0x17a0], R116 ;  /* 0x0017a07401007387 */ /* 0x000fe20000100a00 */
[-C--:B------:R-:W-:Y:S01]  /*521d0*/  LEA.HI.X.SX32 R205, R201, R0.reuse, 0x2, P1 ;  /* 0x00000000c9cd7211 */ /* 0x080fe200008f16ff */
[----:B------:R-:W-:Y:S01]  /*521e0*/  VIADD R93, R125, UR18 ;  /* 0x000000127d5d7c36 */ /* 0x000fe20008000000 */
[----:B------:R-:W-:Y:S01]  /*521f0*/  LEA.HI.X.SX32 R203, R200, R0, 0x2, P2 ;  /* 0x00000000c8cb7211 */ /* 0x000fe200010f16ff */
[----:B------:R-:W-:-:S02]  /*52200*/  ULDC UR15, c[0x0][0x248] ;  /* 0x00009200000f7ab9 */ /* 0x000fc40000000800 */
[----:B------:R1:W-:Y:S01]  /*52210*/  STL.64 [R1+0x1798], R204 ;  /* 0x001798cc01007387 */ /* 0x0003e20000100a00 */
[C---:B------:R-:W-:Y:S01]  /*52220*/  LEA R200, P2, R198.reuse, R2, 0x2 ;  /* 0x00000002c6c87211 */ /* 0x040fe200078410ff */
[----:B------:R-:W-:Y:S01]  /*52230*/  VIADD R92, R93, UR21 ;  /* 0x000000155d5c7c36 */ /* 0x000fe20008000000 */
[----:B------:R-:W-:Y:S01]  /*52240*/  ULDC UR18, c[0x0][0x248] ;  /* 0x0000920000127ab9 */ /* 0x000fe20000000800 */
[----:B------:R1:W-:Y:S01]  /*52250*/  STL.64 [R1+0x1790], R202 ;  /* 0x001790ca01007387 */ /* 0x0003e20000100a00 */
[----:B------:R-:W-:Y:S01]  /*52260*/  LEA.HI.X.SX32 R201, R198, R0, 0x2, P2 ;  /* 0x00000000c6c97211 */ /* 0x000fe200010f16ff */
[----:B------:R-:W-:Y:S01]  /*52270*/  ULDC UR21, c[0x0][0x248] ;  /* 0x0000920000157ab9 */ /* 0x000fe20000000800 */
[----:B------:R-:W-:Y:S01]  /*52280*/  IADD3 R132, R92, UR24, RZ ;  /* 0x000000185c847c10 */ /* 0x000fe2000fffe0ff */
[----:B------:R-:W-:Y:S01]  /*52290*/  ULDC UR24, c[0x0][0x248] ;  /* 0x0000920000187ab9 */ /* 0x000fe20000000800 */
[----:B-1----:R-:W-:Y:S01]  /*522a0*/  IMAD.MOV.U32 R204, RZ, RZ, R206 ;  /* 0x000000ffffcc7224 */ /* 0x002fe200078e00ce */
[----:B------:R-:W-:Y:S01]  /*522b0*/  LEA R202, P1, R199, R2, 0x2 ;  /* 0x00000002c7ca7211 */ /* 0x000fe200078210ff */
[----:B------:R-:W-:-:S02]  /*522c0*/  IMAD.MOV.U32 R205, RZ, RZ, R114 ;  /* 0x000000ffffcd7224 */ /* 0x000fc400078e0072 */
[----:B------:R-:W-:Y:S01]  /*522d0*/  VIADD R123, R132, UR27 ;  /* 0x0000001b847b7c36 */ /* 0x000fe20008000000 */
[----:B------:R-:W-:Y:S01]  /*522e0*/  LEA.HI.X.SX32 R203, R199, R0, 0x2, P1 ;  /* 0x00000000c7cb7211 */ /* 0x000fe200008f16ff */
[----:B------:R-:W-:Y:S01]  /*522f0*/  IMAD.MOV.U32 R206, RZ, RZ, R111 ;  /* 0x000000ffffce7224 */ /* 0x000fe200078e006f */
[----:B------:R-:W-:Y:S01]  /*52300*/  ULDC UR27, c[0x0][0x248] ;  /* 0x00009200001b7ab9 */ /* 0x000fe20000000800 */
[----:B------:R-:W-:Y:S01]  /*52310*/  VIADD R122, R123, UR29 ;  /* 0x0000001d7b7a7c36 */ /* 0x000fe20008000000 */
[----:B------:R-:W-:Y:S01]  /*52320*/  ULDC UR29, c[0x0][0x248] ;  /* 0x00009200001d7ab9 */ /* 0x000fe20000000800 */
[----:B------:R1:W-:Y:S02]  /*52330*/  STL.64 [R1+0x1788], R202 ;  /* 0x001788ca01007387 */ /* 0x0003e40000100a00 */
[----:B------:R-:W-:Y:S01]  /*52340*/  VIADD R121, R122, UR30 ;  /* 0x0000001e7a797c36 */ /* 0x000fe20008000000 */
[----:B------:R-:W-:Y:S01]  /*52350*/  ULDC UR30, c[0x0][0x248] ;  /* 0x00009200001e7ab9 */ /* 0x000fe20000000800 */
[----:B------:R1:W-:Y:S02]  /*52360*/  STL.64 [R1+0x1780], R200 ;  /* 0x001780c801007387 */ /* 0x0003e40000100a00 */
[----:B-1----:R-:W-:-:S02]  /*52370*/  LEA R202, P1, R197, R2, 0x2 ;  /* 0x00000002c5ca7211 */ /* 0x002fc400078210ff */
[C---:B------:R-:W-:Y:S02]  /*52380*/  LEA R200, P2, R196.reuse, R2, 0x2 ;  /* 0x00000002c4c87211 */ /* 0x040fe400078410ff */
[-C--:B------:R-:W-:Y:S02]  /*52390*/  LEA.HI.X.SX32 R203, R197, R0.reuse, 0x2, P1 ;  /* 0x00000000c5cb7211 */ /* 0x080fe400008f16ff */
[----:B------:R-:W-:Y:S02]  /*523a0*/  LEA.HI.X.SX32 R201, R196, R0, 0x2, P2 ;  /* 0x00000000c4c97211 */ /* 0x000fe400010f16ff */
[C---:B------:R-:W-:Y:S01]  /*523b0*/  LEA R196, P1, R195.reuse, R2, 0x2 ;  /* 0x00000002c3c47211 */ /* 0x040fe200078210ff */
[----:B------:R1:W-:Y:S03]  /*523c0*/  STL.64 [R1+0x1778], R202 ;  /* 0x001778ca01007387 */ /* 0x0003e60000100a00 */
[----:B------:R-:W-:Y:S01]  /*523d0*/  LEA.HI.X.SX32 R197, R195, R0, 0x2, P1 ;  /* 0x00000000c3c57211 */ /* 0x000fe200008f16ff */
[----:B------:R-:W-:Y:S01]  /*523e0*/  STL.64 [R1+0x1770], R200 ;  /* 0x001770c801007387 */ /* 0x000fe20000100a00 */
[-C--:B------:R-:W-:Y:S01]  /*523f0*/  LEA R198, P1, R193, R2.reuse, 0x2 ;  /* 0x00000002c1c67211 */ /* 0x080fe200078210ff */
[----:B-1----:R-:W-:Y:S01]  /*52400*/  IMAD.MOV.U32 R203, RZ, RZ, R112 ;  /* 0x000000ffffcb7224 */ /* 0x002fe200078e0070 */
[----:B------:R-:W-:Y:S01]  /*52410*/  LEA R112, P2, R194, R2, 0x2 ;  /* 0x00000002c2707211 */ /* 0x000fe200078410ff */
[----:B------:R1:W-:Y:S01]  /*52420*/  STL.64 [R1+0x1768], R196 ;  /* 0x001768c401007387 */ /* 0x0003e20000100a00 */
[----:B------:R-:W-:-:S02]  /*52430*/  MOV R202, R113 ;  /* 0x0000007100ca7202 */ /* 0x000fc40000000f00 */
[-C--:B------:R-:W-:Y:S02]  /*52440*/  LEA.HI.X.SX32 R113, R194, R0.reuse, 0x2, P2 ;  /* 0x00000000c2717211 */ /* 0x080fe400010f16ff */
[----:B------:R-:W-:Y:S02]  /*52450*/  LEA.HI.X.SX32 R199, R193, R0, 0x2, P1 ;  /* 0x00000000c1c77211 */ /* 0x000fe400008f16ff */
[-C--:B------:R-:W-:Y:S02]  /*52460*/  LEA R194, P1, R191, R2.reuse, 0x2 ;  /* 0x00000002bfc27211 */ /* 0x080fe400078210ff */
[----:B-1----:R-:W-:-:S04]  /*52470*/  LEA R196, P2, R192, R2, 0x2 ;  /* 0x00000002c0c47211 */ /* 0x002fc800078410ff */
[----:B------:R-:W-:Y:S02]  /*52480*/  LEA.HI.X.SX32 R197, R192, R0, 0x2, P2 ;  /* 0x00000000c0c57211 */ /* 0x000fe400010f16ff */
[C---:B------:R-:W-:Y:S02]  /*52490*/  LEA R192, P2, R190.reuse, R2, 0x2 ;  /* 0x00000002bec07211 */ /* 0x040fe400078410ff */
[-C--:B------:R-:W-:Y:S01]  /*524a0*/  LEA.HI.X.SX32 R195, R191, R0.reuse, 0x2, P1 ;  /* 0x00000000bfc37211 */ /* 0x080fe200008f16ff */
[----:B------:R-:W-:Y:S01]  /*524b0*/  STL.64 [R1+0x1760], R112 ;  /* 0x0017607001007387 */ /* 0x000fe20000100a00 */
[----:B------:R-:W-:-:S03]  /*524c0*/  LEA.HI.X.SX32 R193, R190, R0, 0x2, P2 ;  /* 0x00000000bec17211 */ /* 0x000fc600010f16ff */
[----:B------:R-:W-:Y:S04]  /*524d0*/  STL.64 [R1+0x1758], R198 ;  /* 0x001758c601007387 */ /* 0x000fe80000100a00 */
[----:B------:R-:W-:Y:S04]  /*524e0*/  STL.64 [R1+0x1750], R196 ;  /* 0x001750c401007387 */ /* 0x000fe80000100a00 */
[----:B------:R1:W-:Y:S04]  /*524f0*/  STL.64 [R1+0x1748], R194 ;  /* 0x001748c201007387 */ /* 0x0003e80000100a00 */
[----:B------:R1:W-:Y:S02]  /*52500*/  STL.64 [R1+0x1740], R192 ;  /* 0x001740c001007387 */ /* 0x0003e40000100a00 */
[----:B-1----:R-:W-:-:S02]  /*52510*/  LEA R194, P1, R189, R2, 0x2 ;  /* 0x00000002bdc27211 */ /* 0x002fc400078210ff */
[C---:B------:R-:W-:Y:S02]  /*52520*/  LEA R192, P2, R188.reuse, R2, 0x2 ;  /* 0x00000002bcc07211 */ /* 0x040fe400078410ff */
[-C--:B------:R-:W-:Y:S02]  /*52530*/  LEA.HI.X.SX32 R195, R189, R0.reuse, 0x2, P1 ;  /* 0x00000000bdc37211 */ /* 0x080fe400008f16ff */
[----:B------:R-:W-:Y:S02]  /*52540*/  LEA.HI.X.SX32 R193, R188, R0, 0x2, P2 ;  /* 0x00000000bcc17211 */ /* 0x000fe400010f16ff */
[C---:B------:R-:W-:Y:S01]  /*52550*/  LEA R188, P1, R187.reuse, R2, 0x2 ;  /* 0x00000002bbbc7211 */ /* 0x040fe200078210ff */
[----:B------:R-:W-:Y:S02]  /*52560*/  IMAD.MOV.U32 R200, RZ, RZ, R204 ;  /* 0x000000ffffc87224 */ /* 0x000fe400078e00cc */
[----:B------:R-:W-:Y:S01]  /*52570*/  IMAD.MOV.U32 R204, RZ, RZ, R207 ;  /* 0x000000ffffcc7224 */ /* 0x000fe200078e00cf */
[----:B------:R-:W-:Y:S01]  /*52580*/  LEA.HI.X.SX32 R189, R187, R0, 0x2, P1 ;  /* 0x00000000bbbd7211 */ /* 0x000fe200008f16ff */
[----:B------:R-:W-:Y:S01]  /*52590*/  IMAD.MOV.U32 R207, RZ, RZ, R108 ;  /* 0x000000ffffcf7224 */ /* 0x000fe200078e006c */
[----:B------:R-:W-:Y:S01]  /*525a0*/  LEA R108, P2, R186, R2, 0x2 ;  /* 0x00000002ba6c7211 */ /* 0x000fe200078410ff */
[----:B------:R-:W-:Y:S01]  /*525b0*/  STL.64 [R1+0x1738], R194 ;  /* 0x001738c201007387 */ /* 0x000fe20000100a00 */
[----:B------:R-:W-:Y:S01]  /*525c0*/  MOV R201, R202 ;  /* 0x000000ca00c97202 */ /* 0x000fe20000000f00 */
[----:B------:R-:W-:-:S02]  /*525d0*/  IMAD.MOV.U32 R202, RZ, RZ, R203 ;  /* 0x000000ffffca7224 */ /* 0x000fc400078e00cb */
[----:B------:R-:W-:Y:S01]  /*525e0*/  STL.64 [R1+0x1730], R192 ;  /* 0x001730c001007387 */ /* 0x000fe20000100a00 */
[----:B------:R-:W-:Y:S01]  /*525f0*/  IMAD.MOV.U32 R203, RZ, RZ, R109 ;  /* 0x000000ffffcb7224 */ /* 0x000fe200078e006d */
[----:B------:R-:W-:Y:S02]  /*52600*/  LEA.HI.X.SX32 R109, R186, R0, 0x2, P2 ;  /* 0x00000000ba6d7211 */ /* 0x000fe400010f16ff */
[----:B------:R1:W-:Y:S01]  /*52610*/  STL.64 [R1+0x1728], R188 ;  /* 0x001728bc01007387 */ /* 0x0003e20000100a00 */
[----:B------:R-:W-:-:S04]  /*52620*/  LEA R186, P2, R184, R2, 0x2 ;  /* 0x00000002b8ba7211 */ /* 0x000fc800078410ff */
[----:B------:R-:W-:Y:S02]  /*52630*/  LEA.HI.X.SX32 R187, R184, R0, 0x2, P2 ;  /* 0x00000000b8bb7211 */ /* 0x000fe400010f16ff */
[----:B-1----:R-:W-:-:S04]  /*52640*/  LEA R188, P1, R185, R2, 0x2 ;  /* 0x00000002b9bc7211 */ /* 0x002fc800078210ff */
[----:B------:R-:W-:Y:S01]  /*52650*/  LEA.HI.X.SX32 R189, R185, R0, 0x2, P1 ;  /* 0x00000000b9bd7211 */ /* 0x000fe200008f16ff */
[----:B------:R-:W-:Y:S04]  /*52660*/  STL.64 [R1+0x1720], R108 ;  /* 0x0017206c01007387 */ /* 0x000fe80000100a00 */
[----:B------:R1:W-:Y:S04]  /*52670*/  STL.64 [R1+0x1718], R188 ;  /* 0x001718bc01007387 */ /* 0x0003e80000100a00 */
[----:B------:R1:W-:Y:S02]  /*52680*/  STL.64 [R1+0x1710], R186 ;  /* 0x001710ba01007387 */ /* 0x0003e40000100a00 */
[----:B-1----:R-:W-:-:S02]  /*52690*/  LEA R188, P1, R183, R2, 0x2 ;  /* 0x00000002b7bc7211 */ /* 0x002fc400078210ff */
[C---:B------:R-:W-:Y:S02]  /*526a0*/  LEA R186, P2, R182.reuse, R2, 0x2 ;  /* 0x00000002b6ba7211 */ /* 0x040fe400078410ff */
[-C--:B------:R-:W-:Y:S02]  /*526b0*/  LEA.HI.X.SX32 R189, R183, R0.reuse, 0x2, P1 ;  /* 0x00000000b7bd7211 */ /* 0x080fe400008f16ff */
[----:B------:R-:W-:Y:S02]  /*526c0*/  LEA.HI.X.SX32 R187, R182, R0, 0x2, P2 ;  /* 0x00000000b6bb7211 */ /* 0x000fe400010f16ff */
[CC--:B------:R-:W-:Y:S02]  /*526d0*/  LEA R184, P1, R181.reuse, R2.reuse, 0x2 ;  /* 0x00000002b5b87211 */ /* 0x0c0fe400078210ff */
[----:B------:R-:W-:Y:S02]  /*526e0*/  LEA R182, P2, R180, R2, 0x2 ;  /* 0x00000002b4b67211 */ /* 0x000fe400078410ff */
[----:B------:R-:W-:-:S02]  /*526f0*/  LEA.HI.X.SX32 R185, R181, R0, 0x2, P1 ;  /* 0x00000000b5b97211 */ /* 0x000fc400008f16ff */
[----:B------:R-:W-:Y:S01]  /*52700*/  LEA.HI.X.SX32 R183, R180, R0, 0x2, P2 ;  /* 0x00000000b4b77211 */ /* 0x000fe200010f16ff */
[----:B------:R-:W-:Y:S04]  /*52710*/  STL.64 [R1+0x1708], R188 ;  /* 0x001708bc01007387 */ /* 0x000fe80000100a00 */
[----:B------:R-:W-:Y:S01]  /*52720*/  STL.64 [R1+0x1700], R186 ;  /* 0x001700ba01007387 */ /* 0x000fe20000100a00 */
[----:B------:R-:W-:-:S03]  /*52730*/  LEA R180, P2, R178, R2, 0x2 ;  /* 0x00000002b2b47211 */ /* 0x000fc600078410ff */
[----:B------:R-:W-:Y:S04]  /*52740*/  STL.64 [R1+0x16f8], R184 ;  /* 0x0016f8b801007387 */ /* 0x000fe80000100a00 */
[----:B------:R1:W-:Y:S01]  /*52750*/  STL.64 [R1+0x16f0], R182 ;  /* 0x0016f0b601007387 */ /* 0x0003e20000100a00 */
[----:B------:R-:W-:Y:S02]  /*52760*/  LEA.HI.X.SX32 R181, R178, R0, 0x2, P2 ;  /* 0x00000000b2b57211 */ /* 0x000fe400010f16ff */
[----:B-1----:R-:W-:-:S04]  /*52770*/  LEA R182, P1, R179, R2, 0x2 ;  /* 0x00000002b3b67211 */ /* 0x002fc800078210ff */
[----:B------:R-:W-:-:S05]  /*52780*/  LEA.HI.X.SX32 R183, R179, R0, 0x2, P1 ;  /* 0x00000000b3b77211 */ /* 0x000fca00008f16ff */
[----:B------:R1:W-:Y:S04]  /*52790*/  STL.64 [R1+0x16e8], R182 ;  /* 0x0016e8b601007387 */ /* 0x0003e80000100a00 */
[----:B------:R2:W-:Y:S01]  /*527a0*/  STL.64 [R1+0x16e0], R180 ;  /* 0x0016e0b401007387 */ /* 0x0005e20000100a00 */
[CC--:B-1----:R-:W-:Y:S02]  /*527b0*/  LEA R182, P1, R177.reuse, R2.reuse, 0x2 ;  /* 0x00000002b1b67211 */ /* 0x0c2fe400078210ff */
[C---:B--2---:R-:W-:Y:S02]  /*527c0*/  LEA R180, P2, R176.reuse, R2, 0x2 ;  /* 0x00000002b0b47211 */ /* 0x044fe400078410ff */
[-C--:B------:R-:W-:Y:S02]  /*527d0*/  LEA.HI.X.SX32 R183, R177, R0.reuse, 0x2, P1 ;  /* 0x00000000b1b77211 */ /* 0x080fe400008f16ff */
[----:B------:R-:W-:-:S02]  /*527e0*/  LEA.HI.X.SX32 R181, R176, R0, 0x2, P2 ;  /* 0x00000000b0b57211 */ /* 0x000fc400010f16ff */
[CC--:B------:R-:W-:Y:S02]  /*527f0*/  LEA R178, P1, R175.reuse, R2.reuse, 0x2 ;  /* 0x00000002afb27211 */ /* 0x0c0fe400078210ff */
[C---:B------:R-:W-:Y:S02]  /*52800*/  LEA R176, P2, R174.reuse, R2, 0x2 ;  /* 0x00000002aeb07211 */ /* 0x040fe400078410ff */
[-C--:B------:R-:W-:Y:S02]  /*52810*/  LEA.HI.X.SX32 R179, R175, R0.reuse, 0x2, P1 ;  /* 0x00000000afb37211 */ /* 0x080fe400008f16ff */
[----:B------:R-:W-:Y:S01]  /*52820*/  LEA.HI.X.SX32 R177, R174, R0, 0x2, P2 ;  /* 0x00000000aeb17211 */ /* 0x000fe200010f16ff */
[----:B------:R-:W-:Y:S04]  /*52830*/  STL.64 [R1+0x16d8], R182 ;  /* 0x0016d8b601007387 */ /* 0x000fe80000100a00 */
[----:B------:R-:W-:Y:S04]  /*52840*/  STL.64 [R1+0x16d0], R180 ;  /* 0x0016d0b401007387 */ /* 0x000fe80000100a00 */
[----:B------:R1:W-:Y:S04]  /*52850*/  STL.64 [R1+0x16c8], R178 ;  /* 0x0016c8b201007387 */ /* 0x0003e80000100a00 */
[----:B------:R2:W-:Y:S01]  /*52860*/  STL.64 [R1+0x16c0], R176 ;  /* 0x0016c0b001007387 */ /* 0x0005e20000100a00 */
[----:B-1----:R-:W-:-:S02]  /*52870*/  LEA R178, P1, R173, R2, 0x2 ;  /* 0x00000002adb27211 */ /* 0x002fc400078210ff */
[C---:B--2---:R-:W-:Y:S02]  /*52880*/  LEA R176, P2, R172.reuse, R2, 0x2 ;  /* 0x00000002acb07211 */ /* 0x044fe400078410ff */
[-C--:B------:R-:W-:Y:S02]  /*52890*/  LEA.HI.X.SX32 R179, R173, R0.reuse, 0x2, P1 ;  /* 0x00000000adb37211 */ /* 0x080fe400008f16ff */
[----:B------:R-:W-:Y:S02]  /*528a0*/  LEA.HI.X.SX32 R177, R172, R0, 0x2, P2 ;  /* 0x00000000acb17211 */ /* 0x000fe400010f16ff */
[CC--:B------:R-:W-:Y:S02]  /*528b0*/  LEA R174, P1, R171.reuse, R2.reuse, 0x2 ;  /* 0x00000002abae7211 */ /* 0x0c0fe400078210ff */
[----:B------:R-:W-:Y:S02]  /*528c0*/  LEA R172, P2, R170, R2, 0x2 ;  /* 0x00000002aaac7211 */ /* 0x000fe400078410ff */
[----:B------:R-:W-:-:S02]  /*528d0*/  LEA.HI.X.SX32 R175, R171, R0, 0x2, P1 ;  /* 0x00000000abaf7211 */ /* 0x000fc400008f16ff */
        /* <DEDUP_REMOVED lines=20> */
[----:B------:R-:W-:-:S03]  /*52a20*/  LEA.HI.X.SX32 R169, R164, R0, 0x2, P2 ;  /* 0x00000000a4a97211 */ /* 0x000fc600010f16ff */
[----:B------:R-:W-:Y:S01]  /*52a30*/  STL.64 [R1+0x1678], R170 ;  /* 0x001678aa01007387 */ /* 0x000fe20000100a00 */
[----:B------:R-:W-:-:S03]  /*52a40*/  LEA R166, P2, R162, R2, 0x2 ;  /* 0x00000002a2a67211 */ /* 0x000fc600078410ff */
[----:B------:R1:W-:Y:S01]  /*52a50*/  STL.64 [R1+0x1670], R168 ;  /* 0x001670a801007387 */ /* 0x0003e20000100a00 */
[----:B------:R-:W-:Y:S02]  /*52a60*/  LEA.HI.X.SX32 R167, R162, R0, 0x2, P2 ;  /* 0x00000000a2a77211 */ /* 0x000fe400010f16ff */
[-C--:B------:R-:W-:Y:S02]  /*52a70*/  LEA R162, P2, R160, R2.reuse, 0x2 ;  /* 0x00000002a0a27211 */ /* 0x080fe400078410ff */
[----:B-1----:R-:W-:-:S04]  /*52a80*/  LEA R168, P1, R163, R2, 0x2 ;  /* 0x00000002a3a87211 */ /* 0x002fc800078210ff */
[----:B------:R-:W-:Y:S02]  /*52a90*/  LEA.HI.X.SX32 R169, R163, R0, 0x2, P1 ;  /* 0x00000000a3a97211 */ /* 0x000fe400008f16ff */
[C---:B------:R-:W-:Y:S02]  /*52aa0*/  LEA R164, P1, R161.reuse, R2, 0x2 ;  /* 0x00000002a1a47211 */ /* 0x040fe400078210ff */
[-C--:B------:R-:W-:Y:S02]  /*52ab0*/  LEA.HI.X.SX32 R163, R160, R0.reuse, 0x2, P2 ;  /* 0x00000000a0a37211 */ /* 0x080fe400010f16ff */
        /* <DEDUP_REMOVED lines=8> */
[----:B------:R-:W-:Y:S02]  /*52b40*/  LEA.HI.X.SX32 R163, R159, R0, 0x2, P1 ;  /* 0x000000009fa37211 */ /* 0x000fe400008f16ff */
        /* <DEDUP_REMOVED lines=24> */
[C---:B------:R-:W-:Y:S01]  /*52cd0*/  LEA R14, P1, R13.reuse, R2, 0x2 ;  /* 0x000000020d0e7211 */ /* 0x040fe200078210ff */
[----:B------:R1:W-:Y:S03]  /*52ce0*/  STL.64 [R1+0x1608], R152 ;  /* 0x0016089801007387 */ /* 0x0003e60000100a00 */
[----:B------:R-:W-:Y:S01]  /*52cf0*/  LEA.HI.X.SX32 R15, R13, R0, 0x2, P1 ;  /* 0x000000000d0f7211 */ /* 0x000fe200008f16ff */
[----:B------:R-:W-:Y:S01]  /*52d00*/  STL.64 [R1+0x1600], R154 ;  /* 0x0016009a01007387 */ /* 0x000fe20000100a00 */
[----:B-1----:R-:W-:-:S03]  /*52d10*/  LEA R152, P2, R12, R2, 0x2 ;  /* 0x000000020c987211 */ /* 0x002fc600078410ff */
[----:B------:R1:W-:Y:S01]  /*52d20*/  STL.64 [R1+0x15f8], R14 ;  /* 0x0015f80e01007387 */ /* 0x0003e20000100a00 */
[----:B------:R-:W-:Y:S02]  /*52d30*/  LEA.HI.X.SX32 R153, R12, R0, 0x2, P2 ;  /* 0x000000000c997211 */ /* 0x000fe400010f16ff */
[----:B------:R-:W-:-:S04]  /*52d40*/  LEA R12, P1, R11, R2, 0x2 ;  /* 0x000000020b0c7211 */ /* 0x000fc800078210ff */
[----:B------:R-:W-:Y:S02]  /*52d50*/  LEA.HI.X.SX32 R13, R11, R0, 0x2, P1 ;  /* 0x000000000b0d7211 */ /* 0x000fe400008f16ff */
[C---:B-1----:R-:W-:Y:S01]  /*52d60*/  LEA R14, P2, R10.reuse, R2, 0x2 ;  /* 0x000000020a0e7211 */ /* 0x042fe200078410ff */
[----:B------:R-:W-:Y:S03]  /*52d70*/  STL.64 [R1+0x15f0], R152 ;  /* 0x0015f09801007387 */ /* 0x000fe60000100a00 */
        /* <DEDUP_REMOVED lines=12> */
[----:B------:R-:W-:Y:S01]  /*52e40*/  LEA.HI.X.SX32 R11, R208, R0, 0x2, P2 ;  /* 0x00000000d00b7211 */ /* 0x000fe200010f16ff */
[----:B------:R1:W-:Y:S04]  /*52e50*/  STL.64 [R1+0x15c8], R8 ;  /* 0x0015c80801007387 */ /* 0x0003e80000100a00 */
[----:B------:R2:W-:Y:S01]  /*52e60*/  STL.64 [R1+0x15c0], R10 ;  /* 0x0015c00a01007387 */ /* 0x0005e20000100a00 */
[----:B-1----:R-:W-:-:S02]  /*52e70*/  LEA R8, P2, R210, R2, 0x2 ;  /* 0x00000002d2087211 */ /* 0x002fc400078410ff */
[C---:B--2---:R-:W-:Y:S02]  /*52e80*/  LEA R10, P1, R211.reuse, R2, 0x2 ;  /* 0x00000002d30a7211 */ /* 0x044fe400078210ff */
[-C--:B------:R-:W-:Y:S02]  /*52e90*/  LEA.HI.X.SX32 R9, R210, R0.reuse, 0x2, P2 ;  /* 0x00000000d2097211 */ /* 0x080fe400010f16ff */
[----:B------:R-:W-:-:S05]  /*52ea0*/  LEA.HI.X.SX32 R11, R211, R0, 0x2, P1 ;  /* 0x00000000d30b7211 */ /* 0x000fca00008f16ff */
[----:B------:R1:W-:Y:S04]  /*52eb0*/  STL.64 [R1+0x15b8], R10 ;  /* 0x0015b80a01007387 */ /* 0x0003e80000100a00 */
[----:B------:R2:W-:Y:S01]  /*52ec0*/  STL.64 [R1+0x15b0], R8 ;  /* 0x0015b00801007387 */ /* 0x0005e20000100a00 */
[CC--:B-1----:R-:W-:Y:S02]  /*52ed0*/  LEA R10, P1, R213.reuse, R2.reuse, 0x2 ;  /* 0x00000002d50a7211 */ /* 0x0c2fe400078210ff */
[C---:B--2---:R-:W-:Y:S02]  /*52ee0*/  LEA R8, P2, R212.reuse, R2, 0x2 ;  /* 0x00000002d4087211 */ /* 0x044fe400078410ff */
[-C--:B------:R-:W-:Y:S02]  /*52ef0*/  LEA.HI.X.SX32 R11, R213, R0.reuse, 0x2, P1 ;  /* 0x00000000d50b7211 */ /* 0x080fe400008f16ff */
[----:B------:R-:W-:-:S03]  /*52f00*/  LEA.HI.X.SX32 R9, R212, R0, 0x2, P2 ;  /* 0x00000000d4097211 */ /* 0x000fc600010f16ff */
        /* <DEDUP_REMOVED lines=48> */
[----:B------:R1:W-:Y:S01]  /*53210*/  STL.64 [R1+0x1528], R10 ;  /* 0x0015280a01007387 */ /* 0x0003e20000100a00 */
[----:B------:R-:W-:-:S03]  /*53220*/  MOV R199, R110 ;  /* 0x0000006e00c77202 */ /* 0x000fc60000000f00 */
[----:B------:R2:W-:Y:S01]  /*53230*/  STL.64 [R1+0x1520], R8 ;  /* 0x0015200801007387 */ /* 0x0005e20000100a00 */
[CC--:B-1----:R-:W-:Y:S02]  /*53240*/  LEA R10, P1, R231.reuse, R2.reuse, 0x2 ;  /* 0x00000002e70a7211 */ /* 0x0c2fe400078210ff */
[C---:B--2---:R-:W-:Y:S02]  /*53250*/  LEA R8, P2, R230.reuse, R2, 0x2 ;  /* 0x00000002e6087211 */ /* 0x044fe400078410ff */
[-C--:B------:R-:W-:Y:S02]  /*53260*/  LEA.HI.X.SX32 R11, R231, R0.reuse, 0x2, P1 ;  /* 0x00000000e70b7211 */ /* 0x080fe400008f16ff */
[----:B------:R-:W-:Y:S01]  /*53270*/  LEA.HI.X.SX32 R9, R230, R0, 0x2, P2 ;  /* 0x00000000e6097211 */ /* 0x000fe200010f16ff */
[----:B------:R-:W-:Y:S01]  /*53280*/  IMAD.MOV.U32 R196, RZ, RZ, R199 ;  /* 0x000000ffffc47224 */ /* 0x000fe200078e00c7 */
[----:B------:R-:W-:Y:S01]  /*53290*/  MOV R198, R106 ;  /* 0x0000006a00c67202 */ /* 0x000fe20000000f00 */
[----:B------:R1:W-:Y:S01]  /*532a0*/  STL.64 [R1+0x1510], R10 ;  /* 0x0015100a01007387 */ /* 0x0003e20000100a00 */
[----:B------:R-:W-:-:S02]  /*532b0*/  IMAD.MOV.U32 R197, RZ, RZ, R105 ;  /* 0x000000ffffc57224 */ /* 0x000fc400078e0069 */
[----:B------:R-:W-:Y:S01]  /*532c0*/  IMAD.MOV.U32 R194, RZ, RZ, R196 ;  /* 0x000000ffffc27224 */ /* 0x000fe200078e00c4 */
[----:B------:R2:W-:Y:S01]  /*532d0*/  STL.64 [R1+0x1518], R8 ;  /* 0x0015180801007387 */ /* 0x0005e20000100a00 */
[----:B------:R-:W-:Y:S02]  /*532e0*/  IMAD.MOV.U32 R196, RZ, RZ, R198 ;  /* 0x000000ffffc47224 */ /* 0x000fe400078e00c6 */
[----:B------:R-:W-:Y:S01]  /*532f0*/  IMAD.MOV.U32 R199, RZ, RZ, R107 ;  /* 0x000000ffffc77224 */ /* 0x000fe200078e006b */
[CC--:B-1----:R-:W-:Y:S01]  /*53300*/  LEA R10, P1, R233.reuse, R2.reuse, 0x2 ;  /* 0x00000002e90a7211 */ /* 0x0c2fe200078210ff */
[----:B------:R-:W-:Y:S01]  /*53310*/  IMAD.MOV.U32 R198, RZ, RZ, R200 ;  /* 0x000000ffffc67224 */ /* 0x000fe200078e00c8 */
[C---:B--2---:R-:W-:Y:S02]  /*53320*/  LEA R8, P2, R232.reuse, R2, 0x2 ;  /* 0x00000002e8087211 */ /* 0x044fe400078410ff */
[-C--:B------:R-:W-:Y:S02]  /*53330*/  LEA.HI.X.SX32 R11, R233, R0.reuse, 0x2, P1 ;  /* 0x00000000e90b7211 */ /* 0x080fe400008f16ff */
[----:B------:R-:W-:Y:S01]  /*53340*/  LEA.HI.X.SX32 R9, R232, R0, 0x2, P2 ;  /* 0x00000000e8097211 */ /* 0x000fe200010f16ff */
[----:B------:R-:W-:Y:S01]  /*53350*/  IMAD.MOV.U32 R192, RZ, RZ, R194 ;  /* 0x000000ffffc07224 */ /* 0x000fe200078e00c2 */
[----:B------:R-:W-:Y:S01]  /*53360*/  MOV R195, R197 ;  /* 0x000000c500c37202 */ /* 0x000fe20000000f00 */
[----:B------:R-:W-:Y:S01]  /*53370*/  IMAD.MOV.U32 R197, RZ, RZ, R199 ;  /* 0x000000ffffc57224 */ /* 0x000fe200078e00c7 */
[----:B------:R-:W-:Y:S01]  /*53380*/  MOV R194, R198 ;  /* 0x000000c600c27202 */ /* 0x000fe20000000f00 */
[----:B------:R-:W-:Y:S01]  /*53390*/  IMAD.MOV.U32 R199, RZ, RZ, R202 ;  /* 0x000000ffffc77224 */ /* 0x000fe200078e00ca */
[----:B------:R1:W-:Y:S01]  /*533a0*/  STL.64 [R1+0x1508], R10 ;  /* 0x0015080a01007387 */ /* 0x0003e20000100a00 */
[----:B------:R-:W-:Y:S01]  /*533b0*/  MOV R202, R103 ;  /* 0x0000006700ca7202 */ /* 0x000fe20000000f00 */
[----:B------:R-:W-:-:S02]  /*533c0*/  IMAD.MOV.U32 R200, RZ, RZ, R205 ;  /* 0x000000ffffc87224 */ /* 0x000fc400078e00cd */
[----:B------:R2:W-:Y:S01]  /*533d0*/  STL.64 [R1+0x1500], R8 ;  /* 0x0015000801007387 */ /* 0x0005e20000100a00 */
[----:B------:R-:W-:Y:S02]  /*533e0*/  IMAD.MOV.U32 R193, RZ, RZ, R197 ;  /* 0x000000ffffc17224 */ /* 0x000fe400078e00c5 */
[----:B------:R-:W-:Y:S01]  /*533f0*/  IMAD.MOV.U32 R197, RZ, RZ, R199 ;  /* 0x000000ffffc57224 */ /* 0x000fe200078e00c7 */
[CC--:B-1----:R-:W-:Y:S01]  /*53400*/  LEA R10, P1, R235.reuse, R2.reuse, 0x2 ;  /* 0x00000002eb0a7211 */ /* 0x0c2fe200078210ff */
[----:B------:R-:W-:Y:S01]  /*53410*/  IMAD.MOV.U32 R191, RZ, RZ, R194 ;  /* 0x000000ffffbf7224 */ /* 0x000fe200078e00c2 */
[C---:B--2---:R-:W-:Y:S01]  /*53420*/  LEA R8, P2, R234.reuse, R2, 0x2 ;  /* 0x00000002ea087211 */ /* 0x044fe200078410ff */
[----:B------:R-:W-:Y:S01]  /*53430*/  IMAD.MOV.U32 R199, RZ, RZ, R202 ;  /* 0x000000ffffc77224 */ /* 0x000fe200078e00ca */
[-C--:B------:R-:W-:Y:S01]  /*53440*/  LEA.HI.X.SX32 R11, R235, R0.reuse, 0x2, P1 ;  /* 0x00000000eb0b7211 */ /* 0x080fe200008f16ff */
[----:B------:R-:W-:Y:S01]  /*53450*/  IMAD.MOV.U32 R198, RZ, RZ, R200 ;  /* 0x000000ffffc67224 */ /* 0x000fe200078e00c8 */
[----:B------:R-:W-:Y:S01]  /*53460*/  LEA.HI.X.SX32 R9, R234, R0, 0x2, P2 ;  /* 0x00000000ea097211 */ /* 0x000fe200010f16ff */
[----:B------:R-:W-:-:S02]  /*53470*/  IMAD.MOV.U32 R189, RZ, RZ, R191 ;  /* 0x000000ffffbd7224 */ /* 0x000fc400078e00bf */
[----:B------:R-:W-:Y:S01]  /*53480*/  IMAD.MOV.U32 R190, RZ, RZ, R193 ;  /* 0x000000ffffbe7224 */ /* 0x000fe200078e00c1 */
[----:B------:R1:W-:Y:S01]  /*53490*/  STL.64 [R1+0x14f8], R10 ;  /* 0x0014f80a01007387 */ /* 0x0003e20000100a00 */
[----:B------:R-:W-:Y:S01]  /*534a0*/  IMAD.MOV.U32 R194, RZ, RZ, R197 ;  /* 0x000000ffffc27224 */ /* 0x000fe200078e00c5 */
[----:B------:R-:W-:Y:S01]  /*534b0*/  MOV R197, R199 ;  /* 0x000000c700c57202 */ /* 0x000fe20000000f00 */
[----:B------:R-:W-:Y:S01]  /*534c0*/  IMAD.MOV.U32 R193, RZ, RZ, R198 ;  /* 0x000000ffffc17224 */ /* 0x000fe200078e00c6 */
[----:B------:R2:W-:Y:S01]  /*534d0*/  STL.64 [R1+0x14f0], R8 ;  /* 0x0014f00801007387 */ /* 0x0005e20000100a00 */
[----:B------:R-:W-:Y:S02]  /*534e0*/  IMAD.MOV.U32 R188, RZ, RZ, R189 ;  /* 0x000000ffffbc7224 */ /* 0x000fe400078e00bd */
[----:B------:R-:W-:Y:S01]  /*534f0*/  IMAD.MOV.U32 R191, RZ, RZ, R193 ;  /* 0x000000ffffbf7224 */ /* 0x000fe200078e00c1 */
[-C--:B-1----:R-:W-:Y:S01]  /*53500*/  LEA R10, P1, R237, R2.reuse, 0x2 ;  /* 0x00000002ed0a7211 */ /* 0x082fe200078210ff */
[----:B------:R-:W-:Y:S01]  /*53510*/  IMAD.MOV.U32 R193, RZ, RZ, R197 ;  /* 0x000000ffffc17224 */ /* 0x000fe200078e00c5 */
[----:B--2---:R-:W-:-:S02]  /*53520*/  LEA R8, P2, R236, R2, 0x2 ;  /* 0x00000002ec087211 */ /* 0x004fc400078410ff */
[-C--:B------:R-:W-:Y:S01]  /*53530*/  LEA.HI.X.SX32 R11, R237, R0.reuse, 0x2, P1 ;  /* 0x00000000ed0b7211 */ /* 0x080fe200008f16ff */
[----:B------:R-:W-:Y:S01]  /*53540*/  IMAD.MOV.U32 R187, RZ, RZ, R188 ;  /* 0x000000ffffbb7224 */ /* 0x000fe200078e00bc */
[----:B------:R-:W-:Y:S01]  /*53550*/  LEA.HI.X.SX32 R9, R236, R0, 0x2, P2 ;  /* 0x00000000ec097211 */ /* 0x000fe200010f16ff */
[----:B------:R-:W-:Y:S02]  /*53560*/  IMAD.MOV.U32 R189, RZ, RZ, R191 ;  /* 0x000000ffffbd7224 */ /* 0x000fe400078e00bf */
[----:B------:R-:W-:Y:S01]  /*53570*/  IMAD.MOV.U32 R191, RZ, RZ, R193 ;  /* 0x000000ffffbf7224 */ /* 0x000fe200078e00c1 */
[----:B------:R1:W-:Y:S01]  /*53580*/  STL.64 [R1+0x14e8], R10 ;  /* 0x0014e80a01007387 */ /* 0x0003e20000100a00 */
[----:B------:R-:W-:Y:S02]  /*53590*/  IMAD.MOV.U32 R186, RZ, RZ, R187 ;  /* 0x000000ffffba7224 */ /* 0x000fe400078e00bb */
[----:B------:R-:W-:Y:S01]  /*535a0*/  IMAD.MOV.U32 R185, RZ, RZ, R195 ;  /* 0x000000ffffb97224 */ /* 0x000fe200078e00c3 */
[----:B------:R2:W-:Y:S01]  /*535b0*/  STL.64 [R1+0x14e0], R8 ;  /* 0x0014e00801007387 */ /* 0x0005e20000100a00 */
[----:B------:R-:W-:-:S02]  /*535c0*/  IMAD.MOV.U32 R200, RZ, RZ, R101 ;  /* 0x000000ffffc87224 */ /* 0x000fc400078e0065 */
[----:B------:R-:W-:Y:S01]  /*535d0*/  IMAD.MOV.U32 R188, RZ, RZ, R191 ;  /* 0x000000ffffbc7224 */ /* 0x000fe200078e00bf */
[CC--:B-1----:R-:W-:Y:S01]  /*535e0*/  LEA R10, P1, R239.reuse, R2.reuse, 0x2 ;  /* 0x00000002ef0a7211 */ /* 0x0c2fe200078210ff */
[----:B------:R-:W-:Y:S01]  /*535f0*/  IMAD.MOV.U32 R184, RZ, RZ, R185 ;  /* 0x000000ffffb87224 */ /* 0x000fe200078e00b9 */
[C---:B--2---:R-:W-:Y:S01]  /*53600*/  LEA R8, P2, R238.reuse, R2, 0x2 ;  /* 0x00000002ee087211 */ /* 0x044fe200078410ff */
[----:B------:R-:W-:Y:S01]  /*53610*/  IMAD.MOV.U32 R198, RZ, RZ, R200 ;  /* 0x000000ffffc67224 */ /* 0x000fe200078e00c8 */
[----:B------:R-:W-:Y:S02]  /*53620*/  LEA.HI.X.SX32 R11, R239, R0, 0x2, P1 ;  /* 0x00000000ef0b7211 */ /* 0x000fe400008f16ff */
[----:B------:R-:W-:Y:S01]  /*53630*/  MOV R185, R186 ;  /* 0x000000ba00b97202 */ /* 0x000fe20000000f00 */
[----:B------:R-:W-:Y:S01]  /*53640*/  IMAD.MOV.U32 R187, RZ, RZ, R188 ;  /* 0x000000ffffbb7224 */ /* 0x000fe200078e00bc */
[----:B------:R-:W-:Y:S01]  /*53650*/  LEA.HI.X.SX32 R9, R238, R0, 0x2, P2 ;  /* 0x00000000ee097211 */ /* 0x000fe200010f16ff */
[----:B------:R-:W-:Y:S01]  /*53660*/  IMAD.MOV.U32 R186, RZ, RZ, R91 ;  /* 0x000000ffffba7224 */ /* 0x000fe200078e005b */
[----:B------:R1:W-:Y:S01]  /*53670*/  STL.64 [R1+0x14d8], R10 ;  /* 0x0014d80a01007387 */ /* 0x0003e20000100a00 */
[----:B------:R-:W-:Y:S01]  /*53680*/  IMAD.MOV.U32 R183, RZ, RZ, R184 ;  /* 0x000000ffffb77224 */ /* 0x000fe200078e00b8 */
[----:B------:R-:W-:Y:S01]  /*53690*/  MOV R197, R198 ;  /* 0x000000c600c57202 */ /* 0x000fe20000000f00 */
[----:B------:R-:W-:Y:S01]  /*536a0*/  IMAD.MOV.U32 R184, RZ, RZ, R185 ;  /* 0x000000ffffb87224 */ /* 0x000fe200078e00b9 */
[----:B------:R2:W-:Y:S01]  /*536b0*/  STL.64 [R1+0x14d0], R8 ;  /* 0x0014d00801007387 */ /* 0x0005e20000100a00 */
[----:B------:R-:W-:Y:S01]  /*536c0*/  IMAD.MOV.U32 R185, RZ, RZ, R186 ;  /* 0x000000ffffb97224 */ /* 0x000fe200078e00ba */
[----:B------:R-:W-:Y:S01]  /*536d0*/  MOV R186, R187 ;  /* 0x000000bb00ba7202 */ /* 0x000fe20000000f00 */
[----:B------:R-:W-:Y:S01]  /*536e0*/  IMAD.MOV.U32 R187, RZ, RZ, R189 ;  /* 0x000000ffffbb7224 */ /* 0x000fe200078e00bd */
[-C--:B-1----:R-:W-:Y:S01]  /*536f0*/  LEA R10, P1, R241, R2.reuse, 0x2 ;  /* 0x00000002f10a7211 */ /* 0x082fe200078210ff */
[----:B------:R-:W-:Y:S01]  /*53700*/  IMAD.MOV.U32 R193, RZ, RZ, R197 ;  /* 0x000000ffffc17224 */ /* 0x000fe200078e00c5 */
[----:B--2---:R-:W-:-:S02]  /*53710*/  LEA R8, P2, R240, R2, 0x2 ;  /* 0x00000002f0087211 */ /* 0x004fc400078410ff */
[-C--:B------:R-:W-:Y:S01]  /*53720*/  LEA.HI.X.SX32 R11, R241, R0.reuse, 0x2, P1 ;  /* 0x00000000f10b7211 */ /* 0x080fe200008f16ff */
[----:B------:R-:W-:Y:S01]  /*53730*/  IMAD.MOV.U32 R205, RZ, RZ, R104 ;  /* 0x000000ffffcd7224 */ /* 0x000fe200078e0068 */
[----:B------:R-:W-:Y:S01]  /*53740*/  MOV R182, R183 ;  /* 0x000000b700b67202 */ /* 0x000fe20000000f00 */
[----:B------:R-:W-:Y:S01]  /*53750*/  IMAD.MOV.U32 R183, RZ, RZ, R185 ;  /* 0x000000ffffb77224 */ /* 0x000fe200078e00b9 */
[----:B------:R-:W-:Y:S01]  /*53760*/  LEA.HI.X.SX32 R9, R240, R0, 0x2, P2 ;  /* 0x00000000f0097211 */ /* 0x000fe200010f16ff */
[----:B------:R-:W-:Y:S01]  /*53770*/  IMAD.MOV.U32 R185, RZ, RZ, R186 ;  /* 0x000000ffffb97224 */ /* 0x000fe200078e00ba */
[----:B------:R1:W-:Y:S01]  /*53780*/  STL.64 [R1+0x14c8], R10 ;  /* 0x0014c80a01007387 */ /* 0x0003e20000100a00 */
[----:B------:R-:W-:Y:S02]  /*53790*/  IMAD.MOV.U32 R186, RZ, RZ, R187 ;  /* 0x000000ffffba7224 */ /* 0x000fe400078e00bb */
[----:B------:R-:W-:Y:S01]  /*537a0*/  IMAD.MOV.U32 R187, RZ, RZ, R193 ;  /* 0x000000ffffbb7224 */ /* 0x000fe200078e00c1 */
[----:B------:R2:W-:Y:S01]  /*537b0*/  STL.64 [R1+0x14c0], R8 ;  /* 0x0014c00801007387 */ /* 0x0005e20000100a00 */
[----:B------:R-:W-:-:S02]  /*537c0*/  IMAD.MOV.U32 R193, RZ, RZ, R205 ;  /* 0x000000ffffc17224 */ /* 0x000fc400078e00cd */
[----:B------:R-:W-:Y:S02]  /*537d0*/  IMAD.MOV.U32 R202, RZ, RZ, R102 ;  /* 0x000000ffffca7224 */ /* 0x000fe400078e0066 */
[----:B------:R-:W-:Y:S01]  /*537e0*/  IMAD.MOV.U32 R181, RZ, RZ, R183 ;  /* 0x000000ffffb57224 */ /* 0x000fe200078e00b7 */
[CC--:B-1----:R-:W-:Y:S01]  /*537f0*/  LEA R10, P1, R243.reuse, R2.reuse, 0x2 ;  /* 0x00000002f30a7211 */ /* 0x0c2fe200078210ff */
[----:B------:R-:W-:Y:S02]  /*53800*/  IMAD.MOV.U32 R183, RZ, RZ, R186 ;  /* 0x000000ffffb77224 */ /* 0x000fe400078e00ba */
        /* <DEDUP_REMOVED lines=8> */
[----:B------:R-:W-:Y:S01]  /*53890*/  MOV R204, R100 ;  /* 0x0000006400cc7202 */ /* 0x000fe20000000f00 */
[----:B------:R-:W-:Y:S02]  /*538a0*/  IMAD.MOV.U32 R203, RZ, RZ, R99 ;  /* 0x000000ffffcb7224 */ /* 0x000fe400078e0063 */
[----:B------:R-:W-:Y:S01]  /*538b0*/  IMAD.MOV.U32 R180, RZ, RZ, R181 ;  /* 0x000000ffffb47224 */ /* 0x000fe200078e00b5 */
[----:B------:R1:W-:Y:S01]  /*538c0*/  STL.64 [R1+0x14b8], R10 ;  /* 0x0014b80a01007387 */ /* 0x0003e20000100a00 */
[----:B------:R-:W-:Y:S02]  /*538d0*/  IMAD.MOV.U32 R181, RZ, RZ, R187 ;  /* 0x000000ffffb57224 */ /* 0x000fe400078e00bb */
[----:B------:R-:W-:Y:S01]  /*538e0*/  IMAD.MOV.U32 R198, RZ, RZ, R199 ;  /* 0x000000ffffc67224 */ /* 0x000fe200078e00c7 */
[----:B------:R2:W-:Y:S01]  /*538f0*/  STL.64 [R1+0x14b0], R8 ;  /* 0x0014b00801007387 */ /* 0x0005e20000100a00 */
[----:B------:R-:W-:-:S02]  /*53900*/  IMAD.MOV.U32 R199, RZ, RZ, R200 ;  /* 0x000000ffffc77224 */ /* 0x000fc400078e00c8 */
[----:B------:R-:W-:Y:S02]  /*53910*/  IMAD.MOV.U32 R200, RZ, RZ, R203 ;  /* 0x000000ffffc87224 */ /* 0x000fe400078e00cb */
        /* <DEDUP_REMOVED lines=10> */
[----:B------:R-:W-:Y:S01]  /*539c0*/  IMAD.MOV.U32 R183, RZ, RZ, R184 ;  /* 0x000000ffffb77224 */ /* 0x000fe200078e00b8 */
[----:B------:R-:W-:Y:S01]  /*539d0*/  MOV R184, R195 ;  /* 0x000000c300b87202 */ /* 0x000fe20000000f00 */
[----:B------:R-:W-:Y:S01]  /*539e0*/  IMAD.MOV.U32 R195, RZ, RZ, R57 ;  /* 0x000000ffffc37224 */ /* 0x000fe200078e0039 */
[----:B------:R-:W-:Y:S01]  /*539f0*/  MOV R197, R203 ;  /* 0x000000cb00c57202 */ /* 0x000fe20000000f00 */
[----:B------:R-:W-:Y:S01]  /*53a00*/  IMAD.MOV.U32 R203, RZ, RZ, R97 ;  /* 0x000000ffffcb7224 */ /* 0x000fe200078e0061 */
[----:B------:R-:W2:Y:S01]  /*53a10*/  LDL.LU R57, [R1+0x1a10] ;  /* 0x001a100001397983 */ /* 0x000ea20000300800 */
[----:B------:R-:W-:-:S03]  /*53a20*/  IMAD.MOV.U32 R176, RZ, RZ, R180 ;  /* 0x000000ffffb07224 */ /* 0x000fc600078e00b4 */
[----:B------:R1:W-:Y:S01]  /*53a30*/  STL.64 [R1+0x14a8], R10 ;  /* 0x0014a80a01007387 */ /* 0x0003e20000100a00 */
[----:B------:R-:W-:Y:S01]  /*53a40*/  IMAD.MOV.U32 R191, RZ, RZ, R203 ;  /* 0x000000ffffbf7224 */ /* 0x000fe200078e00cb */
[----:B------:R-:W-:Y:S01]  /*53a50*/  MOV R203, R96 ;  /* 0x0000006000cb7202 */ /* 0x000fe20000000f00 */
[----:B------:R-:W-:Y:S01]  /*53a60*/  IMAD.MOV.U32 R180, RZ, RZ, R181 ;  /* 0x000000ffffb47224 */ /* 0x000fe200078e00b5 */
[----:B------:R3:W-:Y:S01]  /*53a70*/  STL.64 [R1+0x14a0], R8 ;  /* 0x0014a00801007387 */ /* 0x0007e20000100a00 */
[----:B------:R-:W-:Y:S01]  /*53a80*/  MOV R181, R182 ;  /* 0x000000b600b57202 */ /* 0x000fe20000000f00 */
[----:B------:R-:W-:Y:S01]  /*53a90*/  IMAD.MOV.U32 R182, RZ, RZ, R183 ;  /* 0x000000ffffb67224 */ /* 0x000fe200078e00b7 */
[CC--:B-1----:R-:W-:Y:S01]  /*53aa0*/  LEA R10, P1, R247.reuse, R2.reuse, 0x2 ;  /* 0x00000002f70a7211 */ /* 0x0c2fe200078210ff */
[----:B------:R-:W-:Y:S01]  /*53ab0*/  IMAD.MOV.U32 R183, RZ, RZ, R184 ;  /* 0x000000ffffb77224 */ /* 0x000fe200078e00b8 */
[C---:B---3--:R-:W-:Y:S02]  /*53ac0*/  LEA R8, P2, R246.reuse, R2, 0x2 ;  /* 0x00000002f6087211 */ /* 0x048fe400078410ff */
[-C--:B------:R-:W-:Y:S01]  /*53ad0*/  LEA.HI.X.SX32 R11, R247, R0.reuse, 0x2, P1 ;  /* 0x00000000f70b7211 */ /* 0x080fe200008f16ff */
[----:B------:R-:W-:Y:S01]  /*53ae0*/  IMAD.MOV.U32 R184, RZ, RZ, R185 ;  /* 0x000000ffffb87224 */ /* 0x000fe200078e00b9 */
[----:B------:R-:W-:Y:S01]  /*53af0*/  LEA.HI.X.SX32 R9, R246, R0, 0x2, P2 ;  /* 0x00000000f6097211 */ /* 0x000fe200010f16ff */
[----:B------:R-:W-:-:S02]  /*53b00*/  IMAD.MOV.U32 R185, RZ, RZ, R186 ;  /* 0x000000ffffb97224 */ /* 0x000fc400078e00ba */
[----:B------:R-:W-:Y:S01]  /*53b10*/  IMAD.MOV.U32 R186, RZ, RZ, R203 ;  /* 0x000000ffffba7224 */ /* 0x000fe200078e00cb */
[----:B------:R1:W-:Y:S01]  /*53b20*/  STL.64 [R1+0x1498], R10 ;  /* 0x0014980a01007387 */ /* 0x0003e20000100a00 */
[----:B------:R-:W-:Y:S01]  /*53b30*/  MOV R203, R59 ;  /* 0x0000003b00cb7202 */ /* 0x000fe20000000f00 */
[----:B------:R-:W-:Y:S02]  /*53b40*/  IMAD.MOV.U32 R193, RZ, RZ, R197 ;  /* 0x000000ffffc17224 */ /* 0x000fe400078e00c5 */
[----:B------:R-:W3:Y:S01]  /*53b50*/  LDL.LU R59, [R1+0x1a0c] ;  /* 0x001a0c00013b7983 */ /* 0x000ee20000300800 */
[----:B------:R-:W-:-:S03]  /*53b60*/  MOV R197, R200 ;  /* 0x000000c800c57202 */ /* 0x000fc60000000f00 */
[----:B------:R4:W-:Y:S01]  /*53b70*/  STL.64 [R1+0x1490], R8 ;  /* 0x0014900801007387 */ /* 0x0009e20000100a00 */
[C---:B-1----:R-:W-:Y:S01]  /*53b80*/  LEA R10, P1, R249.reuse, R2, 0x2 ;  /* 0x00000002f90a7211 */ /* 0x042fe200078210ff */
[----:B------:R-:W-:Y:S02]  /*53b90*/  IMAD.MOV.U32 R177, RZ, RZ, R180 ;  /* 0x000000ffffb17224 */ /* 0x000fe400078e00b4 */
[----:B------:R-:W-:Y:S01]  /*53ba0*/  IMAD.MOV.U32 R180, RZ, RZ, R181 ;  /* 0x000000ffffb47224 */ /* 0x000fe200078e00b5 */
[----:B------:R-:W-:Y:S02]  /*53bb0*/  LEA.HI.X.SX32 R11, R249, R0, 0x2, P1 ;  /* 0x00000000f90b7211 */ /* 0x000fe400008f16ff */
[C---:B----4-:R-:W-:Y:S01]  /*53bc0*/  LEA R8, P2, R248.reuse, R2, 0x2 ;  /* 0x00000002f8087211 */ /* 0x050fe200078410ff */
[----:B------:R-:W-:Y:S01]  /*53bd0*/  IMAD.MOV.U32 R181, RZ, RZ, R182 ;  /* 0x000000ffffb57224 */ /* 0x000fe200078e00b6 */
[----:B------:R-:W-:Y:S02]  /*53be0*/  MOV R182, R183 ;  /* 0x000000b700b67202 */ /* 0x000fe40000000f00 */
[----:B------:R-:W-:Y:S01]  /*53bf0*/  LEA.HI.X.SX32 R9, R248, R0, 0x2, P2 ;  /* 0x00000000f8097211 */ /* 0x000fe200010f16ff */
[----:B------:R-:W-:Y:S01]  /*53c00*/  IMAD.MOV.U32 R187, RZ, RZ, R197 ;  /* 0x000000ffffbb7224 */ /* 0x000fe200078e00c5 */
[----:B------:R-:W-:Y:S01]  /*53c10*/  STL.64 [R1+0x1488], R10 ;  /* 0x0014880a01007387 */ /* 0x000fe20000100a00 */
[----:B------:R-:W-:-:S02]  /*53c20*/  IMAD.MOV.U32 R188, RZ, RZ, R191 ;  /* 0x000000ffffbc7224 */ /* 0x000fc400078e00bf */
[----:B------:R-:W-:Y:S02]  /*53c30*/  IMAD.MOV.U32 R189, RZ, RZ, R194 ;  /* 0x000000ffffbd7224 */ /* 0x000fe400078e00c2 */
[----:B------:R-:W-:Y:S01]  /*53c40*/  IMAD.MOV.U32 R183, RZ, RZ, R184 ;  /* 0x000000ffffb77224 */ /* 0x000fe200078e00b8 */
[----:B------:R1:W-:Y:S01]  /*53c50*/  STL.64 [R1+0x1480], R8 ;  /* 0x0014800801007387 */ /* 0x0003e20000100a00 */
[----:B------:R-:W-:Y:S01]  /*53c60*/  IMAD.MOV.U32 R184, RZ, RZ, R185 ;  /* 0x000000ffffb87224 */ /* 0x000fe200078e00b9 */
[CC--:B------:R-:W-:Y:S01]  /*53c70*/  LEA R170, P1, R251.reuse, R2.reuse, 0x2 ;  /* 0x00000002fbaa7211 */ /* 0x0c0fe200078210ff */
[----:B------:R-:W-:Y:S02]  /*53c80*/  IMAD.MOV.U32 R185, RZ, RZ, R186 ;  /* 0x000000ffffb97224 */ /* 0x000fe400078e00ba */
[----:B------:R-:W-:Y:S02]  /*53c90*/  IMAD.MOV.U32 R186, RZ, RZ, R187 ;  /* 0x000000ffffba7224 */ /* 0x000fe400078e00bb */
[----:B------:R-:W-:Y:S01]  /*53ca0*/  IMAD.MOV.U32 R187, RZ, RZ, R188 ;  /* 0x000000ffffbb7224 */ /* 0x000fe200078e00bc */
[----:B------:R-:W-:Y:S01]  /*53cb0*/  MOV R188, R189 ;  /* 0x000000bd00bc7202 */ /* 0x000fe20000000f00 */
[----:B------:R-:W-:Y:S01]  /*53cc0*/  IMAD.MOV.U32 R189, RZ, RZ, R190 ;  /* 0x000000ffffbd7224 */ /* 0x000fe200078e00be */
[C---:B-1----:R-:W-:Y:S01]  /*53cd0*/  LEA R8, P2, R250.reuse, R2, 0x2 ;  /* 0x00000002fa087211 */ /* 0x042fe200078410ff */
[----:B------:R-:W-:Y:S01]  /*53ce0*/  IMAD.MOV.U32 R190, RZ, RZ, R201 ;  /* 0x000000ffffbe7224 */ /* 0x000fe200078e00c9 */
        /* <DEDUP_REMOVED lines=8> */
[----:B------:R4:W-:Y:S04]  /*53d70*/  STL.64 [R1+0x1470], R8 ;  /* 0x0014700801007387 */ /* 0x0009e80000100a00 */
[----:B------:R-:W2:Y:S01]  /*53d80*/  LDL.LU R21, [R1+0x41c] ;  /* 0x00041c0001157983 */ /* 0x000ea20000300800 */
[----:B-1----:R-:W-:-:S04]  /*53d90*/  LEA R170, P1, R180, R2, 0x2 ;  /* 0x00000002b4aa7211 */ /* 0x002fc800078210ff */
[----:B------:R-:W-:Y:S01]  /*53da0*/  LEA.HI.X.SX32 R171, R180, R0, 0x2, P1 ;  /* 0x00000000b4ab7211 */ /* 0x000fe200008f16ff */
        /* <DEDUP_REMOVED lines=13> */
[----:B------:R-:W-:Y:S01]  /*53e80*/  LEA R172, P1, R179, R2, 0x2 ;  /* 0x00000002b3ac7211 */ /* 0x000fe200078210ff */
[----:B------:R-:W-:Y:S01]  /*53e90*/  IMAD.MOV.U32 R188, RZ, RZ, R189 ;  /* 0x000000ffffbc7224 */ /* 0x000fe200078e00bd */
[----:B------:R-:W-:Y:S01]  /*53ea0*/  MOV R189, R190 ;  /* 0x000000be00bd7202 */ /* 0x000fe20000000f00 */
[----:B------:R-:W-:Y:S02]  /*53eb0*/  IMAD.MOV.U32 R183, RZ, RZ, R184 ;  /* 0x000000ffffb77224 */ /* 0x000fe400078e00b8 */
[----:B------:R-:W-:-:S02]  /*53ec0*/  IMAD.MOV.U32 R184, RZ, RZ, R185 ;  /* 0x000000ffffb87224 */ /* 0x000fc400078e00b9 */
[----:B------:R-:W-:Y:S02]  /*53ed0*/  IMAD.MOV.U32 R190, RZ, RZ, R191 ;  /* 0x000000ffffbe7224 */ /* 0x000fe400078e00bf */
[----:B------:R-:W-:Y:S01]  /*53ee0*/  IMAD.MOV.U32 R185, RZ, RZ, R186 ;  /* 0x000000ffffb97224 */ /* 0x000fe200078e00ba */
[C---:B----4-:R-:W-:Y:S01]  /*53ef0*/  LEA R8, P2, R252.reuse, R2, 0x2 ;  /* 0x00000002fc087211 */ /* 0x050fe200078410ff */
[----:B------:R-:W-:Y:S02]  /*53f00*/  IMAD.MOV.U32 R191, RZ, RZ, R192 ;  /* 0x000000ffffbf7224 */ /* 0x000fe400078e00c0 */
[----:B------:R-:W-:Y:S01]  /*53f10*/  IMAD.MOV.U32 R186, RZ, RZ, R187 ;  /* 0x000000ffffba7224 */ /* 0x000fe200078e00bb */
[-C--:B------:R-:W-:Y:S01]  /*53f20*/  LEA.HI.X.SX32 R173, R179, R0.reuse, 0x2, P1 ;  /* 0x00000000b3ad7211 */ /* 0x080fe200008f16ff */
[----:B------:R-:W-:Y:S01]  /*53f30*/  IMAD.MOV.U32 R187, RZ, RZ, R188 ;  /* 0x000000ffffbb7224 */ /* 0x000fe200078e00bc */
[----:B------:R-:W-:Y:S01]  /*53f40*/  MOV R188, R189 ;  /* 0x000000bd00bc7202 */ /* 0x000fe20000000f00 */
[----:B------:R-:W-:Y:S01]  /*53f50*/  IMAD.MOV.U32 R189, RZ, RZ, R190 ;  /* 0x000000ffffbd7224 */ /* 0x000fe200078e00be */
[----:B------:R-:W-:Y:S01]  /*53f60*/  MOV R179, R183 ;  /* 0x000000b700b37202 */ /* 0x000fe20000000f00 */
[----:B------:R-:W-:Y:S01]  /*53f70*/  IMAD.MOV.U32 R190, RZ, RZ, R191 ;  /* 0x000000ffffbe7224 */ /* 0x000fe200078e00bf */
[----:B------:R1:W-:Y:S01]  /*53f80*/  STL.64 [R1+0x1468], R170 ;  /* 0x001468aa01007387 */ /* 0x0003e20000100a00 */
[----:B------:R-:W-:Y:S01]  /*53f90*/  IMAD.MOV.U32 R183, RZ, RZ, R184 ;  /* 0x000000ffffb77224 */ /* 0x000fe200078e00b8 */
[----:B------:R-:W-:Y:S01]  /*53fa0*/  LEA.HI.X.SX32 R9, R252, R0, 0x2, P2 ;  /* 0x00000000fc097211 */ /* 0x000fe200010f16ff */
[----:B------:R-:W-:-:S02]  /*53fb0*/  IMAD.MOV.U32 R184, RZ, RZ, R185 ;  /* 0x000000ffffb87224 */ /* 0x000fc400078e00b9 */
[----:B------:R-:W-:Y:S02]  /*53fc0*/  IMAD.MOV.U32 R192, RZ, RZ, R60 ;  /* 0x000000ffffc07224 */ /* 0x000fe400078e003c */
[----:B------:R-:W-:Y:S01]  /*53fd0*/  IMAD.MOV.U32 R185, RZ, RZ, R186 ;  /* 0x000000ffffb97224 */ /* 0x000fe200078e00ba */
[----:B------:R-:W4:Y:S01]  /*53fe0*/  LDL.LU R60, [R1+0x1a08] ;  /* 0x001a0800013c7983 */ /* 0x000f220000300800 */
[----:B------:R-:W-:Y:S02]  /*53ff0*/  IMAD.MOV.U32 R194, RZ, RZ, R206 ;  /* 0x000000ffffc27224 */ /* 0x000fe400078e00ce */
[----:B------:R-:W-:Y:S01]  /*54000*/  IMAD.MOV.U32 R186, RZ, RZ, R187 ;  /* 0x000000ffffba7224 */ /* 0x000fe200078e00bb */
[C---:B-1----:R-:W-:Y:S01]  /*54010*/  LEA R170, P2, R178.reuse, R2, 0x2 ;  /* 0x00000002b2aa7211 */ /* 0x042fe200078410ff */
[----:B------:R-:W-:Y:S01]  /*54020*/  IMAD.MOV.U32 R187, RZ, RZ, R189 ;  /* 0x000000ffffbb7224 */ /* 0x000fe200078e00bd */
[----:B------:R-:W-:Y:S01]  /*54030*/  MOV R189, R190 ;  /* 0x000000be00bd7202 */ /* 0x000fe20000000f00 */
[----:B------:R-:W-:Y:S01]  /*54040*/  IMAD.MOV.U32 R191, RZ, RZ, R192 ;  /* 0x000000ffffbf7224 */ /* 0x000fe200078e00c0 */
[----:B------:R-:W-:Y:S01]  /*54050*/  LEA.HI.X.SX32 R171, R178, R0, 0x2, P2 ;  /* 0x00000000b2ab7211 */ /* 0x000fe200010f16ff */
[----:B------:R-:W-:Y:S01]  /*54060*/  IMAD.MOV.U32 R190, RZ, RZ, R193 ;  /* 0x000000ffffbe7224 */ /* 0x000fe200078e00c1 */
[----:B------:R-:W-:Y:S01]  /*54070*/  STL.64 [R1+0x1460], R8 ;  /* 0x0014600801007387 */ /* 0x000fe20000100a00 */
[----:B------:R-:W-:-:S02]  /*54080*/  IMAD.MOV.U32 R175, RZ, RZ, R179 ;  /* 0x000000ffffaf7224 */ /* 0x000fc400078e00b3 */
[----:B------:R-:W-:Y:S02]  /*54090*/  IMAD.MOV.U32 R192, RZ, RZ, R62 ;  /* 0x000000ffffc07224 */ /* 0x000fe400078e003e */
[----:B------:R-:W-:Y:S01]  /*540a0*/  IMAD.MOV.U32 R193, RZ, RZ, R194 ;  /* 0x000000ffffc17224 */ /* 0x000fe200078e00c2 */
[----:B------:R-:W4:Y:S01]  /*540b0*/  LDL.LU R62, [R1+0x1a04] ;  /* 0x001a0400013e7983 */ /* 0x000f220000300800 */
[----:B------:R-:W-:Y:S02]  /*540c0*/  IMAD.MOV.U32 R194, RZ, RZ, R195 ;  /* 0x000000ffffc27224 */ /* 0x000fe400078e00c3 */
[----:B------:R-:W-:Y:S01]  /*540d0*/  IMAD.MOV.U32 R195, RZ, RZ, R61 ;  /* 0x000000ffffc37224 */ /* 0x000fe200078e003d */
[----:B------:R1:W-:Y:S01]  /*540e0*/  STL.64 [R1+0x1458], R172 ;  /* 0x001458ac01007387 */ /* 0x0003e20000100a00 */
[----:B------:R-:W-:-:S03]  /*540f0*/  MOV R179, R183 ;  /* 0x000000b700b37202 */ /* 0x000fc60000000f00 */
[----:B------:R-:W4:Y:S01]  /*54100*/  LDL.LU R61, [R1+0x1a00] ;  /* 0x001a0000013d7983 */ /* 0x000f220000300800 */
[----:B------:R-:W-:-:S03]  /*54110*/  IMAD.MOV.U32 R178, RZ, RZ, R184 ;  /* 0x000000ffffb27224 */ /* 0x000fc600078e00b8 */
[----:B------:R1:W-:Y:S01]  /*54120*/  STL.64 [R1+0x1450], R170 ;  /* 0x001450aa01007387 */ /* 0x0003e20000100a00 */
[----:B------:R-:W-:Y:S01]  /*54130*/  IMAD.MOV.U32 R183, RZ, RZ, R185 ;  /* 0x000000ffffb77224 */ /* 0x000fe200078e00b9 */
[C---:B-1----:R-:W-:Y:S01]  /*54140*/  LEA R172, P1, R175.reuse, R2, 0x2 ;  /* 0x00000002afac7211 */ /* 0x042fe200078210ff */
[----:B------:R-:W-:Y:S02]  /*54150*/  IMAD.MOV.U32 R184, RZ, RZ, R186 ;  /* 0x000000ffffb87224 */ /* 0x000fe400078e00ba */
[----:B------:R-:W-:Y:S01]  /*54160*/  IMAD.MOV.U32 R185, RZ, RZ, R187 ;  /* 0x000000ffffb97224 */ /* 0x000fe200078e00bb */
[----:B------:R-:W-:Y:S01]  /*54170*/  LEA.HI.X.SX32 R173, R175, R0, 0x2, P1 ;  /* 0x00000000afad7211 */ /* 0x000fe200008f16ff */
[----:B------:R-:W-:Y:S01]  /*54180*/  IMAD.MOV.U32 R186, RZ, RZ, R189 ;  /* 0x000000ffffba7224 */ /* 0x000fe200078e00bd */
[C---:B------:R-:W-:Y:S01]  /*54190*/  LEA R170, P2, R176.reuse, R2, 0x2 ;  /* 0x00000002b0aa7211 */ /* 0x040fe200078410ff */
[----:B------:R-:W-:Y:S01]  /*541a0*/  IMAD.MOV.U32 R189, RZ, RZ, R194 ;  /* 0x000000ffffbd7224 */ /* 0x000fe200078e00c2 */
[----:B------:R-:W-:Y:S01]  /*541b0*/  MOV R187, R193 ;  /* 0x000000c100bb7202 */ /* 0x000fe20000000f00 */
[----:B------:R-:W-:Y:S01]  /*541c0*/  IMAD.MOV.U32 R193, RZ, RZ, R195 ;  /* 0x000000ffffc17224 */ /* 0x000fe200078e00c3 */
[----:B------:R-:W-:Y:S01]  /*541d0*/  LEA.HI.X.SX32 R171, R176, R0, 0x2, P2 ;  /* 0x00000000b0ab7211 */ /* 0x000fe200010f16ff */
[----:B------:R-:W-:-:S02]  /*541e0*/  IMAD.MOV.U32 R194, RZ, RZ, R63 ;  /* 0x000000ffffc27224 */ /* 0x000fc400078e003f */
[----:B------:R-:W4:Y:S01]  /*541f0*/  LDL.LU R63, [R1+0x19fc] ;  /* 0x0019fc00013f7983 */ /* 0x000f220000300800 */
[----:B------:R-:W-:-:S03]  /*54200*/  IMAD.MOV.U32 R195, RZ, RZ, R64 ;  /* 0x000000ffffc37224 */ /* 0x000fc600078e0040 */
[----:B------:R-:W4:Y:S04]  /*54210*/  LDL.LU R64, [R1+0x19f8] ;  /* 0x0019f80001407983 */ /* 0x000f280000300800 */
[----:B------:R-:W-:Y:S04]  /*54220*/  STL.64 [R1+0x1448], R172 ;  /* 0x001448ac01007387 */ /* 0x000fe80000100a00 */
[----:B------:R1:W-:Y:S01]  /*54230*/  STL.64 [R1+0x1440], R170 ;  /* 0x001440aa01007387 */ /* 0x0003e20000100a00 */
[----:B------:R-:W-:Y:S01]  /*54240*/  IMAD.MOV.U32 R204, RZ, RZ, R207 ;  /* 0x000000ffffcc7224 */ /* 0x000fe200078e00cf */
[----:B------:R-:W-:Y:S01]  /*54250*/  MOV R207, R98 ;  /* 0x0000006200cf7202 */ /* 0x000fe20000000f00 */
[----:B------:R-:W-:-:S02]  /*54260*/  IMAD.MOV.U32 R200, RZ, RZ, R202 ;  /* 0x000000ffffc87224 */ /* 0x000fc400078e00ca */
[----:B------:R-:W-:Y:S01]  /*54270*/  IMAD.MOV.U32 R206, RZ, RZ, R89 ;  /* 0x000000ffffce7224 */ /* 0x000fe200078e0059 */
[----:B-1----:R-:W-:Y:S01]  /*54280*/  MOV R171, R178 ;  /* 0x000000b200ab7202 */ /* 0x002fe20000000f00 */
[----:B------:R-:W-:Y:S01]  /*54290*/  IMAD.MOV.U32 R178, RZ, RZ, R184 ;  /* 0x000000ffffb27224 */ /* 0x000fe200078e00b8 */
[-C--:B------:R-:W-:Y:S02]  /*542a0*/  LEA R172, P2, R177, R2.reuse, 0x2 ;  /* 0x00000002b1ac7211 */ /* 0x080fe400078410ff */
[C---:B------:R-:W-:Y:S01]  /*542b0*/  LEA R174, P1, R171.reuse, R2, 0x2 ;  /* 0x00000002abae7211 */ /* 0x040fe200078210ff */
[----:B------:R-:W-:Y:S02]  /*542c0*/  IMAD.MOV.U32 R176, RZ, RZ, R183 ;  /* 0x000000ffffb07224 */ /* 0x000fe400078e00b7 */
[----:B------:R-:W-:Y:S01]  /*542d0*/  IMAD.MOV.U32 R184, RZ, RZ, R186 ;  /* 0x000000ffffb87224 */ /* 0x000fe200078e00ba */
[----:B------:R-:W-:Y:S01]  /*542e0*/  MOV R186, R189 ;  /* 0x000000bd00ba7202 */ /* 0x000fe20000000f00 */
[----:B------:R-:W-:Y:S01]  /*542f0*/  IMAD.MOV.U32 R183, RZ, RZ, R185 ;  /* 0x000000ffffb77224 */ /* 0x000fe200078e00b9 */
[-C--:B------:R-:W-:Y:S01]  /*54300*/  LEA.HI.X.SX32 R175, R171, R0.reuse, 0x2, P1 ;  /* 0x00000000abaf7211 */ /* 0x080fe200008f16ff */
[----:B------:R-:W-:Y:S01]  /*54310*/  IMAD.MOV.U32 R185, RZ, RZ, R187 ;  /* 0x000000ffffb97224 */ /* 0x000fe200078e00bb */
[----:B------:R-:W-:Y:S01]  /*54320*/  LEA.HI.X.SX32 R173, R177, R0, 0x2, P2 ;  /* 0x00000000b1ad7211 */ /* 0x000fe200010f16ff */
[----:B------:R-:W-:-:S02]  /*54330*/  IMAD.MOV.U32 R189, RZ, RZ, R200 ;  /* 0x000000ffffbd7224 */ /* 0x000fc400078e00c8 */
[----:B------:R-:W-:Y:S02]  /*54340*/  IMAD.MOV.U32 R187, RZ, RZ, R203 ;  /* 0x000000ffffbb7224 */ /* 0x000fe400078e00cb */
[----:B------:R-:W-:Y:S02]  /*54350*/  IMAD.MOV.U32 R200, RZ, RZ, R206 ;  /* 0x000000ffffc87224 */ /* 0x000fe400078e00ce */
[----:B------:R-:W-:Y:S01]  /*54360*/  IMAD.MOV.U32 R203, RZ, RZ, R207 ;  /* 0x000000ffffcb7224 */ /* 0x000fe200078e00cf */
[----:B------:R-:W-:Y:S01]  /*54370*/  MOV R207, R65 ;  /* 0x0000004100cf7202 */ /* 0x000fe20000000f00 */
[----:B------:R-:W-:Y:S02]  /*54380*/  IMAD.MOV.U32 R206, RZ, RZ, R66 ;  /* 0x000000ffffce7224 */ /* 0x000fe400078e0042 */
[----:B------:R-:W4:Y:S04]  /*54390*/  LDL.LU R66, [R1+0x19f4] ;  /* 0x0019f40001427983 */ /* 0x000f280000300800 */
[----:B------:R-:W4:Y:S04]  /*543a0*/  LDL.LU R65, [R1+0x19f0] ;  /* 0x0019f00001417983 */ /* 0x000f280000300800 */
[----:B------:R1:W-:Y:S04]  /*543b0*/  STL.64 [R1+0x1438], R174 ;  /* 0x001438ae01007387 */ /* 0x0003e80000100a00 */
[----:B------:R1:W-:Y:S02]  /*543c0*/  STL.64 [R1+0x1430], R172 ;  /* 0x001430ac01007387 */ /* 0x0003e40000100a00 */
[----:B-1----:R-:W-:-:S02]  /*543d0*/  LEA R174, P1, R178, R2, 0x2 ;  /* 0x00000002b2ae7211 */ /* 0x002fc400078210ff */
[C---:B------:R-:W-:Y:S02]  /*543e0*/  LEA R172, P2, R179.reuse, R2, 0x2 ;  /* 0x00000002b3ac7211 */ /* 0x040fe400078410ff */
[-C--:B------:R-:W-:Y:S02]  /*543f0*/  LEA.HI.X.SX32 R175, R178, R0.reuse, 0x2, P1 ;  /* 0x00000000b2af7211 */ /* 0x080fe400008f16ff */
[----:B------:R-:W-:Y:S01]  /*54400*/  LEA.HI.X.SX32 R173, R179, R0, 0x2, P2 ;  /* 0x00000000b3ad7211 */ /* 0x000fe200010f16ff */
        /* <DEDUP_REMOVED lines=11> */
[----:B------:R1:W-:Y:S01]  /*544c0*/  STL.64 [R1+0x1428], R174 ;  /* 0x001428ae01007387 */ /* 0x0003e20000100a00 */
[----:B------:R-:W-:-:S02]  /*544d0*/  IMAD.MOV.U32 R199, RZ, RZ, R148 ;  /* 0x000000ffffc77224 */ /* 0x000fc400078e0094 */
[----:B------:R-:W-:Y:S01]  /*544e0*/  IMAD.MOV.U32 R147, RZ, RZ, R149 ;  /* 0x000000ffff937224 */ /* 0x000fe200078e0095 */
[----:B------:R-:W-:Y:S01]  /*544f0*/  STL.64 [R1+0x1420], R172 ;  /* 0x001420ac01007387 */ /* 0x000fe20000100a00 */
[----:B------:R-:W-:Y:S01]  /*54500*/  IMAD.MOV.U32 R148, RZ, RZ, R150 ;  /* 0x000000ffff947224 */ /* 0x000fe200078e0096 */
[----:B------:R-:W-:Y:S01]  /*54510*/  MOV R150, R17 ;  /* 0x0000001100967202 */ /* 0x000fe20000000f00 */
[----:B------:R-:W-:Y:S02]  /*54520*/  IMAD.MOV.U32 R149, RZ, RZ, R151 ;  /* 0x000000ffff957224 */ /* 0x000fe400078e0097 */
[----:B------:R-:W-:Y:S02]  /*54530*/  IMAD.MOV.U32 R151, RZ, RZ, R22 ;  /* 0x000000ffff977224 */ /* 0x000fe400078e0016 */
[----:B------:R-:W3:Y:S01]  /*54540*/  LDL.LU R22, [R1+0x14] ;  /* 0x0000140001167983 */ /* 0x000ee20000300800 */
[----:B--2---:R-:W-:-:S03]  /*54550*/  IMAD.MOV.U32 R17, RZ, RZ, R21 ;  /* 0x000000ffff117224 */ /* 0x004fc600078e0015 */
[----:B------:R-:W2:Y:S01]  /*54560*/  LDL.LU R21, [R1+0x1c] ;  /* 0x00001c0001157983 */ /* 0x000ea20000300800 */
[CC--:B------:R-:W-:Y:S02]  /*54570*/  LEA R208, P1, R179.reuse, R2.reuse, 0x2 ;  /* 0x00000002b3d07211 */ /* 0x0c0fe400078210ff */
[C---:B-1----:R-:W-:Y:S02]  /*54580*/  LEA R174, P2, R180.reuse, R2, 0x2 ;  /* 0x00000002b4ae7211 */ /* 0x042fe400078410ff */
[-C--:B------:R-:W-:Y:S01]  /*54590*/  LEA.HI.X.SX32 R209, R179, R0.reuse, 0x2, P1 ;  /* 0x00000000b3d17211 */ /* 0x080fe200008f16ff */
[----:B------:R-:W-:Y:S01]  /*545a0*/  IMAD.MOV.U32 R179, RZ, RZ, R183 ;  /* 0x000000ffffb37224 */ /* 0x000fe200078e00b7 */
[----:B------:R-:W-:Y:S01]  /*545b0*/  LEA.HI.X.SX32 R175, R180, R0, 0x2, P2 ;  /* 0x00000000b4af7211 */ /* 0x000fe200010f16ff */
[----:B------:R-:W-:Y:S01]  /*545c0*/  IMAD.MOV.U32 R180, RZ, RZ, R184 ;  /* 0x000000ffffb47224 */ /* 0x000fe200078e00b8 */
[----:B------:R-:W-:Y:S01]  /*545d0*/  MOV R183, R185 ;  /* 0x000000b900b77202 */ /* 0x000fe20000000f00 */
[----:B------:R1:W-:Y:S01]  /*545e0*/  STL.64 [R1+0x1418], R208 ;  /* 0x001418d001007387 */ /* 0x0003e20000100a00 */
[----:B------:R-:W-:-:S03]  /*545f0*/  IMAD.MOV.U32 R184, RZ, RZ, R186 ;  /* 0x000000ffffb87224 */ /* 0x000fc600078e00ba */
[----:B------:R-:W-:Y:S01]  /*54600*/  IMAD.MOV.U32 R177, RZ, RZ, R183 ;  /* 0x000000ffffb17224 */ /* 0x000fe200078e00b7 */
[----:B------:R1:W-:Y:S01]  /*54610*/  STL.64 [R1+0x1410], R174 ;  /* 0x001410ae01007387 */ /* 0x0003e20000100a00 */
[----:B------:R-:W-:Y:S02]  /*54620*/  IMAD.MOV.U32 R185, RZ, RZ, R187 ;  /* 0x000000ffffb97224 */ /* 0x000fe400078e00bb */
[----:B------:R-:W-:Y:S01]  /*54630*/  IMAD.MOV.U32 R186, RZ, RZ, R188 ;  /* 0x000000ffffba7224 */ /* 0x000fe200078e00bc */
[C---:B-1----:R-:W-:Y:S01]  /*54640*/  LEA R208, P1, R180.reuse, R2, 0x2 ;  /* 0x00000002b4d07211 */ /* 0x042fe200078210ff */
[----:B------:R-:W-:Y:S01]  /*54650*/  IMAD.MOV.U32 R187, RZ, RZ, R190 ;  /* 0x000000ffffbb7224 */ /* 0x000fe200078e00be */
[----:B------:R-:W-:Y:S02]  /*54660*/  MOV R188, R68 ;  /* 0x0000004400bc7202 */ /* 0x000fe40000000f00 */
[----:B------:R-:W-:Y:S02]  /*54670*/  LEA.HI.X.SX32 R209, R180, R0, 0x2, P1 ;  /* 0x00000000b4d17211 */ /* 0x000fe400008f16ff */
[-C--:B------:R-:W-:Y:S01]  /*54680*/  LEA R174, P2, R181, R2.reuse, 0x2 ;  /* 0x00000002b5ae7211 */ /* 0x080fe200078410ff */
[----:B------:R-:W-:Y:S01]  /*54690*/  IMAD.MOV.U32 R183, RZ, RZ, R184 ;  /* 0x000000ffffb77224 */ /* 0x000fe200078e00b8 */
[----:B------:R-:W-:Y:S01]  /*546a0*/  LEA R180, P1, R177, R2, 0x2 ;  /* 0x00000002b1b47211 */ /* 0x000fe200078210ff */
[----:B------:R-:W-:Y:S01]  /*546b0*/  IMAD.MOV.U32 R184, RZ, RZ, R185 ;  /* 0x000000ffffb87224 */ /* 0x000fe200078e00b9 */
[-C--:B------:R-:W-:Y:S01]  /*546c0*/  LEA.HI.X.SX32 R175, R181, R0.reuse, 0x2, P2 ;  /* 0x00000000b5af7211 */ /* 0x080fe200010f16ff */
[----:B------:R-:W-:Y:S01]  /*546d0*/  IMAD.MOV.U32 R190, RZ, RZ, R67 ;  /* 0x000000ffffbe7224 */ /* 0x000fe200078e0043 */
[----:B------:R-:W-:Y:S01]  /*546e0*/  LEA.HI.X.SX32 R181, R177, R0, 0x2, P1 ;  /* 0x00000000b1b57211 */ /* 0x000fe200008f16ff */
[----:B------:R-:W-:Y:S01]  /*546f0*/  IMAD.MOV.U32 R185, RZ, RZ, R186 ;  /* 0x000000ffffb97224 */ /* 0x000fe200078e00ba */
[----:B------:R-:W4:Y:S01]  /*54700*/  LDL.LU R67, [R1+0x19ec] ;  /* 0x0019ec0001437983 */ /* 0x000f220000300800 */
[----:B------:R-:W-:Y:S01]  /*54710*/  MOV R186, R187 ;  /* 0x000000bb00ba7202 */ /* 0x000fe20000000f00 */
[----:B------:R-:W-:-:S02]  /*54720*/  IMAD.MOV.U32 R187, RZ, RZ, R188 ;  /* 0x000000ffffbb7224 */ /* 0x000fc400078e00bc */
[----:B------:R-:W4:Y:S01]  /*54730*/  LDL.LU R68, [R1+0x19e8] ;  /* 0x0019e80001447983 */ /* 0x000f220000300800 */
[----:B------:R-:W-:Y:S02]  /*54740*/  IMAD.MOV.U32 R188, RZ, RZ, R189 ;  /* 0x000000ffffbc7224 */ /* 0x000fe400078e00bd */
[----:B------:R-:W-:Y:S01]  /*54750*/  IMAD.MOV.U32 R189, RZ, RZ, R70 ;  /* 0x000000ffffbd7224 */ /* 0x000fe200078e0046 */
[----:B------:R1:W-:Y:S04]  /*54760*/  STL.64 [R1+0x1408], R208 ;  /* 0x001408d001007387 */ /* 0x0003e80000100a00 */
[----:B------:R-:W-:Y:S04]  /*54770*/  STL.64 [R1+0x1400], R174 ;  /* 0x001400ae01007387 */ /* 0x000fe80000100a00 */
[----:B------:R-:W4:Y:S04]  /*54780*/  LDL.LU R70, [R1+0x19e4] ;  /* 0x0019e40001467983 */ /* 0x000f280000300800 */
[----:B------:R1:W-:Y:S02]  /*54790*/  STL.64 [R1+0x13f8], R180 ;  /* 0x0013f8b401007387 */ /* 0x0003e40000100a00 */
[----:B-1----:R-:W-:-:S02]  /*547a0*/  LEA R208, P2, R182, R2, 0x2 ;  /* 0x00000002b6d07211 */ /* 0x002fc400078410ff */
[----:B------:R-:W-:Y:S01]  /*547b0*/  MOV R177, R184 ;  /* 0x000000b800b17202 */ /* 0x000fe20000000f00 */
[----:B------:R-:W-:Y:S01]  /*547c0*/  IMAD.MOV.U32 R184, RZ, RZ, R186 ;  /* 0x000000ffffb87224 */ /* 0x000fe200078e00ba */
[----:B------:R-:W-:Y:S01]  /*547d0*/  LEA.HI.X.SX32 R209, R182, R0, 0x2, P2 ;  /* 0x00000000b6d17211 */ /* 0x000fe200010f16ff */
[----:B------:R-:W-:Y:S02]  /*547e0*/  IMAD.MOV.U32 R186, RZ, RZ, R188 ;  /* 0x000000ffffba7224 */ /* 0x000fe400078e00bc */
[----:B------:R-:W-:Y:S02]  /*547f0*/  IMAD.MOV.U32 R180, RZ, RZ, R183 ;  /* 0x000000ffffb47224 */ /* 0x000fe400078e00b7 */
[----:B------:R-:W-:Y:S01]  /*54800*/  IMAD.MOV.U32 R183, RZ, RZ, R185 ;  /* 0x000000ffffb77224 */ /* 0x000fe200078e00b9 */
[----:B------:R-:W-:Y:S01]  /*54810*/  MOV R188, R69 ;  /* 0x0000004500bc7202 */ /* 0x000fe20000000f00 */
[----:B------:R-:W-:Y:S01]  /*54820*/  IMAD.MOV.U32 R185, RZ, RZ, R187 ;  /* 0x000000ffffb97224 */ /* 0x000fe200078e00bb */
[----:B------:R-:W4:Y:S01]  /*54830*/  LDL.LU R69, [R1+0x19e0] ;  /* 0x0019e00001457983 */ /* 0x000f220000300800 */
[----:B------:R-:W-:-:S02]  /*54840*/  IMAD.MOV.U32 R175, RZ, RZ, R183 ;  /* 0x000000ffffaf7224 */ /* 0x000fc400078e00b7 */
[----:B------:R-:W-:Y:S02]  /*54850*/  IMAD.MOV.U32 R187, RZ, RZ, R189 ;  /* 0x000000ffffbb7224 */ /* 0x000fe400078e00bd */
[----:B------:R-:W-:Y:S02]  /*54860*/  IMAD.MOV.U32 R189, RZ, RZ, R71 ;  /* 0x000000ffffbd7224 */ /* 0x000fe400078e0047 */
[----:B------:R-:W4:Y:S01]  /*54870*/  LDL.LU R71, [R1+0x19dc] ;  /* 0x0019dc0001477983 */ /* 0x000f220000300800 */
[----:B------:R-:W-:-:S03]  /*54880*/  IMAD.MOV.U32 R181, RZ, RZ, R184 ;  /* 0x000000ffffb57224 */ /* 0x000fc600078e00b8 */
[----:B------:R1:W-:Y:S01]  /*54890*/  STL.64 [R1+0x13f0], R208 ;  /* 0x0013f0d001007387 */ /* 0x0003e20000100a00 */
[----:B------:R-:W-:Y:S01]  /*548a0*/  IMAD.MOV.U32 R184, RZ, RZ, R185 ;  /* 0x000000ffffb87224 */ /* 0x000fe200078e00b9 */
[C---:B------:R-:W-:Y:S01]  /*548b0*/  LEA R182, P2, R176.reuse, R2, 0x2 ;  /* 0x00000002b0b67211 */ /* 0x040fe200078410ff */
[----:B------:R-:W-:Y:S01]  /*548c0*/  IMAD.MOV.U32 R185, RZ, RZ, R186 ;  /* 0x000000ffffb97224 */ /* 0x000fe200078e00ba */
[----:B------:R-:W-:Y:S01]  /*548d0*/  MOV R186, R187 ;  /* 0x000000bb00ba7202 */ /* 0x000fe20000000f00 */
[----:B------:R-:W-:Y:S01]  /*548e0*/  IMAD.MOV.U32 R187, RZ, RZ, R188 ;  /* 0x000000ffffbb7224 */ /* 0x000fe200078e00bc */
[----:B------:R-:W-:Y:S02]  /*548f0*/  LEA.HI.X.SX32 R183, R176, R0, 0x2, P2 ;  /* 0x00000000b0b77211 */ /* 0x000fe400010f16ff */
[----:B-1----:R-:W-:Y:S01]  /*54900*/  LEA R208, P1, R175, R2, 0x2 ;  /* 0x00000002afd07211 */ /* 0x002fe200078210ff */
[----:B------:R-:W-:-:S03]  /*54910*/  IMAD.MOV.U32 R188, RZ, RZ, R189 ;  /* 0x000000ffffbc7224 */ /* 0x000fc600078e00bd */
[----:B------:R-:W-:Y:S01]  /*54920*/  LEA.HI.X.SX32 R209, R175, R0, 0x2, P1 ;  /* 0x00000000afd17211 */ /* 0x000fe200008f16ff */
[----:B------:R-:W-:Y:S02]  /*54930*/  IMAD.MOV.U32 R189, RZ, RZ, R72 ;  /* 0x000000ffffbd7224 */ /* 0x000fe400078e0048 */
[----:B------:R-:W4:Y:S01]  /*54940*/  LDL.LU R72, [R1+0x19d8] ;  /* 0x0019d80001487983 */ /* 0x000f220000300800 */
[----:B------:R-:W-:-:S03]  /*54950*/  IMAD.MOV.U32 R175, RZ, RZ, R74 ;  /* 0x000000ffffaf7224 */ /* 0x000fc600078e004a */
[----:B------:R-:W-:Y:S04]  /*54960*/  STL.64 [R1+0x13e8], R208 ;  /* 0x0013e8d001007387 */ /* 0x000fe80000100a00 */
[----:B------:R-:W4:Y:S04]  /*54970*/  LDL.LU R74, [R1+0x19d4] ;  /* 0x0019d400014a7983 */ /* 0x000f280000300800 */
[----:B------:R1:W-:Y:S02]  /*54980*/  STL.64 [R1+0x13e0], R182 ;  /* 0x0013e0b601007387 */ /* 0x0003e40000100a00 */
[----:B-1----:R-:W-:-:S04]  /*54990*/  LEA R182, P2, R177, R2, 0x2 ;  /* 0x00000002b1b67211 */ /* 0x002fc800078410ff */
[----:B------:R-:W-:Y:S01]  /*549a0*/  LEA.HI.X.SX32 R183, R177, R0, 0x2, P2 ;  /* 0x00000000b1b77211 */ /* 0x000fe200010f16ff */
[----:B------:R-:W-:Y:S02]  /*549b0*/  IMAD.MOV.U32 R177, RZ, RZ, R184 ;  /* 0x000000ffffb17224 */ /* 0x000fe400078e00b8 */
[----:B------:R-:W-:Y:S02]  /*549c0*/  IMAD.MOV.U32 R184, RZ, RZ, R185 ;  /* 0x000000ffffb87224 */ /* 0x000fe400078e00b9 */
[----:B------:R-:W-:Y:S02]  /*549d0*/  IMAD.MOV.U32 R185, RZ, RZ, R186 ;  /* 0x000000ffffb97224 */ /* 0x000fe400078e00ba */
[----:B------:R-:W-:Y:S02]  /*549e0*/  IMAD.MOV.U32 R186, RZ, RZ, R187 ;  /* 0x000000ffffba7224 */ /* 0x000fe400078e00bb */
[----:B------:R-:W-:Y:S01]  /*549f0*/  IMAD.MOV.U32 R187, RZ, RZ, R188 ;  /* 0x000000ffffbb7224 */ /* 0x000fe200078e00bc */
[----:B------:R-:W-:Y:S01]  /*54a00*/  MOV R188, R189 ;  /* 0x000000bd00bc7202 */ /* 0x000fe20000000f00 */
[----:B------:R-:W-:Y:S01]  /*54a10*/  IMAD.MOV.U32 R189, RZ, RZ, R190 ;  /* 0x000000ffffbd7224 */ /* 0x000fe200078e00be */
[----:B------:R-:W-:Y:S01]  /*54a20*/  LEA R208, P1, R175, R2, 0x2 ;  /* 0x00000002afd07211 */ /* 0x000fe200078210ff */
[----:B------:R-:W-:-:S02]  /*54a30*/  IMAD.MOV.U32 R190, RZ, RZ, R191 ;  /* 0x000000ffffbe7224 */ /* 0x000fc400078e00bf */
[----:B------:R-:W-:Y:S02]  /*54a40*/  IMAD.MOV.U32 R191, RZ, RZ, R192 ;  /* 0x000000ffffbf7224 */ /* 0x000fe400078e00c0 */
[----:B------:R-:W-:Y:S01]  /*54a50*/  IMAD.MOV.U32 R192, RZ, RZ, R146 ;  /* 0x000000ffffc07224 */ /* 0x000fe200078e0092 */
[----:B------:R-:W-:Y:S01]  /*54a60*/  LEA.HI.X.SX32 R209, R175, R0, 0x2, P1 ;  /* 0x00000000afd17211 */ /* 0x000fe200008f16ff */
[----:B------:R-:W-:Y:S01]  /*54a70*/  IMAD.MOV.U32 R146, RZ, RZ, R147 ;  /* 0x000000ffff927224 */ /* 0x000fe200078e0093 */
[----:B------:R-:W-:Y:S01]  /*54a80*/  MOV R147, R148 ;  /* 0x0000009400937202 */ /* 0x000fe20000000f00 */
[----:B------:R-:W-:Y:S02]  /*54a90*/  IMAD.MOV.U32 R148, RZ, RZ, R149 ;  /* 0x000000ffff947224 */ /* 0x000fe400078e0095 */
[----:B------:R-:W-:Y:S02]  /*54aa0*/  IMAD.MOV.U32 R149, RZ, RZ, R150 ;  /* 0x000000ffff957224 */ /* 0x000fe400078e0096 */
[----:B------:R-:W-:Y:S01]  /*54ab0*/  IMAD.MOV.U32 R150, RZ, RZ, R151 ;  /* 0x000000ffff967224 */ /* 0x000fe200078e0097 */
[----:B------:R1:W-:Y:S01]  /*54ac0*/  STL.64 [R1+0x13d8], R208 ;  /* 0x0013d8d001007387 */ /* 0x0003e20000100a00 */
[----:B------:R-:W-:-:S03]  /*54ad0*/  IMAD.MOV.U32 R151, RZ, RZ, R17 ;  /* 0x000000ffff977224 */ /* 0x000fc600078e0011 */
[----:B------:R1:W-:Y:S01]  /*54ae0*/  STL.64 [R1+0x13d0], R182 ;  /* 0x0013d0b601007387 */ /* 0x0003e20000100a00 */
[----:B---3--:R-:W-:Y:S01]  /*54af0*/  IMAD.MOV.U32 R17, RZ, RZ, R22 ;  /* 0x000000ffff117224 */ /* 0x008fe200078e0016 */
[----:B--2---:R-:W-:Y:S02]  /*54b00*/  MOV R22, R21 ;  /* 0x0000001500167202 */ /* 0x004fe40000000f00 */
[----:B------:R-:W2:Y:S01]  /*54b10*/  LDL.LU R21, [R1+0x420] ;  /* 0x0004200001157983 */ /* 0x000ea20000300800 */
[----:B-1----:R-:W-:-:S04]  /*54b20*/  LEA R208, P1, R177, R2, 0x2 ;  /* 0x00000002b1d07211 */ /* 0x002fc800078210ff */
[----:B------:R-:W-:Y:S01]  /*54b30*/  LEA.HI.X.SX32 R209, R177, R0, 0x2, P1 ;  /* 0x00000000b1d17211 */ /* 0x000fe200008f16ff */
        /* <DEDUP_REMOVED lines=8> */
[C---:B------:R-:W-:Y:S01]  /*54bc0*/  LEA R182, P2, R178.reuse, R2, 0x2 ;  /* 0x00000002b2b67211 */ /* 0x040fe200078410ff */
[----:B------:R-:W-:Y:S02]  /*54bd0*/  IMAD.MOV.U32 R193, RZ, RZ, R194 ;  /* 0x000000ffffc17224 */ /* 0x000fe400078e00c2 */
[----:B------:R-:W-:Y:S01]  /*54be0*/  IMAD.MOV.U32 R194, RZ, RZ, R145 ;  /* 0x000000ffffc27224 */ /* 0x000fe200078e0091 */
[----:B------:R-:W-:Y:S01]  /*54bf0*/  MOV R145, R146 ;  /* 0x0000009200917202 */ /* 0x000fe20000000f00 */
[----:B------:R-:W-:Y:S01]  /*54c00*/  IMAD.MOV.U32 R146, RZ, RZ, R147 ;  /* 0x000000ffff927224 */ /* 0x000fe200078e0093 */
[----:B------:R-:W-:Y:S01]  /*54c10*/  LEA.HI.X.SX32 R183, R178, R0, 0x2, P2 ;  /* 0x00000000b2b77211 */ /* 0x000fe200010f16ff */
[----:B------:R-:W-:Y:S02]  /*54c20*/  IMAD.MOV.U32 R147, RZ, RZ, R148 ;  /* 0x000000ffff937224 */ /* 0x000fe400078e0094 */
[----:B------:R-:W-:-:S02]  /*54c30*/  IMAD.MOV.U32 R148, RZ, RZ, R149 ;  /* 0x000000ffff947224 */ /* 0x000fc400078e0095 */
[----:B------:R-:W-:Y:S02]  /*54c40*/  IMAD.MOV.U32 R149, RZ, RZ, R150 ;  /* 0x000000ffff957224 */ /* 0x000fe400078e0096 */
[----:B------:R-:W-:Y:S01]  /*54c50*/  IMAD.MOV.U32 R150, RZ, RZ, R151 ;  /* 0x000000ffff967224 */ /* 0x000fe200078e0097 */
[----:B------:R-:W-:Y:S01]  /*54c60*/  MOV R151, R17 ;  /* 0x0000001100977202 */ /* 0x000fe20000000f00 */
[----:B------:R1:W-:Y:S01]  /*54c70*/  STL.64 [R1+0x13c8], R208 ;  /* 0x0013c8d001007387 */ /* 0x0003e20000100a00 */
[----:B------:R-:W-:-:S03]  /*54c80*/  IMAD.MOV.U32 R17, RZ, RZ, R22 ;  /* 0x000000ffff117224 */ /* 0x000fc600078e0016 */
[----:B------:R3:W-:Y:S01]  /*54c90*/  STL.64 [R1+0x13c0], R182 ;  /* 0x0013c0b601007387 */ /* 0x0007e20000100a00 */
[----:B------:R-:W-:Y:S02]  /*54ca0*/  IMAD.MOV.U32 R211, RZ, RZ, R185 ;  /* 0x000000ffffd37224 */ /* 0x000fe400078e00b9 */
[----:B------:R-:W-:Y:S01]  /*54cb0*/  IMAD.MOV.U32 R185, RZ, RZ, R187 ;  /* 0x000000ffffb97224 */ /* 0x000fe200078e00bb */
[----:B------:R-:W-:Y:S01]  /*54cc0*/  MOV R187, R188 ;  /* 0x000000bc00bb7202 */ /* 0x000fe20000000f00 */
[----:B------:R-:W-:Y:S01]  /*54cd0*/  IMAD.MOV.U32 R188, RZ, RZ, R189 ;  /* 0x000000ffffbc7224 */ /* 0x000fe200078e00bd */
[-C--:B-1----:R-:W-:Y:S01]  /*54ce0*/  LEA R208, P1, R177, R2.reuse, 0x2 ;  /* 0x00000002b1d07211 */ /* 0x082fe200078210ff */
[----:B------:R-:W-:Y:S01]  /*54cf0*/  IMAD.MOV.U32 R189, RZ, RZ, R190 ;  /* 0x000000ffffbd7224 */ /* 0x000fe200078e00be */
[----:B---3--:R-:W-:Y:S01]  /*54d00*/  LEA R182, P2, R179, R2, 0x2 ;  /* 0x00000002b3b67211 */ /* 0x008fe200078410ff */
[----:B------:R-:W-:Y:S01]  /*54d10*/  IMAD.MOV.U32 R190, RZ, RZ, R193 ;  /* 0x000000ffffbe7224 */ /* 0x000fe200078e00c1 */
[----:B------:R-:W-:Y:S01]  /*54d20*/  LEA.HI.X.SX32 R209, R177, R0, 0x2, P1 ;  /* 0x00000000b1d17211 */ /* 0x000fe200008f16ff */
[----:B--2---:R-:W-:-:S02]  /*54d30*/  IMAD.MOV.U32 R22, RZ, RZ, R21 ;  /* 0x000000ffff167224 */ /* 0x004fc400078e0015 */
[----:B------:R-:W2:Y:S01]  /*54d40*/  LDL.LU R21, [R1+0x428] ;  /* 0x0004280001157983 */ /* 0x000ea20000300800 */
[----:B------:R-:W-:Y:S01]  /*54d50*/  IMAD.MOV.U32 R193, RZ, RZ, R200 ;  /* 0x000000ffffc17224 */ /* 0x000fe200078e00c8 */
[----:B------:R-:W-:Y:S01]  /*54d60*/  LEA.HI.X.SX32 R183, R179, R0, 0x2, P2 ;  /* 0x00000000b3b77211 */ /* 0x000fe200010f16ff */
[----:B------:R-:W-:Y:S01]  /*54d70*/  IMAD.MOV.U32 R200, RZ, RZ, R203 ;  /* 0x000000ffffc87224 */ /* 0x000fe200078e00cb */
[----:B------:R-:W-:Y:S01]  /*54d80*/  MOV R203, R206 ;  /* 0x000000ce00cb7202 */ /* 0x000fe20000000f00 */
[----:B------:R-:W-:Y:S01]  /*54d90*/  IMAD.MOV.U32 R206, RZ, RZ, R207 ;  /* 0x000000ffffce7224 */ /* 0x000fe200078e00cf */
[----:B------:R-:W-:Y:S01]  /*54da0*/  STL.64 [R1+0x13b8], R208 ;  /* 0x0013b8d001007387 */ /* 0x000fe20000100a00 */
[----:B------:R-:W-:-:S03]  /*54db0*/  IMAD.MOV.U32 R207, RZ, RZ, R73 ;  /* 0x000000ffffcf7224 */ /* 0x000fc600078e0049 */
[----:B------:R-:W3:Y:S04]  /*54dc0*/  LDL.LU R73, [R1+0x19d0] ;  /* 0x0019d00001497983 */ /* 0x000ee80000300800 */
[----:B------:R1:W-:Y:S02]  /*54dd0*/  STL.64 [R1+0x13b0], R182 ;  /* 0x0013b0b601007387 */ /* 0x0003e40000100a00 */
[----:B-1----:R-:W-:Y:S02]  /*54de0*/  IMAD.MOV.U32 R182, RZ, RZ, R185 ;  /* 0x000000ffffb67224 */ /* 0x002fe400078e00b9 */
[----:B------:R-:W-:Y:S01]  /*54df0*/  IMAD.MOV.U32 R183, RZ, RZ, R187 ;  /* 0x000000ffffb77224 */ /* 0x000fe200078e00bb */
[----:B------:R-:W-:Y:S01]  /*54e00*/  MOV R187, R189 ;  /* 0x000000bd00bb7202 */ /* 0x000fe20000000f00 */
[----:B------:R-:W-:Y:S01]  /*54e10*/  IMAD.MOV.U32 R185, RZ, RZ, R188 ;  /* 0x000000ffffb97224 */ /* 0x000fe200078e00bc */
[----:B------:R-:W-:Y:S01]  /*54e20*/  LEA R212, P1, R182, R2, 0x2 ;  /* 0x00000002b6d47211 */ /* 0x000fe200078210ff */
[----:B------:R-:W-:-:S02]  /*54e30*/  IMAD.MOV.U32 R188, RZ, RZ, R190 ;  /* 0x000000ffffbc7224 */ /* 0x000fc400078e00be */
[----:B------:R-:W-:Y:S01]  /*54e40*/  IMAD.MOV.U32 R189, RZ, RZ, R200 ;  /* 0x000000ffffbd7224 */ /* 0x000fe200078e00c8 */
[----:B------:R-:W-:Y:S01]  /*54e50*/  LEA.HI.X.SX32 R213, R182, R0, 0x2, P1 ;  /* 0x00000000b6d57211 */ /* 0x000fe200008f16ff */
[----:B------:R-:W-:Y:S01]  /*54e60*/  IMAD.MOV.U32 R190, RZ, RZ, R203 ;  /* 0x000000ffffbe7224 */ /* 0x000fe200078e00cb */
[C---:B------:R-:W-:Y:S01]  /*54e70*/  LEA R208, P2, R180.reuse, R2, 0x2 ;  /* 0x00000002b4d07211 */ /* 0x040fe200078410ff */
[----:B------:R-:W-:Y:S02]  /*54e80*/  IMAD.MOV.U32 R182, RZ, RZ, R185 ;  /* 0x000000ffffb67224 */ /* 0x000fe400078e00b9 */
[----:B------:R-:W-:Y:S02]  /*54e90*/  IMAD.MOV.U32 R185, RZ, RZ, R187 ;  /* 0x000000ffffb97224 */ /* 0x000fe400078e00bb */
[----:B------:R-:W-:Y:S02]  /*54ea0*/  IMAD.MOV.U32 R187, RZ, RZ, R188 ;  /* 0x000000ffffbb7224 */ /* 0x000fe400078e00bc */
[----:B------:R-:W-:Y:S01]  /*54eb0*/  IMAD.MOV.U32 R188, RZ, RZ, R189 ;  /* 0x000000ffffbc7224 */ /* 0x000fe200078e00bd */
[----:B------:R-:W-:Y:S01]  /*54ec0*/  LEA.HI.X.SX32 R209, R180, R0, 0x2, P2 ;  /* 0x00000000b4d17211 */ /* 0x000fe200010f16ff */
[----:B------:R-:W-:Y:S01]  /*54ed0*/  IMAD.MOV.U32 R189, RZ, RZ, R190 ;  /* 0x000000ffffbd7224 */ /* 0x000fe200078e00be */
[----:B------:R-:W-:Y:S01]  /*54ee0*/  MOV R190, R196 ;  /* 0x000000c400be7202 */ /* 0x000fe20000000f00 */
[----:B------:R-:W-:-:S02]  /*54ef0*/  IMAD.MOV.U32 R203, RZ, RZ, R75 ;  /* 0x000000ffffcb7224 */ /* 0x000fc400078e004b */
[----:B------:R-:W-:Y:S01]  /*54f00*/  IMAD.MOV.U32 R179, RZ, RZ, R182 ;  /* 0x000000ffffb37224 */ /* 0x000fe200078e00b6 */
[----:B------:R-:W3:Y:S01]  /*54f10*/  LDL.LU R75, [R1+0x19cc] ;  /* 0x0019cc00014b7983 */ /* 0x000ee20000300800 */
[----:B------:R-:W-:Y:S02]  /*54f20*/  IMAD.MOV.U32 R200, RZ, RZ, R76 ;  /* 0x000000ffffc87224 */ /* 0x000fe400078e004c */
[----:B------:R-:W-:Y:S01]  /*54f30*/  IMAD.MOV.U32 R196, RZ, RZ, R198 ;  /* 0x000000ffffc47224 */ /* 0x000fe200078e00c6 */
[----:B------:R-:W3:Y:S01]  /*54f40*/  LDL.LU R76, [R1+0x19c8] ;  /* 0x0019c800014c7983 */ /* 0x000ee20000300800 */
[----:B------:R-:W-:Y:S02]  /*54f50*/  IMAD.MOV.U32 R198, RZ, RZ, R199 ;  /* 0x000000ffffc67224 */ /* 0x000fe400078e00c7 */
[----:B------:R-:W-:Y:S01]  /*54f60*/  IMAD.MOV.U32 R199, RZ, RZ, R78 ;  /* 0x000000ffffc77224 */ /* 0x000fe200078e004e */
[----:B------:R1:W-:Y:S01]  /*54f70*/  STL.64 [R1+0x13a8], R212 ;  /* 0x0013a8d401007387 */ /* 0x0003e20000100a00 */
[----:B------:R-:W-:Y:S01]  /*54f80*/  IMAD.MOV.U32 R182, RZ, RZ, R185 ;  /* 0x000000ffffb67224 */ /* 0x000fe200078e00b9 */
[----:B------:R-:W-:-:S02]  /*54f90*/  MOV R185, R187 ;  /* 0x000000bb00b97202 */ /* 0x000fc40000000f00 */
[----:B------:R-:W3:Y:S01]  /*54fa0*/  LDL.LU R78, [R1+0x19c4] ;  /* 0x0019c400014e7983 */ /* 0x000ee20000300800 */
[----:B------:R-:W-:-:S03]  /*54fb0*/  IMAD.MOV.U32 R187, RZ, RZ, R188 ;  /* 0x000000ffffbb7224 */ /* 0x000fc600078e00bc */
[----:B------:R4:W-:Y:S01]  /*54fc0*/  STL.64 [R1+0x13a0], R208 ;  /* 0x0013a0d001007387 */ /* 0x0009e20000100a00 */
[----:B------:R-:W-:Y:S01]  /*54fd0*/  IMAD.MOV.U32 R188, RZ, RZ, R189 ;  /* 0x000000ffffbc7224 */ /* 0x000fe200078e00bd */
[C---:B-1----:R-:W-:Y:S01]  /*54fe0*/  LEA R212, P1, R179.reuse, R2, 0x2 ;  /* 0x00000002b3d47211 */ /* 0x042fe200078210ff */
[----:B------:R-:W-:Y:S02]  /*54ff0*/  IMAD.MOV.U32 R189, RZ, RZ, R190 ;  /* 0x000000ffffbd7224 */ /* 0x000fe400078e00be */
[----:B------:R-:W-:Y:S01]  /*55000*/  IMAD.MOV.U32 R190, RZ, RZ, R196 ;  /* 0x000000ffffbe7224 */ /* 0x000fe200078e00c4 */
[----:B------:R-:W-:Y:S02]  /*55010*/  LEA.HI.X.SX32 R213, R179, R0, 0x2, P1 ;  /* 0x00000000b3d57211 */ /* 0x000fe400008f16ff */
[----:B----4-:R-:W-:Y:S01]  /*55020*/  LEA R208, P2, R181, R2, 0x2 ;  /* 0x00000002b5d07211 */ /* 0x010fe200078410ff */
[----:B------:R-:W-:Y:S01]  /*55030*/  IMAD.MOV.U32 R196, RZ, RZ, R199 ;  /* 0x000000ffffc47224 */ /* 0x000fe200078e00c7 */
[----:B------:R-:W-:-:S02]  /*55040*/  MOV R199, R77 ;  /* 0x0000004d00c77202 */ /* 0x000fc40000000f00 */
[----:B------:R-:W-:Y:S01]  /*55050*/  LEA.HI.X.SX32 R209, R181, R0, 0x2, P2 ;  /* 0x00000000b5d17211 */ /* 0x000fe200010f16ff */
[----:B------:R-:W4:Y:S04]  /*55060*/  LDL.LU R77, [R1+0x19c0] ;  /* 0x0019c000014d7983 */ /* 0x000f280000300800 */
[----:B------:R1:W-:Y:S04]  /*55070*/  STL.64 [R1+0x1398], R212 ;  /* 0x001398d401007387 */ /* 0x0003e80000100a00 */
[----:B------:R1:W-:Y:S01]  /*55080*/  STL.64 [R1+0x1390], R208 ;  /* 0x001390d001007387 */ /* 0x0003e20000100a00 */
[----:B------:R-:W-:-:S02]  /*55090*/  IMAD.MOV.U32 R181, RZ, RZ, R188 ;  /* 0x000000ffffb57224 */ /* 0x000fc400078e00bc */
[----:B------:R-:W-:Y:S02]  /*550a0*/  IMAD.MOV.U32 R188, RZ, RZ, R190 ;  /* 0x000000ffffbc7224 */ /* 0x000fe400078e00be */
[----:B------:R-:W-:Y:S01]  /*550b0*/  IMAD.MOV.U32 R190, RZ, RZ, R192 ;  /* 0x000000ffffbe7224 */ /* 0x000fe200078e00c0 */
[-C--:B-1----:R-:W-:Y:S02]  /*550c0*/  LEA R212, P1, R182, R2.reuse, 0x2 ;  /* 0x00000002b6d47211 */ /* 0x082fe400078210ff */
[----:B------:R-:W-:Y:S01]  /*550d0*/  LEA R208, P2, R186, R2, 0x2 ;  /* 0x00000002bad07211 */ /* 0x000fe200078410ff */
[----:B------:R-:W-:-:S03]  /*550e0*/  IMAD.MOV.U32 R192, RZ, RZ, R193 ;  /* 0x000000ffffc07224 */ /* 0x000fc600078e00c1 */
[-C--:B------:R-:W-:Y:S01]  /*550f0*/  LEA.HI.X.SX32 R209, R186, R0.reuse, 0x2, P2 ;  /* 0x00000000bad17211 */ /* 0x080fe200010f16ff */
[----:B------:R-:W-:Y:S01]  /*55100*/  IMAD.MOV.U32 R186, RZ, RZ, R189 ;  /* 0x000000ffffba7224 */ /* 0x000fe200078e00bd */
[----:B------:R-:W-:Y:S01]  /*55110*/  MOV R189, R191 ;  /* 0x000000bf00bd7202 */ /* 0x000fe20000000f00 */
[----:B------:R-:W-:Y:S01]  /*55120*/  IMAD.MOV.U32 R191, RZ, RZ, R194 ;  /* 0x000000ffffbf7224 */ /* 0x000fe200078e00c2 */
[----:B------:R-:W-:Y:S01]  /*55130*/  LEA.HI.X.SX32 R213, R182, R0, 0x2, P1 ;  /* 0x00000000b6d57211 */ /* 0x000fe200008f16ff */
[----:B------:R-:W-:Y:S01]  /*55140*/  IMAD.MOV.U32 R193, RZ, RZ, R195 ;  /* 0x000000ffffc17224 */ /* 0x000fe200078e00c3 */
[----:B------:R-:W-:Y:S01]  /*55150*/  MOV R195, R144 ;  /* 0x0000009000c37202 */ /* 0x000fe20000000f00 */
[----:B------:R-:W-:Y:S02]  /*55160*/  IMAD.MOV.U32 R194, RZ, RZ, R143 ;  /* 0x000000ffffc27224 */ /* 0x000fe400078e008f */
[----:B------:R-:W-:Y:S02]  /*55170*/  IMAD.MOV.U32 R143, RZ, RZ, R145 ;  /* 0x000000ffff8f7224 */ /* 0x000fe400078e0091 */
        /* <DEDUP_REMOVED lines=8> */
[----:B------:R-:W-:Y:S02]  /*55200*/  IMAD.MOV.U32 R150, RZ, RZ, R17 ;  /* 0x000000ffff967224 */ /* 0x000fe400078e0011 */
[----:B------:R-:W-:-:S02]  /*55210*/  IMAD.MOV.U32 R151, RZ, RZ, R22 ;  /* 0x000000ffff977224 */ /* 0x000fc400078e0016 */
[----:B------:R-:W3:Y:S01]  /*55220*/  LDL.LU R22, [R1+0x20] ;  /* 0x0000200001167983 */ /* 0x000ee20000300800 */
[----:B--2---:R-:W-:-:S03]  /*55230*/  IMAD.MOV.U32 R17, RZ, RZ, R21 ;  /* 0x000000ffff117224 */ /* 0x004fc600078e0015 */
[----:B------:R-:W2:Y:S01]  /*55240*/  LDL.LU R21, [R1+0x28] ;  /* 0x0000280001157983 */ /* 0x000ea20000300800 */
[C---:B-1----:R-:W-:Y:S02]  /*55250*/  LEA R212, P1, R181.reuse, R2, 0x2 ;  /* 0x00000002b5d47211 */ /* 0x042fe400078210ff */
[----:B------:R-:W-:Y:S02]  /*55260*/  MOV R210, R188 ;  /* 0x000000bc00d27202 */ /* 0x000fe40000000f00 */
[----:B------:R-:W-:Y:S02]  /*55270*/  LEA.HI.X.SX32 R213, R181, R0, 0x2, P1 ;  /* 0x00000000b5d57211 */ /* 0x000fe400008f16ff */
[----:B------:R-:W-:-:S03]  /*55280*/  LEA R208, P2, R184, R2, 0x2 ;  /* 0x00000002b8d07211 */ /* 0x000fc600078410ff */
[----:B------:R1:W-:Y:S01]  /*55290*/  STL.64 [R1+0x1378], R212 ;  /* 0x001378d401007387 */ /* 0x0003e20000100a00 */
[----:B------:R-:W-:Y:S01]  /*552a0*/  LEA.HI.X.SX32 R209, R184, R0, 0x2, P2 ;  /* 0x00000000b8d17211 */ /* 0x000fe200010f16ff */
[----:B------:R-:W-:Y:S02]  /*552b0*/  IMAD.MOV.U32 R184, RZ, RZ, R189 ;  /* 0x000000ffffb87224 */ /* 0x000fe400078e00bd */
[----:B------:R-:W-:Y:S02]  /*552c0*/  IMAD.MOV.U32 R188, RZ, RZ, R190 ;  /* 0x000000ffffbc7224 */ /* 0x000fe400078e00be */
[----:B------:R-:W-:Y:S01]  /*552d0*/  IMAD.MOV.U32 R189, RZ, RZ, R193 ;  /* 0x000000ffffbd7224 */ /* 0x000fe200078e00c1 */
[----:B------:R-:W-:Y:S01]  /*552e0*/  MOV R193, R195 ;  /* 0x000000c300c17202 */ /* 0x000fe20000000f00 */
[----:B------:R-:W-:Y:S01]  /*552f0*/  IMAD.MOV.U32 R190, RZ, RZ, R191 ;  /* 0x000000ffffbe7224 */ /* 0x000fe200078e00bf */
[C---:B-1----:R-:W-:Y:S01]  /*55300*/  LEA R212, P1, R210.reuse, R2, 0x2 ;  /* 0x00000002d2d47211 */ /* 0x042fe200078210ff */
[----:B------:R-:W-:Y:S01]  /*55310*/  IMAD.MOV.U32 R191, RZ, RZ, R194 ;  /* 0x000000ffffbf7224 */ /* 0x000fe200078e00c2 */
[----:B------:R1:W-:Y:S01]  /*55320*/  STL.64 [R1+0x1370], R208 ;  /* 0x001370d001007387 */ /* 0x0003e20000100a00 */
[----:B------:R-:W-:Y:S01]  /*55330*/  IMAD.MOV.U32 R195, RZ, RZ, R206 ;  /* 0x000000ffffc37224 */ /* 0x000fe200078e00ce */
[----:B------:R-:W-:Y:S01]  /*55340*/  LEA.HI.X.SX32 R213, R210, R0, 0x2, P1 ;  /* 0x00000000d2d57211 */ /* 0x000fe200008f16ff */
[----:B------:R-:W-:-:S02]  /*55350*/  IMAD.MOV.U32 R194, RZ, RZ, R200 ;  /* 0x000000ffffc27224 */ /* 0x000fc400078e00c8 */
[----:B------:R-:W-:Y:S02]  /*55360*/  IMAD.MOV.U32 R206, RZ, RZ, R79 ;  /* 0x000000ffffce7224 */ /* 0x000fe400078e004f */
[----:B------:R-:W4:Y:S01]  /*55370*/  LDL.LU R79, [R1+0x19bc] ;  /* 0x0019bc00014f7983 */ /* 0x000f220000300800 */
[----:B------:R-:W-:-:S03]  /*55380*/  IMAD.MOV.U32 R200, RZ, RZ, R80 ;  /* 0x000000ffffc87224 */ /* 0x000fc600078e0050 */
[----:B------:R-:W4:Y:S04]  /*55390*/  LDL.LU R80, [R1+0x19b8] ;  /* 0x0019b80001507983 */ /* 0x000f280000300800 */
[----:B------:R1:W-:Y:S02]  /*553a0*/  STL.64 [R1+0x1368], R212 ;  /* 0x001368d401007387 */ /* 0x0003e40000100a00 */
[----:B-1----:R-:W-:Y:S02]  /*553b0*/  LEA R208, P2, R211, R2, 0x2 ;  /* 0x00000002d3d07211 */ /* 0x002fe400078410ff */
[----:B------:R-:W-:Y:S01]  /*553c0*/  MOV R213, R184 ;  /* 0x000000b800d57202 */ /* 0x000fe20000000f00 */
[----:B------:R-:W-:Y:S02]  /*553d0*/  IMAD.MOV.U32 R184, RZ, RZ, R188 ;  /* 0x000000ffffb87224 */ /* 0x000fe400078e00bc */
[----:B------:R-:W-:-:S02]  /*553e0*/  IMAD.MOV.U32 R188, RZ, RZ, R191 ;  /* 0x000000ffffbc7224 */ /* 0x000fc400078e00bf */
[----:B------:R-:W-:Y:S01]  /*553f0*/  IMAD.MOV.U32 R210, RZ, RZ, R184 ;  /* 0x000000ffffd27224 */ /* 0x000fe200078e00b8 */
[----:B------:R-:W-:Y:S01]  /*55400*/  LEA.HI.X.SX32 R209, R211, R0, 0x2, P2 ;  /* 0x00000000d3d17211 */ /* 0x000fe200010f16ff */
[----:B------:R-:W-:Y:S02]  /*55410*/  IMAD.MOV.U32 R191, RZ, RZ, R195 ;  /* 0x000000ffffbf7224 */ /* 0x000fe400078e00c3 */
[----:B------:R-:W-:Y:S01]  /*55420*/  IMAD.MOV.U32 R195, RZ, RZ, R196 ;  /* 0x000000ffffc37224 */ /* 0x000fe200078e00c4 */
[C---:B------:R-:W-:Y:S01]  /*55430*/  LEA R214, P1, R210.reuse, R2, 0x2 ;  /* 0x00000002d2d67211 */ /* 0x040fe200078210ff */
[----:B------:R-:W-:Y:S01]  /*55440*/  IMAD.MOV.U32 R196, RZ, RZ, R198 ;  /* 0x000000ffffc47224 */ /* 0x000fe200078e00c6 */
[----:B------:R-:W-:Y:S01]  /*55450*/  MOV R198, R82 ;  /* 0x0000005200c67202 */ /* 0x000fe20000000f00 */
[----:B------:R-:W-:Y:S01]  /*55460*/  IMAD.MOV.U32 R211, RZ, RZ, R188 ;  /* 0x000000ffffd37224 */ /* 0x000fe200078e00bc */
[----:B------:R-:W-:Y:S01]  /*55470*/  LEA.HI.X.SX32 R215, R210, R0, 0x2, P1 ;  /* 0x00000000d2d77211 */ /* 0x000fe200008f16ff */
[----:B------:R-:W-:Y:S01]  /*55480*/  IMAD.MOV.U32 R188, RZ, RZ, R191 ;  /* 0x000000ffffbc7224 */ /* 0x000fe200078e00bf */
[----:B------:R-:W4:Y:S01]  /*55490*/  LDL.LU R82, [R1+0x19b4] ;  /* 0x0019b40001527983 */ /* 0x000f220000300800 */
[----:B------:R-:W-:-:S02]  /*554a0*/  IMAD.MOV.U32 R210, RZ, RZ, R211 ;  /* 0x000000ffffd27224 */ /* 0x000fc400078e00d3 */
[----:B------:R-:W-:Y:S02]  /*554b0*/  IMAD.MOV.U32 R191, RZ, RZ, R196 ;  /* 0x000000ffffbf7224 */ /* 0x000fe400078e00c4 */
[----:B------:R-:W-:Y:S01]  /*554c0*/  IMAD.MOV.U32 R211, RZ, RZ, R83 ;  /* 0x000000ffffd37224 */ /* 0x000fe200078e0053 */
[----:B------:R1:W-:Y:S01]  /*554d0*/  STL.64 [R1+0x1360], R208 ;  /* 0x001360d001007387 */ /* 0x0003e20000100a00 */
[----:B------:R-:W-:Y:S01]  /*554e0*/  IMAD.MOV.U32 R196, RZ, RZ, R198 ;  /* 0x000000ffffc47224 */ /* 0x000fe200078e00c6 */
[----:B------:R-:W-:Y:S02]  /*554f0*/  MOV R198, R81 ;  /* 0x0000005100c67202 */ /* 0x000fe40000000f00 */
[----:B------:R-:W4:Y:S04]  /*55500*/  LDL.LU R81, [R1+0x19b0] ;  /* 0x0019b00001517983 */ /* 0x000f280000300800 */
[----:B------:R1:W-:Y:S02]  /*55510*/  STL.64 [R1+0x1358], R214 ;  /* 0x001358d601007387 */ /* 0x0003e40000100a00 */
[----:B-1----:R-:W-:-:S02]  /*55520*/  LEA R208, P2, R183, R2, 0x2 ;  /* 0x00000002b7d07211 */ /* 0x002fc400078410ff */
[----:B------:R-:W4:Y:S01]  /*55530*/  LDL.LU R83, [R1+0x19ac] ;  /* 0x0019ac0001537983 */ /* 0x000f220000300800 */
[----:B------:R-:W-:-:S04]  /*55540*/  LEA R214, P1, R211, R2, 0x2 ;  /* 0x00000002d3d67211 */ /* 0x000fc800078210ff */
[-C--:B------:R-:W-:Y:S01]  /*55550*/  LEA.HI.X.SX32 R215, R211, R0.reuse, 0x2, P1 ;  /* 0x00000000d3d77211 */ /* 0x080fe200008f16ff */
[----:B------:R-:W-:Y:S01]  /*55560*/  IMAD.MOV.U32 R211, RZ, RZ, R188 ;  /* 0x000000ffffd37224 */ /* 0x000fe200078e00bc */
[----:B------:R-:W-:Y:S01]  /*55570*/  MOV R188, R189 ;  /* 0x000000bd00bc7202 */ /* 0x000fe20000000f00 */
[----:B------:R-:W-:Y:S01]  /*55580*/  IMAD.MOV.U32 R189, RZ, RZ, R190 ;  /* 0x000000ffffbd7224 */ /* 0x000fe200078e00be */
[----:B------:R-:W-:Y:S01]  /*55590*/  LEA.HI.X.SX32 R209, R183, R0, 0x2, P2 ;  /* 0x00000000b7d17211 */ /* 0x000fe200010f16ff */
[----:B------:R-:W-:Y:S02]  /*555a0*/  IMAD.MOV.U32 R190, RZ, RZ, R192 ;  /* 0x000000ffffbe7224 */ /* 0x000fe400078e00c0 */
[----:B------:R-:W-:Y:S02]  /*555b0*/  IMAD.MOV.U32 R192, RZ, RZ, R193 ;  /* 0x000000ffffc07224 */ /* 0x000fe400078e00c1 */
[----:B------:R-:W-:Y:S01]  /*555c0*/  IMAD.MOV.U32 R193, RZ, RZ, R142 ;  /* 0x000000ffffc17224 */ /* 0x000fe200078e008e */
[----:B------:R1:W-:Y:S01]  /*555d0*/  STL.64 [R1+0x1350], R208 ;  /* 0x001350d001007387 */ /* 0x0003e20000100a00 */
[----:B------:R-:W-:Y:S01]  /*555e0*/  IMAD.MOV.U32 R142, RZ, RZ, R143 ;  /* 0x000000ffff8e7224 */ /* 0x000fe200078e008f */
[----:B------:R-:W-:Y:S01]  /*555f0*/  MOV R143, R144 ;  /* 0x00000090008f7202 */ /* 0x000fe20000000f00 */
[----:B------:R-:W-:-:S02]  /*55600*/  IMAD.MOV.U32 R144, RZ, RZ, R145 ;  /* 0x000000ffff907224 */ /* 0x000fc400078e0091 */
[----:B------:R-:W-:Y:S02]  /*55610*/  IMAD.MOV.U32 R145, RZ, RZ, R146 ;  /* 0x000000ffff917224 */ /* 0x000fe400078e0092 */
[----:B------:R-:W-:Y:S02]  /*55620*/  IMAD.MOV.U32 R146, RZ, RZ, R147 ;  /* 0x000000ffff927224 */ /* 0x000fe400078e0093 */
[----:B------:R-:W-:Y:S01]  /*55630*/  IMAD.MOV.U32 R147, RZ, RZ, R148 ;  /* 0x000000ffff937224 */ /* 0x000fe200078e0094 */
[C---:B-1----:R-:W-:Y:S01]  /*55640*/  LEA R208, P2, R186.reuse, R2, 0x2 ;  /* 0x00000002bad07211 */ /* 0x042fe200078410ff */
[----:B------:R-:W-:Y:S01]  /*55650*/  IMAD.MOV.U32 R148, RZ, RZ, R149 ;  /* 0x000000ffff947224 */ /* 0x000fe200078e0095 */
[----:B------:R-:W-:Y:S02]  /*55660*/  MOV R149, R150 ;  /* 0x0000009600957202 */ /* 0x000fe40000000f00 */
[----:B------:R-:W-:Y:S01]  /*55670*/  LEA.HI.X.SX32 R209, R186, R0, 0x2, P2 ;  /* 0x00000000bad17211 */ /* 0x000fe200010f16ff */
[----:B------:R-:W-:Y:S01]  /*55680*/  IMAD.MOV.U32 R150, RZ, RZ, R151 ;  /* 0x000000ffff967224 */ /* 0x000fe200078e0097 */
[----:B------:R1:W-:Y:S01]  /*55690*/  STL.64 [R1+0x1348], R214 ;  /* 0x001348d601007387 */ /* 0x0003e20000100a00 */
[----:B------:R-:W-:-:S03]  /*556a0*/  IMAD.MOV.U32 R151, RZ, RZ, R17 ;  /* 0x000000ffff977224 */ /* 0x000fc600078e0011 */
[----:B------:R1:W-:Y:S01]  /*556b0*/  STL.64 [R1+0x1340], R208 ;  /* 0x001340d001007387 */ /* 0x0003e20000100a00 */
[----:B---3--:R-:W-:Y:S02]  /*556c0*/  IMAD.MOV.U32 R17, RZ, RZ, R22 ;  /* 0x000000ffff117224 */ /* 0x008fe400078e0016 */
[----:B--2---:R-:W-:Y:S02]  /*556d0*/  IMAD.MOV.U32 R22, RZ, RZ, R21 ;  /* 0x000000ffff167224 */ /* 0x004fe400078e0015 */
[----:B------:R-:W2:Y:S01]  /*556e0*/  LDL.LU R21, [R1+0x424] ;  /* 0x0004240001157983 */ /* 0x000ea20000300800 */
[----:B-1----:R-:W-:-:S04]  /*556f0*/  LEA R214, P1, R211, R2, 0x2 ;  /* 0x00000002d3d67211 */ /* 0x002fc800078210ff */
[----:B------:R-:W-:Y:S02]  /*55700*/  LEA.HI.X.SX32 R215, R211, R0, 0x2, P1 ;  /* 0x00000000d3d77211 */ /* 0x000fe400008f16ff */
[----:B------:R-:W-:-:S03]  /*55710*/  MOV R211, R84 ;  /* 0x0000005400d37202 */ /* 0x000fc60000000f00 */
[----:B------:R1:W-:Y:S01]  /*55720*/  STL.64 [R1+0x1338], R214 ;  /* 0x001338d601007387 */ /* 0x0003e20000100a00 */
[----:B------:R-:W-:-:S03]  /*55730*/  LEA R208, P2, R185, R2, 0x2 ;  /* 0x00000002b9d07211 */ /* 0x000fc600078410ff */
[----:B------:R-:W3:Y:S01]  /*55740*/  LDL.LU R84, [R1+0x19a8] ;  /* 0x0019a80001547983 */ /* 0x000ee20000300800 */
[----:B-1----:R-:W-:-:S04]  /*55750*/  LEA R214, P1, R211, R2, 0x2 ;  /* 0x00000002d3d67211 */ /* 0x002fc800078210ff */
[----:B------:R-:W-:Y:S01]  /*55760*/  LEA.HI.X.SX32 R215, R211, R0, 0x2, P1 ;  /* 0x00000000d3d77211 */ /* 0x000fe200008f16ff */
        /* <DEDUP_REMOVED lines=8> */
[----:B------:R-:W-:Y:S01]  /*557f0*/  IMAD.MOV.U32 R145, RZ, RZ, R146 ;  /* 0x000000ffff917224 */ /* 0x000fe200078e0092 */
[----:B------:R-:W-:Y:S01]  /*55800*/  LEA.HI.X.SX32 R209, R185, R0, 0x2, P2 ;  /* 0x00000000b9d17211 */ /* 0x000fe200010f16ff */
[----:B------:R-:W-:Y:S02]  /*55810*/  IMAD.MOV.U32 R146, RZ, RZ, R147 ;  /* 0x000000ffff927224 */ /* 0x000fe400078e0093 */
[----:B------:R-:W-:Y:S02]  /*55820*/  IMAD.MOV.U32 R147, RZ, RZ, R148 ;  /* 0x000000ffff937224 */ /* 0x000fe400078e0094 */
[----:B------:R-:W-:Y:S01]  /*55830*/  IMAD.MOV.U32 R148, RZ, RZ, R149 ;  /* 0x000000ffff947224 */ /* 0x000fe200078e0095 */
[----:B------:R-:W-:Y:S01]  /*55840*/  MOV R149, R150 ;  /* 0x0000009600957202 */ /* 0x000fe20000000f00 */
[----:B------:R-:W-:Y:S01]  /*55850*/  IMAD.MOV.U32 R150, RZ, RZ, R151 ;  /* 0x000000ffff967224 */ /* 0x000fe200078e0097 */
[----:B------:R1:W-:Y:S01]  /*55860*/  STL.64 [R1+0x1330], R208 ;  /* 0x001330d001007387 */ /* 0x0003e20000100a00 */
[----:B------:R-:W-:-:S02]  /*55870*/  IMAD.MOV.U32 R151, RZ, RZ, R17 ;  /* 0x000000ffff977224 */ /* 0x000fc400078e0011 */
[----:B------:R-:W-:Y:S01]  /*55880*/  IMAD.MOV.U32 R17, RZ, RZ, R22 ;  /* 0x000000ffff117224 */ /* 0x000fe200078e0016 */
[----:B------:R1:W-:Y:S01]  /*55890*/  STL.64 [R1+0x1328], R214 ;  /* 0x001328d601007387 */ /* 0x0003e20000100a00 */
[----:B------:R-:W-:Y:S01]  /*558a0*/  MOV R217, R188 ;  /* 0x000000bc00d97202 */ /* 0x000fe20000000f00 */
[----:B--2---:R-:W-:Y:S02]  /*558b0*/  IMAD.MOV.U32 R22, RZ, RZ, R21 ;  /* 0x000000ffff167224 */ /* 0x004fe400078e0015 */
[----:B------:R-:W2:Y:S01]  /*558c0*/  LDL.LU R21, [R1+0x42c] ;  /* 0x00042c0001157983 */ /* 0x000ea20000300800 */
[-C--:B-1----:R-:W-:Y:S01]  /*558d0*/  LEA R208, P2, R187, R2.reuse, 0x2 ;  /* 0x00000002bbd07211 */ /* 0x082fe200078410ff */
[----:B------:R-:W-:Y:S01]  /*558e0*/  IMAD.MOV.U32 R212, RZ, RZ, R189 ;  /* 0x000000ffffd47224 */ /* 0x000fe200078e00bd */
[----:B------:R-:W-:Y:S01]  /*558f0*/  LEA R214, P1, R217, R2, 0x2 ;  /* 0x00000002d9d67211 */ /* 0x000fe200078210ff */
[----:B------:R-:W-:Y:S01]  /*55900*/  IMAD.MOV.U32 R189, RZ, RZ, R192 ;  /* 0x000000ffffbd7224 */ /* 0x000fe200078e00c0 */
[-C--:B------:R-:W-:Y:S01]  /*55910*/  LEA.HI.X.SX32 R209, R187, R0.reuse, 0x2, P2 ;  /* 0x00000000bbd17211 */ /* 0x080fe200010f16ff */
[----:B------:R-:W-:Y:S01]  /*55920*/  IMAD.MOV.U32 R192, RZ, RZ, R195 ;  /* 0x000000ffffc07224 */ /* 0x000fe200078e00c3 */
[----:B------:R-:W-:Y:S01]  /*55930*/  LEA.HI.X.SX32 R215, R217, R0, 0x2, P1 ;  /* 0x00000000d9d77211 */ /* 0x000fe200008f16ff */
[----:B------:R-:W-:-:S02]  /*55940*/  IMAD.MOV.U32 R187, RZ, RZ, R189 ;  /* 0x000000ffffbb7224 */ /* 0x000fc400078e00bd */
[----:B------:R-:W-:Y:S02]  /*55950*/  IMAD.MOV.U32 R195, RZ, RZ, R201 ;  /* 0x000000ffffc37224 */ /* 0x000fe400078e00c9 */
[----:B------:R-:W-:Y:S02]  /*55960*/  IMAD.MOV.U32 R189, RZ, RZ, R190 ;  /* 0x000000ffffbd7224 */ /* 0x000fe400078e00be */
[----:B------:R-:W-:Y:S02]  /*55970*/  IMAD.MOV.U32 R201, RZ, RZ, R86 ;  /* 0x000000ffffc97224 */ /* 0x000fe400078e0056 */
[----:B------:R-:W-:Y:S01]  /*55980*/  IMAD.MOV.U32 R190, RZ, RZ, R192 ;  /* 0x000000ffffbe7224 */ /* 0x000fe200078e00c0 */
[----:B------:R-:W3:Y:S01]  /*55990*/  LDL.LU R86, [R1+0x19a4] ;  /* 0x0019a40001567983 */ /* 0x000ee20000300800 */
[----:B------:R-:W-:Y:S02]  /*559a0*/  IMAD.MOV.U32 R192, RZ, RZ, R193 ;  /* 0x000000ffffc07224 */ /* 0x000fe400078e00c1 */
[----:B------:R-:W-:Y:S01]  /*559b0*/  IMAD.MOV.U32 R193, RZ, RZ, R85 ;  /* 0x000000ffffc17224 */ /* 0x000fe200078e0055 */
[----:B------:R1:W-:Y:S04]  /*559c0*/  STL.64 [R1+0x1320], R208 ;  /* 0x001320d001007387 */ /* 0x0003e80000100a00 */
[----:B------:R-:W3:Y:S04]  /*559d0*/  LDL.LU R85, [R1+0x19a0] ;  /* 0x0019a00001557983 */ /* 0x000ee80000300800 */
[----:B------:R4:W-:Y:S01]  /*559e0*/  STL.64 [R1+0x1318], R214 ;  /* 0x001318d601007387 */ /* 0x0009e20000100a00 */
[----:B-1----:R-:W-:Y:S01]  /*559f0*/  LEA R208, P2, R213, R2, 0x2 ;  /* 0x00000002d5d07211 */ /* 0x002fe200078410ff */
[----:B----4-:R-:W-:-:S02]  /*55a00*/  IMAD.MOV.U32 R215, RZ, RZ, R187 ;  /* 0x000000ffffd77224 */ /* 0x010fc400078e00bb */
[----:B------:R-:W-:Y:S02]  /*55a10*/  IMAD.MOV.U32 R187, RZ, RZ, R189 ;  /* 0x000000ffffbb7224 */ /* 0x000fe400078e00bd */
[----:B------:R-:W-:Y:S02]  /*55a20*/  IMAD.MOV.U32 R189, RZ, RZ, R190 ;  /* 0x000000ffffbd7224 */ /* 0x000fe400078e00be */
[----:B------:R-:W-:Y:S01]  /*55a30*/  IMAD.MOV.U32 R190, RZ, RZ, R192 ;  /* 0x000000ffffbe7224 */ /* 0x000fe200078e00c0 */
[----:B------:R-:W-:Y:S01]  /*55a40*/  LEA.HI.X.SX32 R209, R213, R0, 0x2, P2 ;  /* 0x00000000d5d17211 */ /* 0x000fe200010f16ff */
[----:B------:R-:W-:Y:S01]  /*55a50*/  IMAD.MOV.U32 R192, RZ, RZ, R193 ;  /* 0x000000ffffc07224 */ /* 0x000fe200078e00c1 */
[----:B------:R-:W-:Y:S01]  /*55a60*/  MOV R193, R194 ;  /* 0x000000c200c17202 */ /* 0x000fe20000000f00 */
[----:B------:R-:W-:Y:S02]  /*55a70*/  IMAD.MOV.U32 R214, RZ, RZ, R187 ;  /* 0x000000ffffd67224 */ /* 0x000fe400078e00bb */
[----:B------:R-:W-:-:S02]  /*55a80*/  IMAD.MOV.U32 R194, RZ, RZ, R203 ;  /* 0x000000ffffc27224 */ /* 0x000fc400078e00cb */
[----:B------:R-:W-:Y:S02]  /*55a90*/  IMAD.MOV.U32 R203, RZ, RZ, R204 ;  /* 0x000000ffffcb7224 */ /* 0x000fe400078e00cc */
[----:B------:R-:W-:Y:S01]  /*55aa0*/  IMAD.MOV.U32 R204, RZ, RZ, R87 ;  /* 0x000000ffffcc7224 */ /* 0x000fe200078e0057 */
[----:B------:R-:W-:Y:S01]  /*55ab0*/  LEA R216, P1, R214, R2, 0x2 ;  /* 0x00000002d6d87211 */ /* 0x000fe200078210ff */
[----:B------:R-:W4:Y:S01]  /*55ac0*/  LDL.LU R87, [R1+0x199c] ;  /* 0x00199c0001577983 */ /* 0x000f220000300800 */
[----:B------:R-:W-:-:S03]  /*55ad0*/  IMAD.MOV.U32 R213, RZ, RZ, R189 ;  /* 0x000000ffffd57224 */ /* 0x000fc600078e00bd */
[----:B------:R1:W-:Y:S01]  /*55ae0*/  STL.64 [R1+0x1310], R208 ;  /* 0x001310d001007387 */ /* 0x0003e20000100a00 */
[----:B------:R-:W-:Y:S01]  /*55af0*/  MOV R189, R190 ;  /* 0x000000be00bd7202 */ /* 0x000fe20000000f00 */
[----:B------:R-:W-:Y:S01]  /*55b00*/  IMAD.MOV.U32 R190, RZ, RZ, R192 ;  /* 0x000000ffffbe7224 */ /* 0x000fe200078e00c0 */
[----:B------:R-:W-:Y:S01]  /*55b10*/  LEA.HI.X.SX32 R217, R214, R0, 0x2, P1 ;  /* 0x00000000d6d97211 */ /* 0x000fe200008f16ff */
[----:B------:R-:W-:Y:S02]  /*55b20*/  IMAD.MOV.U32 R192, RZ, RZ, R193 ;  /* 0x000000ffffc07224 */ /* 0x000fe400078e00c1 */
[----:B------:R-:W-:Y:S01]  /*55b30*/  IMAD.MOV.U32 R193, RZ, RZ, R194 ;  /* 0x000000ffffc17224 */ /* 0x000fe200078e00c2 */
[C---:B-1----:R-:W-:Y:S01]  /*55b40*/  LEA R208, P2, R210.reuse, R2, 0x2 ;  /* 0x00000002d2d07211 */ /* 0x042fe200078410ff */
[----:B------:R-:W-:Y:S02]  /*55b50*/  IMAD.MOV.U32 R194, RZ, RZ, R88 ;  /* 0x000000ffffc27224 */ /* 0x000fe400078e0058 */
[----:B------:R-:W4:Y:S01]  /*55b60*/  LDL.LU R88, [R1+0x1998] ;  /* 0x0019980001587983 */ /* 0x000f220000300800 */
[----:B------:R-:W-:-:S03]  /*55b70*/  LEA.HI.X.SX32 R209, R210, R0, 0x2, P2 ;  /* 0x00000000d2d17211 */ /* 0x000fc600010f16ff */
[----:B------:R1:W-:Y:S04]  /*55b80*/  STL.64 [R1+0x1308], R216 ;  /* 0x001308d801007387 */ /* 0x0003e80000100a00 */
[----:B------:R1:W-:Y:S02]  /*55b90*/  STL.64 [R1+0x1300], R208 ;  /* 0x001300d001007387 */ /* 0x0003e40000100a00 */
[-C--:B-1----:R-:W-:Y:S02]  /*55ba0*/  LEA R216, P1, R213, R2.reuse, 0x2 ;  /* 0x00000002d5d87211 */ /* 0x082fe400078210ff */
[----:B------:R-:W-:Y:S02]  /*55bb0*/  LEA R208, P2, R211, R2, 0x2 ;  /* 0x00000002d3d07211 */ /* 0x000fe400078410ff */
[----:B------:R-:W-:-:S02]  /*55bc0*/  LEA.HI.X.SX32 R217, R213, R0, 0x2, P1 ;  /* 0x00000000d5d97211 */ /* 0x000fc400008f16ff */
[----:B------:R-:W-:Y:S01]  /*55bd0*/  LEA.HI.X.SX32 R209, R211, R0, 0x2, P2 ;  /* 0x00000000d3d17211 */ /* 0x000fe200010f16ff */
[----:B------:R-:W-:Y:S02]  /*55be0*/  IMAD.MOV.U32 R214, RZ, RZ, R192 ;  /* 0x000000ffffd67224 */ /* 0x000fe400078e00c0 */
[----:B------:R-:W-:Y:S01]  /*55bf0*/  STL.64 [R1+0x12f8], R216 ;  /* 0x0012f8d801007387 */ /* 0x000fe20000100a00 */
[----:B------:R-:W-:-:S03]  /*55c00*/  IMAD.MOV.U32 R192, RZ, RZ, R194 ;  /* 0x000000ffffc07224 */ /* 0x000fc600078e00c2 */
[----:B------:R1:W-:Y:S01]  /*55c10*/  STL.64 [R1+0x12f0], R208 ;  /* 0x0012f0d001007387 */ /* 0x0003e20000100a00 */
[----:B------:R-:W-:Y:S01]  /*55c20*/  IMAD.MOV.U32 R194, RZ, RZ, R196 ;  /* 0x000000ffffc27224 */ /* 0x000fe200078e00c4 */
[----:B------:R-:W-:Y:S01]  /*55c30*/  MOV R196, R139 ;  /* 0x0000008b00c47202 */ /* 0x000fe20000000f00 */
[----:B------:R-:W-:Y:S02]  /*55c40*/  IMAD.MOV.U32 R139, RZ, RZ, R141 ;  /* 0x000000ffff8b7224 */ /* 0x000fe400078e008d */
[----:B------:R-:W-:Y:S02]  /*55c50*/  IMAD.MOV.U32 R141, RZ, RZ, R143 ;  /* 0x000000ffff8d7224 */ /* 0x000fe400078e008f */
[----:B------:R-:W-:Y:S01]  /*55c60*/  IMAD.MOV.U32 R143, RZ, RZ, R145 ;  /* 0x000000ffff8f7224 */ /* 0x000fe200078e0091 */
[----:B-1----:R-:W-:Y:S01]  /*55c70*/  MOV R208, R193 ;  /* 0x000000c100d07202 */ /* 0x002fe20000000f00 */
        /* <DEDUP_REMOVED lines=13> */
[----:B------:R-:W3:Y:S01]  /*55d50*/  LDL.LU R22, [R1+0x24] ;  /* 0x0000240001167983 */ /* 0x000ee20000300800 */
[----:B--2---:R-:W-:-:S03]  /*55d60*/  IMAD.MOV.U32 R17, RZ, RZ, R21 ;  /* 0x000000ffff117224 */ /* 0x004fc600078e0015 */
[----:B------:R-:W2:Y:S01]  /*55d70*/  LDL.LU R21, [R1+0x2c] ;  /* 0x00002c0001157983 */ /* 0x000ea20000300800 */
[----:B------:R-:W-:-:S05]  /*55d80*/  MOV R210, R189 ;  /* 0x000000bd00d27202 */ /* 0x000fca0000000f00 */
[----:B------:R-:W-:Y:S01]  /*55d90*/  IMAD.MOV.U32 R213, RZ, RZ, R210 ;  /* 0x000000ffffd57224 */ /* 0x000fe200078e00d2 */
[----:B------:R-:W-:-:S04]  /*55da0*/  LEA R210, P2, R191, R2, 0x2 ;  /* 0x00000002bfd27211 */ /* 0x000fc800078410ff */
[----:B------:R-:W-:Y:S01]  /*55db0*/  LEA.HI.X.SX32 R211, R191, R0, 0x2, P2 ;  /* 0x00000000bfd37211 */ /* 0x000fe200010f16ff */
        /* <DEDUP_REMOVED lines=12> */
[----:B------:R-:W-:Y:S02]  /*55e80*/  IMAD.MOV.U32 R144, RZ, RZ, R145 ;  /* 0x000000ffff907224 */ /* 0x000fe400078e0091 */
[----:B------:R-:W-:Y:S01]  /*55e90*/  IMAD.MOV.U32 R145, RZ, RZ, R146 ;  /* 0x000000ffff917224 */ /* 0x000fe200078e0092 */
[----:B------:R-:W-:Y:S01]  /*55ea0*/  MOV R146, R147 ;  /* 0x0000009300927202 */ /* 0x000fe20000000f00 */
[----:B------:R-:W-:Y:S01]  /*55eb0*/  IMAD.MOV.U32 R147, RZ, RZ, R148 ;  /* 0x000000ffff937224 */ /* 0x000fe200078e0094 */
[----:B------:R-:W-:Y:S01]  /*55ec0*/  LEA.HI.X.SX32 R217, R214, R0, 0x2, P1 ;  /* 0x00000000d6d97211 */ /* 0x000fe200008f16ff */
[----:B------:R-:W-:Y:S02]  /*55ed0*/  IMAD.MOV.U32 R148, RZ, RZ, R149 ;  /* 0x000000ffff947224 */ /* 0x000fe400078e0095 */
[----:B------:R-:W-:-:S02]  /*55ee0*/  IMAD.MOV.U32 R149, RZ, RZ, R150 ;  /* 0x000000ffff957224 */ /* 0x000fc400078e0096 */
[----:B------:R-:W-:Y:S01]  /*55ef0*/  IMAD.MOV.U32 R150, RZ, RZ, R151 ;  /* 0x000000ffff967224 */ /* 0x000fe200078e0097 */
[----:B------:R-:W-:Y:S01]  /*55f00*/  STL.64 [R1+0x12e8], R216 ;  /* 0x0012e8d801007387 */ /* 0x000fe20000100a00 */
[----:B------:R-:W-:-:S03]  /*55f10*/  IMAD.MOV.U32 R151, RZ, RZ, R17 ;  /* 0x000000ffff977224 */ /* 0x000fc600078e0011 */
[----:B------:R1:W-:Y:S01]  /*55f20*/  STL.64 [R1+0x12e0], R210 ;  /* 0x0012e0d201007387 */ /* 0x0003e20000100a00 */
[----:B---3--:R-:W-:Y:S01]  /*55f30*/  MOV R17, R22 ;  /* 0x0000001600117202 */ /* 0x008fe20000000f00 */
[----:B--2---:R-:W-:Y:S02]  /*55f40*/  IMAD.MOV.U32 R22, RZ, RZ, R21 ;  /* 0x000000ffff167224 */ /* 0x004fe400078e0015 */
[----:B------:R-:W2:Y:S01]  /*55f50*/  LDL.LU R21, [R1+0x430] ;  /* 0x0004300001157983 */ /* 0x000ea20000300800 */
[----:B------:R-:W-:Y:S01]  /*55f60*/  IMAD.MOV.U32 R214, RZ, RZ, R192 ;  /* 0x000000ffffd67224 */ /* 0x000fe200078e00c0 */
[----:B-1----:R-:W-:-:S04]  /*55f70*/  LEA R210, P2, R212, R2, 0x2 ;  /* 0x00000002d4d27211 */ /* 0x002fc800078410ff */
[----:B------:R-:W-:Y:S02]  /*55f80*/  LEA R216, P1, R214, R2, 0x2 ;  /* 0x00000002d6d87211 */ /* 0x000fe400078210ff */
[-C--:B------:R-:W-:Y:S02]  /*55f90*/  LEA.HI.X.SX32 R211, R212, R0.reuse, 0x2, P2 ;  /* 0x00000000d4d37211 */ /* 0x080fe400010f16ff */
[----:B------:R-:W-:Y:S01]  /*55fa0*/  LEA.HI.X.SX32 R217, R214, R0, 0x2, P1 ;  /* 0x00000000d6d97211 */ /* 0x000fe200008f16ff */
[----:B------:R-:W-:-:S04]  /*55fb0*/  IMAD.MOV.U32 R214, RZ, RZ, R193 ;  /* 0x000000ffffd67224 */ /* 0x000fc800078e00c1 */
[----:B------:R-:W-:Y:S01]  /*55fc0*/  STL.64 [R1+0x12d8], R216 ;  /* 0x0012d8d801007387 */ /* 0x000fe20000100a00 */
[C---:B------:R-:W-:Y:S01]  /*55fd0*/  LEA R218, P1, R214.reuse, R2, 0x2 ;  /* 0x00000002d6da7211 */ /* 0x040fe200078210ff */
[----:B------:R-:W-:Y:S02]  /*55fe0*/  IMAD.MOV.U32 R189, RZ, RZ, R190 ;  /* 0x000000ffffbd7224 */ /* 0x000fe400078e00be */
[----:B------:R1:W-:Y:S01]  /*55ff0*/  STL.64 [R1+0x12d0], R210 ;  /* 0x0012d0d201007387 */ /* 0x0003e20000100a00 */
[----:B------:R-:W-:Y:S01]  /*56000*/  IMAD.MOV.U32 R212, RZ, RZ, R194 ;  /* 0x000000ffffd47224 */ /* 0x000fe200078e00c2 */
[----:B------:R-:W-:Y:S01]  /*56010*/  LEA.HI.X.SX32 R219, R214, R0, 0x2, P1 ;  /* 0x00000000d6db7211 */ /* 0x000fe200008f16ff */
[----:B------:R-:W-:Y:S01]  /*56020*/  IMAD.MOV.U32 R194, RZ, RZ, R199 ;  /* 0x000000ffffc27224 */ /* 0x000fe200078e00c7 */
[----:B------:R-:W-:Y:S01]  /*56030*/  MOV R193, R195 ;  /* 0x000000c300c17202 */ /* 0x000fe20000000f00 */
[----:B------:R-:W-:Y:S02]  /*56040*/  IMAD.MOV.U32 R209, RZ, RZ, R189 ;  /* 0x000000ffffd17224 */ /* 0x000fe400078e00bd */
[----:B------:R-:W-:Y:S01]  /*56050*/  IMAD.MOV.U32 R195, RZ, RZ, R200 ;  /* 0x000000ffffc37224 */ /* 0x000fe200078e00c8 */
[----:B-1----:R-:W-:Y:S01]  /*56060*/  LEA R210, P2, R215, R2, 0x2 ;  /* 0x00000002d7d27211 */ /* 0x002fe200078410ff */
[----:B------:R-:W-:-:S02]  /*56070*/  IMAD.MOV.U32 R199, RZ, RZ, R90 ;  /* 0x000000ffffc77224 */ /* 0x000fc400078e005a */
[----:B------:R-:W3:Y:S01]  /*56080*/  LDL.LU R90, [R1+0x1994] ;  /* 0x00199400015a7983 */ /* 0x000ee20000300800 */
[----:B------:R-:W-:Y:S01]  /*56090*/  LEA.HI.X.SX32 R211, R215, R0, 0x2, P2 ;  /* 0x00000000d7d37211 */ /* 0x000fe200010f16ff */
[----:B------:R-:W-:Y:S02]  /*560a0*/  IMAD.MOV.U32 R200, RZ, RZ, R5 ;  /* 0x000000ffffc87224 */ /* 0x000fe400078e0005 */
[----:B------:R-:W4:Y:S04]  /*560b0*/  LDL.LU R5, [R1+0x1990] ;  /* 0x0019900001057983 */ /* 0x000f280000300800 */
[----:B------:R-:W-:Y:S04]  /*560c0*/  STL.64 [R1+0x12c8], R218 ;  /* 0x0012c8da01007387 */ /* 0x000fe80000100a00 */
[----:B------:R1:W-:Y:S01]  /*560d0*/  STL.64 [R1+0x12c0], R210 ;  /* 0x0012c0d201007387 */ /* 0x0003e20000100a00 */
[----:B------:R-:W-:Y:S01]  /*560e0*/  IMAD.MOV.U32 R214, RZ, RZ, R195 ;  /* 0x000000ffffd67224 */ /* 0x000fe200078e00c3 */
[----:B------:R-:W-:Y:S01]  /*560f0*/  MOV R195, R198 ;  /* 0x000000c600c37202 */ /* 0x000fe20000000f00 */
[----:B------:R-:W-:-:S02]  /*56100*/  IMAD.MOV.U32 R198, RZ, RZ, R203 ;  /* 0x000000ffffc67224 */ /* 0x000fc400078e00cb */
[----:B------:R-:W-:Y:S01]  /*56110*/  IMAD.MOV.U32 R203, RZ, RZ, R207 ;  /* 0x000000ffffcb7224 */ /* 0x000fe200078e00cf */
[CC--:B-1----:R-:W-:Y:S02]  /*56120*/  LEA R210, P2, R209.reuse, R2.reuse, 0x2 ;  /* 0x00000002d1d27211 */ /* 0x0c2fe400078410ff */
[----:B------:R-:W-:Y:S02]  /*56130*/  LEA R218, P1, R212, R2, 0x2 ;  /* 0x00000002d4da7211 */ /* 0x000fe400078210ff */
[----:B------:R-:W-:Y:S01]  /*56140*/  LEA.HI.X.SX32 R211, R209, R0, 0x2, P2 ;  /* 0x00000000d1d37211 */ /* 0x000fe200010f16ff */
[----:B------:R-:W-:Y:S02]  /*56150*/  IMAD.MOV.U32 R209, RZ, RZ, R196 ;  /* 0x000000ffffd17224 */ /* 0x000fe400078e00c4 */
[----:B------:R-:W-:Y:S02]  /*56160*/  IMAD.MOV.U32 R196, RZ, RZ, R201 ;  /* 0x000000ffffc47224 */ /* 0x000fe400078e00c9 */
[----:B------:R-:W-:-:S02]  /*56170*/  IMAD.MOV.U32 R207, RZ, RZ, R137 ;  /* 0x000000ffffcf7224 */ /* 0x000fc400078e0089 */
[----:B------:R-:W-:Y:S01]  /*56180*/  IMAD.MOV.U32 R201, RZ, RZ, R136 ;  /* 0x000000ffffc97224 */ /* 0x000fe200078e0088 */
[----:B------:R-:W-:Y:S01]  /*56190*/  MOV R136, R138 ;  /* 0x0000008a00887202 */ /* 0x000fe20000000f00 */
[----:B------:R-:W-:Y:S01]  /*561a0*/  IMAD.MOV.U32 R137, RZ, RZ, R139 ;  /* 0x000000ffff897224 */ /* 0x000fe200078e008b */
[----:B------:R-:W-:Y:S01]  /*561b0*/  LEA.HI.X.SX32 R219, R212, R0, 0x2, P1 ;  /* 0x00000000d4db7211 */ /* 0x000fe200008f16ff */
        /* <DEDUP_REMOVED lines=8> */
[----:B------:R1:W-:Y:S01]  /*56240*/  STL.64 [R1+0x12b8], R218 ;  /* 0x0012b8da01007387 */ /* 0x0003e20000100a00 */
[----:B------:R-:W-:Y:S01]  /*56250*/  IMAD.MOV.U32 R146, RZ, RZ, R148 ;  /* 0x000000ffff927224 */ /* 0x000fe200078e0094 */
[----:B------:R-:W-:Y:S01]  /*56260*/  MOV R148, R150 ;  /* 0x0000009600947202 */ /* 0x000fe20000000f00 */
[----:B------:R-:W-:Y:S01]  /*56270*/  IMAD.MOV.U32 R147, RZ, RZ, R149 ;  /* 0x000000ffff937224 */ /* 0x000fe200078e0095 */
[----:B------:R1:W-:Y:S01]  /*56280*/  STL.64 [R1+0x12b0], R210 ;  /* 0x0012b0d201007387 */ /* 0x0003e20000100a00 */
[----:B------:R-:W-:-:S02]  /*56290*/  IMAD.MOV.U32 R149, RZ, RZ, R151 ;  /* 0x000000ffff957224 */ /* 0x000fc400078e0097 */
[----:B------:R-:W-:Y:S02]  /*562a0*/  IMAD.MOV.U32 R150, RZ, RZ, R17 ;  /* 0x000000ffff967224 */ /* 0x000fe400078e0011 */
[----:B------:R-:W-:Y:S02]  /*562b0*/  IMAD.MOV.U32 R151, RZ, RZ, R22 ;  /* 0x000000ffff977224 */ /* 0x000fe400078e0016 */
[----:B------:R-:W3:Y:S01]  /*562c0*/  LDL.LU R22, [R1+0x438] ;  /* 0x0004380001167983 */ /* 0x000ee20000300800 */
[----:B--2---:R-:W-:-:S03]  /*562d0*/  IMAD.MOV.U32 R17, RZ, RZ, R21 ;  /* 0x000000ffff117224 */ /* 0x004fc600078e0015 */
[----:B------:R-:W2:Y:S01]  /*562e0*/  LDL.LU R21, [R1+0x30] ;  /* 0x0000300001157983 */ /* 0x000ea20000300800 */
[CC--:B-1----:R-:W-:Y:S02]  /*562f0*/  LEA R218, P1, R214.reuse, R2.reuse, 0x2 ;  /* 0x00000002d6da7211 */ /* 0x0c2fe400078210ff */
[C---:B------:R-:W-:Y:S01]  /*56300*/  LEA R210, P2, R213.reuse, R2, 0x2 ;  /* 0x00000002d5d27211 */ /* 0x040fe200078410ff */
[----:B------:R-:W-:Y:S01]  /*56310*/  IMAD.MOV.U32 R216, RZ, RZ, R195 ;  /* 0x000000ffffd87224 */ /* 0x000fe200078e00c3 */
[-C--:B------:R-:W-:Y:S02]  /*56320*/  LEA.HI.X.SX32 R219, R214, R0.reuse, 0x2, P1 ;  /* 0x00000000d6db7211 */ /* 0x080fe400008f16ff */
[----:B------:R-:W-:-:S03]  /*56330*/  LEA.HI.X.SX32 R211, R213, R0, 0x2, P2 ;  /* 0x00000000d5d37211 */ /* 0x000fc600010f16ff */
[----:B------:R1:W-:Y:S04]  /*56340*/  STL.64 [R1+0x12a8], R218 ;  /* 0x0012a8da01007387 */ /* 0x0003e80000100a00 */
[----:B------:R1:W-:Y:S01]  /*56350*/  STL.64 [R1+0x12a0], R210 ;  /* 0x0012a0d201007387 */ /* 0x0003e20000100a00 */
[----:B------:R-:W-:Y:S01]  /*56360*/  MOV R213, R209 ;  /* 0x000000d100d57202 */ /* 0x000fe20000000f00 */
[----:B------:R-:W-:Y:S01]  /*56370*/  IMAD.MOV.U32 R214, RZ, RZ, R196 ;  /* 0x000000ffffd67224 */ /* 0x000fe200078e00c4 */
[-C--:B-1----:R-:W-:Y:S02]  /*56380*/  LEA R218, P1, R216, R2.reuse, 0x2 ;  /* 0x00000002d8da7211 */ /* 0x082fe400078210ff */
[----:B------:R-:W-:Y:S02]  /*56390*/  LEA R210, P2, R208, R2, 0x2 ;  /* 0x00000002d0d27211 */ /* 0x000fe400078410ff */
[-C--:B------:R-:W-:Y:S01]  /*563a0*/  LEA.HI.X.SX32 R219, R216, R0.reuse, 0x2, P1 ;  /* 0x00000000d8db7211 */ /* 0x080fe200008f16ff */
[----:B------:R-:W-:Y:S01]  /*563b0*/  IMAD.MOV.U32 R209, RZ, RZ, R206 ;  /* 0x000000ffffd17224 */ /* 0x000fe200078e00ce */
[----:B------:R-:W-:Y:S01]  /*563c0*/  LEA.HI.X.SX32 R211, R208, R0, 0x2, P2 ;  /* 0x00000000d0d37211 */ /* 0x000fe200010f16ff */
[----:B------:R-:W-:Y:S01]  /*563d0*/  IMAD.MOV.U32 R195, RZ, RZ, R19 ;  /* 0x000000ffffc37224 */ /* 0x000fe200078e0013 */
[----:B------:R-:W-:Y:S01]  /*563e0*/  MOV R215, R193 ;  /* 0x000000c100d77202 */ /* 0x000fe20000000f00 */
[----:B------:R-:W4:Y:S01]  /*563f0*/  LDL.LU R19, [R1+0x198c] ;  /* 0x00198c0001137983 */ /* 0x000f220000300800 */
[----:B------:R-:W-:-:S03]  /*56400*/  IMAD.MOV.U32 R206, RZ, RZ, R23 ;  /* 0x000000ffffce7224 */ /* 0x000fc600078e0017 */
[----:B------:R-:W4:Y:S04]  /*56410*/  LDL.LU R23, [R1+0x1988] ;  /* 0x0019880001177983 */ /* 0x000f280000300800 */
[----:B------:R1:W-:Y:S04]  /*56420*/  STL.64 [R1+0x1298], R218 ;  /* 0x001298da01007387 */ /* 0x0003e80000100a00 */
[----:B------:R1:W-:Y:S01]  /*56430*/  STL.64 [R1+0x1290], R210 ;  /* 0x001290d201007387 */ /* 0x0003e20000100a00 */
[----:B------:R-:W-:Y:S01]  /*56440*/  IMAD.MOV.U32 R208, RZ, RZ, R209 ;  /* 0x000000ffffd07224 */ /* 0x000fe200078e00d1 */
[----:B-1----:R-:W-:-:S02]  /*56450*/  LEA R218, P1, R214, R2, 0x2 ;  /* 0x00000002d6da7211 */ /* 0x002fc400078210ff */
[C---:B------:R-:W-:Y:S02]  /*56460*/  LEA R210, P2, R215.reuse, R2, 0x2 ;  /* 0x00000002d7d27211 */ /* 0x040fe400078410ff */
[-C--:B------:R-:W-:Y:S02]  /*56470*/  LEA.HI.X.SX32 R219, R214, R0.reuse, 0x2, P1 ;  /* 0x00000000d6db7211 */ /* 0x080fe400008f16ff */
[----:B------:R-:W-:-:S03]  /*56480*/  LEA.HI.X.SX32 R211, R215, R0, 0x2, P2 ;  /* 0x00000000d7d37211 */ /* 0x000fc600010f16ff */
[----:B------:R-:W-:Y:S04]  /*56490*/  STL.64 [R1+0x1288], R218 ;  /* 0x001288da01007387 */ /* 0x000fe80000100a00 */
[----:B------:R1:W-:Y:S02]  /*564a0*/  STL.64 [R1+0x1280], R210 ;  /* 0x001280d201007387 */ /* 0x0003e40000100a00 */
[----:B-1----:R-:W-:Y:S02]  /*564b0*/  IMAD.MOV.U32 R211, RZ, RZ, R208 ;  /* 0x000000ffffd37224 */ /* 0x002fe400078e00d0 */
        /* <DEDUP_REMOVED lines=19> */
[----:B---3--:R-:W-:Y:S02]  /*565f0*/  IMAD.MOV.U32 R17, RZ, RZ, R22 ;  /* 0x000000ffff117224 */ /* 0x008fe400078e0016 */
[----:B--2---:R-:W-:Y:S02]  /*56600*/  IMAD.MOV.U32 R22, RZ, RZ, R21 ;  /* 0x000000ffff167224 */ /* 0x004fe400078e0015 */
[----:B------:R-:W2:Y:S01]  /*56610*/  LDL.LU R21, [R1+0x38] ;  /* 0x0000380001157983 */ /* 0x000ea20000300800 */
[----:B------:R-:W-:-:S04]  /*56620*/  IMAD.MOV.U32 R209, RZ, RZ, R195 ;  /* 0x000000ffffd17224 */ /* 0x000fc800078e00c3 */
[----:B------:R-:W-:Y:S01]  /*56630*/  IMAD.MOV.U32 R216, RZ, RZ, R209 ;  /* 0x000000ffffd87224 */ /* 0x000fe200078e00d1 */
[----:B------:R-:W-:Y:S01]  /*56640*/  MOV R210, R199 ;  /* 0x000000c700d27202 */ /* 0x000fe20000000f00 */
[----:B------:R-:W-:-:S03]  /*56650*/  IMAD.MOV.U32 R217, RZ, RZ, R191 ;  /* 0x000000ffffd97224 */ /* 0x000fc600078e00bf */
[CC--:B------:R-:W-:Y:S01]  /*56660*/  LEA R218, P1, R216.reuse, R2.reuse, 0x2 ;  /* 0x00000002d8da7211 */ /* 0x0c0fe200078210ff */
[----:B------:R-:W-:Y:S01]  /*56670*/  IMAD.MOV.U32 R209, RZ, RZ, R18 ;  /* 0x000000ffffd17224 */ /* 0x000fe200078e0012 */
[----:B------:R-:W-:Y:S01]  /*56680*/  LEA R214, P2, R217, R2, 0x2 ;  /* 0x00000002d9d67211 */ /* 0x000fe200078410ff */
[----:B------:R-:W3:Y:S01]  /*56690*/  LDL.LU R18, [R1+0x1984] ;  /* 0x0019840001127983 */ /* 0x000ee20000300800 */
[----:B------:R-:W-:Y:S02]  /*566a0*/  LEA.HI.X.SX32 R219, R216, R0, 0x2, P1 ;  /* 0x00000000d8db7211 */ /* 0x000fe400008f16ff */
[----:B------:R-:W-:-:S03]  /*566b0*/  MOV R216, R210 ;  /* 0x000000d200d87202 */ /* 0x000fc60000000f00 */
[----:B------:R1:W-:Y:S01]  /*566c0*/  STL.64 [R1+0x1278], R218 ;  /* 0x001278da01007387 */ /* 0x0003e20000100a00 */
[----:B------:R-:W-:Y:S01]  /*566d0*/  LEA.HI.X.SX32 R215, R217, R0, 0x2, P2 ;  /* 0x00000000d9d77211 */ /* 0x000fe200010f16ff */
[----:B------:R-:W-:Y:S02]  /*566e0*/  IMAD.MOV.U32 R217, RZ, RZ, R208 ;  /* 0x000000ffffd97224 */ /* 0x000fe400078e00d0 */
[----:B------:R-:W-:Y:S01]  /*566f0*/  IMAD.MOV.U32 R208, RZ, RZ, R203 ;  /* 0x000000ffffd07224 */ /* 0x000fe200078e00cb */
[C---:B-1----:R-:W-:Y:S01]  /*56700*/  LEA R218, P1, R216.reuse, R2, 0x2 ;  /* 0x00000002d8da7211 */ /* 0x042fe200078210ff */
[----:B------:R-:W-:Y:S03]  /*56710*/  STL.64 [R1+0x1270], R214 ;  /* 0x001270d601007387 */ /* 0x000fe60000100a00 */
[----:B------:R-:W-:Y:S01]  /*56720*/  LEA.HI.X.SX32 R219, R216, R0, 0x2, P1 ;  /* 0x00000000d8db7211 */ /* 0x000fe200008f16ff */
[----:B------:R-:W-:-:S02]  /*56730*/  IMAD.MOV.U32 R203, RZ, RZ, R16 ;  /* 0x000000ffffcb7224 */ /* 0x000fc400078e0010 */
[----:B------:R-:W3:Y:S04]  /*56740*/  LDL.LU R16, [R1+0x1980] ;  /* 0x0019800001107983 */ /* 0x000ee80000300800 */
[----:B------:R1:W-:Y:S02]  /*56750*/  STL.64 [R1+0x1268], R218 ;  /* 0x001268da01007387 */ /* 0x0003e40000100a00 */
[----:B-1----:R-:W-:Y:S02]  /*56760*/  IMAD.MOV.U32 R219, RZ, RZ, R208 ;  /* 0x000000ffffdb7224 */ /* 0x002fe400078e00d0 */
        /* <DEDUP_REMOVED lines=23> */
[----:B------:R-:W-:Y:S01]  /*568e0*/  IMAD.MOV.U32 R17, RZ, RZ, R22 ;  /* 0x000000ffff117224 */ /* 0x000fe200078e0016 */
[----:B------:R1:W-:Y:S01]  /*568f0*/  STL.64 [R1+0x1260], R214 ;  /* 0x001260d601007387 */ /* 0x0003e20000100a00 */
[----:B--2---:R-:W-:-:S03]  /*56900*/  IMAD.MOV.U32 R22, RZ, RZ, R21 ;  /* 0x000000ffff167224 */ /* 0x004fc600078e0015 */
[----:B------:R-:W2:Y:S01]  /*56910*/  LDL.LU R21, [R1+0x434] ;  /* 0x0004340001157983 */ /* 0x000ea20000300800 */
[----:B------:R-:W-:-:S05]  /*56920*/  IMAD.MOV.U32 R210, RZ, RZ, R198 ;  /* 0x000000ffffd27224 */ /* 0x000fca00078e00c6 */
[----:B------:R-:W-:Y:S01]  /*56930*/  MOV R213, R210 ;  /* 0x000000d200d57202 */ /* 0x000fe20000000f00 */
[----:B------:R-:W-:-:S03]  /*56940*/  IMAD.MOV.U32 R210, RZ, RZ, R209 ;  /* 0x000000ffffd27224 */ /* 0x000fc600078e00d1 */
[----:B------:R-:W-:Y:S01]  /*56950*/  LEA R220, P1, R213, R2, 0x2 ;  /* 0x00000002d5dc7211 */ /* 0x000fe200078210ff */
[----:B------:R-:W-:-:S03]  /*56960*/  IMAD.MOV.U32 R209, RZ, RZ, R201 ;  /* 0x000000ffffd17224 */ /* 0x000fc600078e00c9 */
[----:B------:R-:W-:Y:S01]  /*56970*/  LEA.HI.X.SX32 R221, R213, R0, 0x2, P1 ;  /* 0x00000000d5dd7211 */ /* 0x000fe200008f16ff */
        /* <DEDUP_REMOVED lines=25> */
[----:B------:R4:W-:Y:S01]  /*56b10*/  STL.64 [R1+0x1258], R220 ;  /* 0x001258dc01007387 */ /* 0x0009e20000100a00 */
[----:B------:R-:W-:Y:S01]  /*56b20*/  IMAD.MOV.U32 R17, RZ, RZ, R22 ;  /* 0x000000ffff117224 */ /* 0x000fe200078e0016 */
[----:B--2---:R-:W-:Y:S02]  /*56b30*/  MOV R22, R21 ;  /* 0x0000001500167202 */ /* 0x004fe40000000f00 */
[----:B------:R-:W2:Y:S01]  /*56b40*/  LDL.LU R21, [R1+0x43c] ;  /* 0x00043c0001157983 */ /* 0x000ea20000300800 */
[----:B------:R-:W-:-:S04]  /*56b50*/  IMAD.MOV.U32 R193, RZ, RZ, R194 ;  /* 0x000000ffffc17224 */ /* 0x000fc800078e00c2 */
[----:B------:R-:W-:Y:S02]  /*56b60*/  IMAD.MOV.U32 R212, RZ, RZ, R193 ;  /* 0x000000ffffd47224 */ /* 0x000fe400078e00c1 */
[----:B------:R-:W-:-:S03]  /*56b70*/  IMAD.MOV.U32 R216, RZ, RZ, R213 ;  /* 0x000000ffffd87224 */ /* 0x000fc600078e00d5 */
[----:B-1----:R-:W-:-:S04]  /*56b80*/  LEA R214, P2, R212, R2, 0x2 ;  /* 0x00000002d4d67211 */ /* 0x002fc800078410ff */
[----:B------:R-:W-:Y:S01]  /*56b90*/  LEA.HI.X.SX32 R215, R212, R0, 0x2, P2 ;  /* 0x00000000d4d77211 */ /* 0x000fe200010f16ff */
[----:B------:R-:W-:Y:S01]  /*56ba0*/  IMAD.MOV.U32 R212, RZ, RZ, R208 ;  /* 0x000000ffffd47224 */ /* 0x000fe200078e00d0 */
[----:B----4-:R-:W-:-:S03]  /*56bb0*/  LEA R220, P1, R216, R2, 0x2 ;  /* 0x00000002d8dc7211 */ /* 0x010fc600078210ff */
[----:B------:R1:W-:Y:S01]  /*56bc0*/  STL.64 [R1+0x1250], R214 ;  /* 0x001250d601007387 */ /* 0x0003e20000100a00 */
[----:B------:R-:W-:Y:S01]  /*56bd0*/  LEA.HI.X.SX32 R221, R216, R0, 0x2, P1 ;  /* 0x00000000d8dd7211 */ /* 0x000fe200008f16ff */
[----:B------:R-:W-:Y:S02]  /*56be0*/  IMAD.MOV.U32 R213, RZ, RZ, R209 ;  /* 0x000000ffffd57224 */ /* 0x000fe400078e00d1 */
[----:B------:R-:W-:Y:S01]  /*56bf0*/  IMAD.MOV.U32 R208, RZ, RZ, R206 ;  /* 0x000000ffffd07224 */ /* 0x000fe200078e00ce */
[----:B------:R-:W-:Y:S01]  /*56c00*/  MOV R206, R207 ;  /* 0x000000cf00ce7202 */ /* 0x000fe20000000f00 */
[----:B------:R-:W-:Y:S01]  /*56c10*/  IMAD.MOV.U32 R209, RZ, RZ, R200 ;  /* 0x000000ffffd17224 */ /* 0x000fe200078e00c8 */
[C---:B-1----:R-:W-:Y:S01]  /*56c20*/  LEA R214, P2, R212.reuse, R2, 0x2 ;  /* 0x00000002d4d67211 */ /* 0x042fe200078410ff */
[----:B------:R-:W-:Y:S02]  /*56c30*/  IMAD.MOV.U32 R207, RZ, RZ, R7 ;  /* 0x000000ffffcf7224 */ /* 0x000fe400078e0007 */
[----:B------:R-:W4:Y:S01]  /*56c40*/  LDL.LU R7, [R1+0x197c] ;  /* 0x00197c0001077983 */ /* 0x000f220000300800 */
[----:B------:R-:W-:Y:S01]  /*56c50*/  LEA.HI.X.SX32 R215, R212, R0, 0x2, P2 ;  /* 0x00000000d4d77211 */ /* 0x000fe200010f16ff */
[----:B------:R-:W-:-:S02]  /*56c60*/  IMAD.MOV.U32 R212, RZ, RZ, R208 ;  /* 0x000000ffffd47224 */ /* 0x000fc400078e00d0 */
[----:B------:R1:W-:Y:S01]  /*56c70*/  STL.64 [R1+0x1248], R220 ;  /* 0x001248dc01007387 */ /* 0x0003e20000100a00 */
[----:B------:R-:W-:Y:S02]  /*56c80*/  IMAD.MOV.U32 R208, RZ, RZ, R209 ;  /* 0x000000ffffd07224 */ /* 0x000fe400078e00d1 */
[----:B------:R-:W-:Y:S01]  /*56c90*/  IMAD.MOV.U32 R209, RZ, RZ, R203 ;  /* 0x000000ffffd17224 */ /* 0x000fe200078e00cb */
[----:B------:R3:W-:Y:S01]  /*56ca0*/  STL.64 [R1+0x1240], R214 ;  /* 0x001240d601007387 */ /* 0x0007e20000100a00 */
[----:B------:R-:W-:Y:S01]  /*56cb0*/  IMAD.MOV.U32 R216, RZ, RZ, R208 ;  /* 0x000000ffffd87224 */ /* 0x000fe200078e00d0 */
[-C--:B-1----:R-:W-:Y:S02]  /*56cc0*/  LEA R220, P1, R213, R2.reuse, 0x2 ;  /* 0x00000002d5dc7211 */ /* 0x082fe400078210ff */
[----:B---3--:R-:W-:Y:S02]  /*56cd0*/  LEA R214, P2, R211, R2, 0x2 ;  /* 0x00000002d3d67211 */ /* 0x008fe400078410ff */
[-C--:B------:R-:W-:Y:S01]  /*56ce0*/  LEA.HI.X.SX32 R221, R213, R0.reuse, 0x2, P1 ;  /* 0x00000000d5dd7211 */ /* 0x080fe200008f16ff */
[----:B------:R-:W-:Y:S01]  /*56cf0*/  IMAD.MOV.U32 R213, RZ, RZ, R209 ;  /* 0x000000ffffd57224 */ /* 0x000fe200078e00d1 */
[----:B------:R-:W-:Y:S01]  /*56d00*/  LEA.HI.X.SX32 R215, R211, R0, 0x2, P2 ;  /* 0x00000000d3d77211 */ /* 0x000fe200010f16ff */
        /* <DEDUP_REMOVED lines=15> */
[----:B------:R-:W-:Y:S01]  /*56e00*/  STL.64 [R1+0x1238], R220 ;  /* 0x001238dc01007387 */ /* 0x000fe20000100a00 */
        /* <DEDUP_REMOVED lines=8> */
[----:B------:R-:W-:Y:S02]  /*56e90*/  IMAD.MOV.U32 R149, RZ, RZ, R17 ;  /* 0x000000ffff957224 */ /* 0x000fe400078e0011 */
[----:B------:R-:W-:Y:S01]  /*56ea0*/  IMAD.MOV.U32 R148, RZ, RZ, R151 ;  /* 0x000000ffff947224 */ /* 0x000fe200078e0097 */
[----:B------:R-:W3:Y:S01]  /*56eb0*/  LDL.LU R17, [R1+0x34] ;  /* 0x0000340001117983 */ /* 0x000ee20000300800 */
[----:B------:R-:W-:-:S03]  /*56ec0*/  IMAD.MOV.U32 R150, RZ, RZ, R22 ;  /* 0x000000ffff967224 */ /* 0x000fc600078e0016 */
[----:B------:R-:W4:Y:S01]  /*56ed0*/  LDL.LU R22, [R1+0x3c] ;  /* 0x00003c0001167983 */ /* 0x000f220000300800 */
[----:B--2---:R-:W-:-:S03]  /*56ee0*/  MOV R151, R21 ;  /* 0x0000001500977202 */ /* 0x004fc60000000f00 */
[----:B------:R-:W2:Y:S01]  /*56ef0*/  LDL.LU R21, [R1+0x440] ;  /* 0x0004400001157983 */ /* 0x000ea20000300800 */
[----:B------:R-:W-:-:S05]  /*56f00*/  MOV R203, R204 ;  /* 0x000000cc00cb7202 */ /* 0x000fca0000000f00 */
[----:B------:R-:W-:Y:S01]  /*56f10*/  IMAD.MOV.U32 R218, RZ, RZ, R203 ;  /* 0x000000ffffda7224 */ /* 0x000fe200078e00cb */
[----:B-1----:R-:W-:-:S04]  /*56f20*/  LEA R214, P2, R217, R2, 0x2 ;  /* 0x00000002d9d67211 */ /* 0x002fc800078410ff */
[C---:B------:R-:W-:Y:S02]  /*56f30*/  LEA R220, P1, R218.reuse, R2, 0x2 ;  /* 0x00000002dadc7211 */ /* 0x040fe400078210ff */
[-C--:B------:R-:W-:Y:S02]  /*56f40*/  LEA.HI.X.SX32 R215, R217, R0.reuse, 0x2, P2 ;  /* 0x00000000d9d77211 */ /* 0x080fe400010f16ff */
[----:B------:R-:W-:Y:S01]  /*56f50*/  LEA.HI.X.SX32 R221, R218, R0, 0x2, P1 ;  /* 0x00000000dadd7211 */ /* 0x000fe200008f16ff */
[----:B------:R-:W-:-:S04]  /*56f60*/  IMAD.MOV.U32 R217, RZ, RZ, R208 ;  /* 0x000000ffffd97224 */ /* 0x000fc800078e00d0 */
[----:B------:R-:W-:Y:S01]  /*56f70*/  STL.64 [R1+0x1228], R220 ;  /* 0x001228dc01007387 */ /* 0x000fe20000100a00 */
[----:B------:R-:W-:-:S03]  /*56f80*/  IMAD.MOV.U32 R208, RZ, RZ, R207 ;  /* 0x000000ffffd07224 */ /* 0x000fc600078e00cf */
[----:B------:R1:W-:Y:S02]  /*56f90*/  STL.64 [R1+0x1220], R214 ;  /* 0x001220d601007387 */ /* 0x0003e40000100a00 */
        /* <DEDUP_REMOVED lines=20> */
[C---:B------:R-:W-:Y:S01]  /*570e0*/  LEA R220, P1, R218.reuse, R2, 0x2 ;  /* 0x00000002dadc7211 */ /* 0x040fe200078210ff */
[----:B------:R-:W-:Y:S02]  /*570f0*/  IMAD.MOV.U32 R144, RZ, RZ, R145 ;  /* 0x000000ffff907224 */ /* 0x000fe400078e0091 */
[----:B------:R-:W-:Y:S01]  /*57100*/  IMAD.MOV.U32 R145, RZ, RZ, R146 ;  /* 0x000000ffff917224 */ /* 0x000fe200078e0092 */
[----:B------:R-:W-:Y:S01]  /*57110*/  LEA.HI.X.SX32 R221, R218, R0, 0x2, P1 ;  /* 0x00000000dadd7211 */ /* 0x000fe200008f16ff */
[----:B------:R-:W-:-:S02]  /*57120*/  IMAD.MOV.U32 R146, RZ, RZ, R147 ;  /* 0x000000ffff927224 */ /* 0x000fc400078e0093 */
[----:B------:R-:W-:Y:S01]  /*57130*/  IMAD.MOV.U32 R147, RZ, RZ, R148 ;  /* 0x000000ffff937224 */ /* 0x000fe200078e0094 */
[----:B------:R-:W-:Y:S01]  /*57140*/  MOV R148, R149 ;  /* 0x0000009500947202 */ /* 0x000fe20000000f00 */
[----:B------:R-:W-:Y:S02]  /*57150*/  IMAD.MOV.U32 R149, RZ, RZ, R150 ;  /* 0x000000ffff957224 */ /* 0x000fe400078e0096 */
[----:B------:R-:W-:Y:S02]  /*57160*/  IMAD.MOV.U32 R211, RZ, RZ, R20 ;  /* 0x000000ffffd37224 */ /* 0x000fe400078e0014 */
[----:B------:R-:W-:Y:S01]  /*57170*/  IMAD.MOV.U32 R150, RZ, RZ, R151 ;  /* 0x000000ffff967224 */ /* 0x000fe200078e0097 */
[----:B------:R-:W2:Y:S04]  /*57180*/  LDL.LU R20, [R1+0x1978] ;  /* 0x0019780001147983 */ /* 0x000ea80000300800 */
[----:B------:R-:W-:Y:S04]  /*57190*/  STL.64 [R1+0x1218], R220 ;  /* 0x001218dc01007387 */ /* 0x000fe80000100a00 */
[----:B------:R1:W-:Y:S01]  /*571a0*/  STL.64 [R1+0x1210], R214 ;  /* 0x001210d601007387 */ /* 0x0003e20000100a00 */
[----:B---3--:R-:W-:-:S02]  /*571b0*/  IMAD.MOV.U32 R151, RZ, RZ, R17 ;  /* 0x000000ffff977224 */ /* 0x008fc400078e0011 */
[----:B----4-:R-:W-:Y:S02]  /*571c0*/  IMAD.MOV.U32 R17, RZ, RZ, R22 ;  /* 0x000000ffff117224 */ /* 0x010fe400078e0016 */
[----:B--2---:R-:W-:Y:S02]  /*571d0*/  IMAD.MOV.U32 R22, RZ, RZ, R21 ;  /* 0x000000ffff167224 */ /* 0x004fe400078e0015 */
[----:B------:R-:W2:Y:S01]  /*571e0*/  LDL.LU R21, [R1+0x448] ;  /* 0x0004480001157983 */ /* 0x000ea20000300800 */
[----:B------:R-:W-:Y:S01]  /*571f0*/  IMAD.MOV.U32 R218, RZ, RZ, R211 ;  /* 0x000000ffffda7224 */ /* 0x000fe200078e00d3 */
[----:B-1----:R-:W-:-:S04]  /*57200*/  LEA R214, P2, R210, R2, 0x2 ;  /* 0x00000002d2d67211 */ /* 0x002fc800078410ff */
[----:B------:R-:W-:Y:S02]  /*57210*/  LEA R220, P1, R218, R2, 0x2 ;  /* 0x00000002dadc7211 */ /* 0x000fe400078210ff */
[-C--:B------:R-:W-:Y:S02]  /*57220*/  LEA.HI.X.SX32 R215, R210, R0.reuse, 0x2, P2 ;  /* 0x00000000d2d77211 */ /* 0x080fe400010f16ff */
[----:B------:R-:W-:-:S05]  /*57230*/  LEA.HI.X.SX32 R221, R218, R0, 0x2, P1 ;  /* 0x00000000dadd7211 */ /* 0x000fca00008f16ff */
[----:B------:R-:W-:Y:S04]  /*57240*/  STL.64 [R1+0x1208], R220 ;  /* 0x001208dc01007387 */ /* 0x000fe80000100a00 */
        /* <DEDUP_REMOVED lines=19> */
[C---:B------:R-:W-:Y:S01]  /*57380*/  LEA R218, P1, R221.reuse, R2, 0x2 ;  /* 0x00000002ddda7211 */ /* 0x040fe200078210ff */
[----:B------:R-:W-:Y:S02]  /*57390*/  IMAD.MOV.U32 R142, RZ, RZ, R143 ;  /* 0x000000ffff8e7224 */ /* 0x000fe400078e008f */
[----:B------:R-:W-:Y:S01]  /*573a0*/  IMAD.MOV.U32 R143, RZ, RZ, R144 ;  /* 0x000000ffff8f7224 */ /* 0x000fe200078e0090 */
[----:B------:R-:W-:Y:S01]  /*573b0*/  MOV R144, R145 ;  /* 0x0000009100907202 */ /* 0x000fe20000000f00 */
[----:B------:R-:W-:Y:S01]  /*573c0*/  IMAD.MOV.U32 R145, RZ, RZ, R146 ;  /* 0x000000ffff917224 */ /* 0x000fe200078e0092 */
[----:B------:R-:W-:Y:S01]  /*573d0*/  LEA.HI.X.SX32 R219, R221, R0, 0x2, P1 ;  /* 0x00000000dddb7211 */ /* 0x000fe200008f16ff */
[----:B------:R-:W-:-:S02]  /*573e0*/  IMAD.MOV.U32 R146, RZ, RZ, R147 ;  /* 0x000000ffff927224 */ /* 0x000fc400078e0093 */
[----:B------:R-:W-:Y:S02]  /*573f0*/  IMAD.MOV.U32 R147, RZ, RZ, R148 ;  /* 0x000000ffff937224 */ /* 0x000fe400078e0094 */
[----:B------:R-:W-:Y:S02]  /*57400*/  IMAD.MOV.U32 R148, RZ, RZ, R149 ;  /* 0x000000ffff947224 */ /* 0x000fe400078e0095 */
[----:B------:R-:W-:Y:S01]  /*57410*/  IMAD.MOV.U32 R149, RZ, RZ, R150 ;  /* 0x000000ffff957224 */ /* 0x000fe200078e0096 */
[----:B------:R-:W-:Y:S01]  /*57420*/  MOV R150, R151 ;  /* 0x0000009700967202 */ /* 0x000fe20000000f00 */
[----:B------:R-:W-:Y:S01]  /*57430*/  IMAD.MOV.U32 R151, RZ, RZ, R17 ;  /* 0x000000ffff977224 */ /* 0x000fe200078e0011 */
[----:B------:R-:W-:Y:S01]  /*57440*/  STL.64 [R1+0x11f8], R218 ;  /* 0x0011f8da01007387 */ /* 0x000fe20000100a00 */
[----:B------:R-:W-:-:S03]  /*57450*/  IMAD.MOV.U32 R17, RZ, RZ, R22 ;  /* 0x000000ffff117224 */ /* 0x000fc600078e0016 */
[----:B------:R1:W-:Y:S01]  /*57460*/  STL.64 [R1+0x11f0], R214 ;  /* 0x0011f0d601007387 */ /* 0x0003e20000100a00 */
[----:B--2---:R-:W-:-:S03]  /*57470*/  IMAD.MOV.U32 R22, RZ, RZ, R21 ;  /* 0x000000ffff167224 */ /* 0x004fc600078e0015 */
[----:B------:R-:W2:Y:S01]  /*57480*/  LDL.LU R21, [R1+0x40] ;  /* 0x0000400001157983 */ /* 0x000ea20000300800 */
[----:B------:R-:W-:Y:S02]  /*57490*/  IMAD.MOV.U32 R210, RZ, RZ, R209 ;  /* 0x000000ffffd27224 */ /* 0x000fe400078e00d1 */
[----:B------:R-:W-:Y:S01]  /*574a0*/  IMAD.MOV.U32 R211, RZ, RZ, R206 ;  /* 0x000000ffffd37224 */ /* 0x000fe200078e00ce */
[C---:B-1----:R-:W-:Y:S01]  /*574b0*/  LEA R214, P2, R216.reuse, R2, 0x2 ;  /* 0x00000002d8d67211 */ /* 0x042fe200078410ff */
[----:B------:R-:W-:Y:S02]  /*574c0*/  IMAD.MOV.U32 R221, RZ, RZ, R210 ;  /* 0x000000ffffdd7224 */ /* 0x000fe400078e00d2 */
[----:B------:R-:W-:Y:S01]  /*574d0*/  IMAD.MOV.U32 R210, RZ, RZ, R211 ;  /* 0x000000ffffd27224 */ /* 0x000fe200078e00d3 */
[----:B------:R-:W-:Y:S02]  /*574e0*/  MOV R211, R208 ;  /* 0x000000d000d37202 */ /* 0x000fe40000000f00 */
[----:B------:R-:W-:-:S02]  /*574f0*/  LEA.HI.X.SX32 R215, R216, R0, 0x2, P2 ;  /* 0x00000000d8d77211 */ /* 0x000fc400010f16ff */
        /* <DEDUP_REMOVED lines=18> */
[----:B------:R-:W-:Y:S01]  /*57620*/  IMAD.MOV.U32 R142, RZ, RZ, R143 ;  /* 0x000000ffff8e7224 */ /* 0x000fe200078e008f */
[----:B------:R-:W-:Y:S01]  /*57630*/  MOV R143, R144 ;  /* 0x00000090008f7202 */ /* 0x000fe20000000f00 */
[----:B------:R-:W-:Y:S02]  /*57640*/  IMAD.MOV.U32 R144, RZ, RZ, R145 ;  /* 0x000000ffff907224 */ /* 0x000fe400078e0091 */
[----:B------:R-:W-:Y:S01]  /*57650*/  IMAD.MOV.U32 R145, RZ, RZ, R146 ;  /* 0x000000ffff917224 */ /* 0x000fe200078e0092 */
[----:B------:R-:W-:Y:S01]  /*57660*/  LEA.HI.X.SX32 R219, R221, R0, 0x2, P1 ;  /* 0x00000000dddb7211 */ /* 0x000fe200008f16ff */
[----:B------:R-:W-:-:S02]  /*57670*/  IMAD.MOV.U32 R146, RZ, RZ, R147 ;  /* 0x000000ffff927224 */ /* 0x000fc400078e0093 */
[----:B------:R-:W-:Y:S02]  /*57680*/  IMAD.MOV.U32 R147, RZ, RZ, R148 ;  /* 0x000000ffff937224 */ /* 0x000fe400078e0094 */
[----:B------:R-:W-:Y:S01]  /*57690*/  IMAD.MOV.U32 R148, RZ, RZ, R149 ;  /* 0x000000ffff947224 */ /* 0x000fe200078e0095 */
[----:B------:R-:W-:Y:S01]  /*576a0*/  MOV R149, R150 ;  /* 0x0000009600957202 */ /* 0x000fe20000000f00 */
[----:B------:R-:W-:Y:S01]  /*576b0*/  IMAD.MOV.U32 R150, RZ, RZ, R151 ;  /* 0x000000ffff967224 */ /* 0x000fe200078e0097 */
[----:B------:R-:W-:Y:S01]  /*576c0*/  STL.64 [R1+0x11e8], R218 ;  /* 0x0011e8da01007387 */ /* 0x000fe20000100a00 */
[----:B------:R-:W-:Y:S02]  /*576d0*/  IMAD.MOV.U32 R151, RZ, RZ, R17 ;  /* 0x000000ffff977224 */ /* 0x000fe400078e0011 */
[----:B------:R-:W-:Y:S01]  /*576e0*/  IMAD.MOV.U32 R17, RZ, RZ, R22 ;  /* 0x000000ffff117224 */ /* 0x000fe200078e0016 */
[----:B------:R1:W-:Y:S01]  /*576f0*/  STL.64 [R1+0x11e0], R214 ;  /* 0x0011e0d601007387 */ /* 0x0003e20000100a00 */
[----:B--2---:R-:W-:-:S03]  /*57700*/  IMAD.MOV.U32 R22, RZ, RZ, R21 ;  /* 0x000000ffff167224 */ /* 0x004fc600078e0015 */
[----:B------:R-:W2:Y:S01]  /*57710*/  LDL.LU R21, [R1+0x48] ;  /* 0x0000480001157983 */ /* 0x000ea20000300800 */
[----:B------:R-:W-:Y:S01]  /*57720*/  IMAD.MOV.U32 R221, RZ, RZ, R212 ;  /* 0x000000ffffdd7224 */ /* 0x000fe200078e00d4 */
[----:B-1----:R-:W-:-:S04]  /*57730*/  LEA R214, P2, R213, R2, 0x2 ;  /* 0x00000002d5d67211 */ /* 0x002fc800078410ff */
[----:B------:R-:W-:Y:S02]  /*57740*/  LEA R218, P1, R221, R2, 0x2 ;  /* 0x00000002ddda7211 */ /* 0x000fe400078210ff */
[-C--:B------:R-:W-:Y:S02]  /*57750*/  LEA.HI.X.SX32 R215, R213, R0.reuse, 0x2, P2 ;  /* 0x00000000d5d77211 */ /* 0x080fe400010f16ff */
[----:B------:R-:W-:-:S05]  /*57760*/  LEA.HI.X.SX32 R219, R221, R0, 0x2, P1 ;  /* 0x00000000dddb7211 */ /* 0x000fca00008f16ff */
[----:B------:R1:W-:Y:S04]  /*57770*/  STL.64 [R1+0x11d8], R218 ;  /* 0x0011d8da01007387 */ /* 0x0003e80000100a00 */
[----:B------:R3:W-:Y:S01]  /*57780*/  STL.64 [R1+0x11d0], R214 ;  /* 0x0011d0d601007387 */ /* 0x0007e20000100a00 */
[----:B------:R-:W-:Y:S02]  /*57790*/  MOV R213, R211 ;  /* 0x000000d300d57202 */ /* 0x000fe40000000f00 */
[CC--:B-1----:R-:W-:Y:S02]  /*577a0*/  LEA R218, P1, R216.reuse, R2.reuse, 0x2 ;  /* 0x00000002d8da7211 */ /* 0x0c2fe400078210ff */
[----:B---3--:R-:W-:Y:S02]  /*577b0*/  LEA R214, P2, R217, R2, 0x2 ;  /* 0x00000002d9d67211 */ /* 0x008fe400078410ff */
[----:B------:R-:W-:-:S02]  /*577c0*/  LEA.HI.X.SX32 R219, R216, R0, 0x2, P1 ;  /* 0x00000000d8db7211 */ /* 0x000fc400008f16ff */
[----:B------:R-:W-:-:S03]  /*577d0*/  LEA.HI.X.SX32 R215, R217, R0, 0x2, P2 ;  /* 0x00000000d9d77211 */ /* 0x000fc600010f16ff */
[----:B------:R-:W-:Y:S04]  /*577e0*/  STL.64 [R1+0x11c8], R218 ;  /* 0x0011c8da01007387 */ /* 0x000fe80000100a00 */
[----:B------:R1:W-:Y:S02]  /*577f0*/  STL.64 [R1+0x11c0], R214 ;  /* 0x0011c0d601007387 */ /* 0x0003e40000100a00 */
[----:B-1----:R-:W-:Y:S02]  /*57800*/  IMAD.MOV.U32 R214, RZ, RZ, R213 ;  /* 0x000000ffffd67224 */ /* 0x002fe400078e00d5 */
        /* <DEDUP_REMOVED lines=28> */
[----:B--2---:R-:W-:Y:S02]  /*579d0*/  IMAD.MOV.U32 R22, RZ, RZ, R21 ;  /* 0x000000ffff167224 */ /* 0x004fe400078e0015 */
[----:B------:R-:W2:Y:S01]  /*579e0*/  LDL.LU R21, [R1+0x444] ;  /* 0x0004440001157983 */ /* 0x000ea20000300800 */
[----:B------:R-:W-:-:S04]  /*579f0*/  LEA R218, P1, R214, R2, 0x2 ;  /* 0x00000002d6da7211 */ /* 0x000fc800078210ff */
[----:B------:R-:W-:-:S05]  /*57a00*/  LEA.HI.X.SX32 R219, R214, R0, 0x2, P1 ;  /* 0x00000000d6db7211 */ /* 0x000fca00008f16ff */
[----:B------:R1:W-:Y:S02]  /*57a10*/  STL.64 [R1+0x11b8], R218 ;  /* 0x0011b8da01007387 */ /* 0x0003e40000100a00 */
[----:B-1----:R-:W-:-:S04]  /*57a20*/  LEA R218, P1, R125, R2, 0x2 ;  /* 0x000000027dda7211 */ /* 0x002fc800078210ff */
[----:B------:R-:W-:Y:S01]  /*57a30*/  LEA.HI.X.SX32 R219, R125, R0, 0x2, P1 ;  /* 0x000000007ddb7211 */ /* 0x000fe200008f16ff */
[----:B------:R-:W-:Y:S01]  /*57a40*/  IMAD.MOV.U32 R125, RZ, RZ, R126 ;  /* 0x000000ffff7d7224 */ /* 0x000fe200078e007e */
[----:B------:R-:W-:Y:S01]  /*57a50*/  MOV R126, R127 ;  /* 0x0000007f007e7202 */ /* 0x000fe20000000f00 */
[----:B------:R-:W-:Y:S02]  /*57a60*/  IMAD.MOV.U32 R127, RZ, RZ, R128 ;  /* 0x000000ffff7f7224 */ /* 0x000fe400078e0080 */
[----:B------:R-:W-:Y:S02]  /*57a70*/  IMAD.MOV.U32 R128, RZ, RZ, R129 ;  /* 0x000000ffff807224 */ /* 0x000fe400078e0081 */
[----:B------:R-:W-:Y:S02]  /*57a80*/  IMAD.MOV.U32 R129, RZ, RZ, R130 ;  /* 0x000000ffff817224 */ /* 0x000fe400078e0082 */
[----:B------:R-:W-:Y:S01]  /*57a90*/  IMAD.MOV.U32 R130, RZ, RZ, R131 ;  /* 0x000000ffff827224 */ /* 0x000fe200078e0083 */
[----:B------:R-:W-:Y:S01]  /*57aa0*/  LEA R216, P2, R213, R2, 0x2 ;  /* 0x00000002d5d87211 */ /* 0x000fe200078410ff */
        /* <DEDUP_REMOVED lines=12> */
[----:B------:R-:W-:Y:S02]  /*57b70*/  IMAD.MOV.U32 R213, RZ, RZ, R92 ;  /* 0x000000ffffd57224 */ /* 0x000fe400078e005c */
[----:B------:R-:W-:Y:S02]  /*57b80*/  IMAD.MOV.U32 R141, RZ, RZ, R142 ;  /* 0x000000ffff8d7224 */ /* 0x000fe400078e008e */
[----:B------:R-:W-:Y:S02]  /*57b90*/  IMAD.MOV.U32 R142, RZ, RZ, R143 ;  /* 0x000000ffff8e7224 */ /* 0x000fe400078e008f */
[----:B------:R-:W-:Y:S01]  /*57ba0*/  IMAD.MOV.U32 R143, RZ, RZ, R144 ;  /* 0x000000ffff8f7224 */ /* 0x000fe200078e0090 */
[----:B------:R-:W-:Y:S02]  /*57bb0*/  MOV R144, R145 ;  /* 0x0000009100907202 */ /* 0x000fe40000000f00 */
[----:B-1----:R-:W-:Y:S01]  /*57bc0*/  LEA R216, P2, R93, R2, 0x2 ;  /* 0x000000025dd87211 */ /* 0x002fe200078410ff */
[----:B------:R1:W-:Y:S01]  /*57bd0*/  STL.64 [R1+0x11a8], R218 ;  /* 0x0011a8da01007387 */ /* 0x0003e20000100a00 */
[----:B------:R-:W-:-:S02]  /*57be0*/  IMAD.MOV.U32 R145, RZ, RZ, R146 ;  /* 0x000000ffff917224 */ /* 0x000fc400078e0092 */
[----:B------:R-:W-:Y:S01]  /*57bf0*/  LEA.HI.X.SX32 R217, R93, R0, 0x2, P2 ;  /* 0x000000005dd97211 */ /* 0x000fe200010f16ff */
[----:B------:R-:W-:Y:S01]  /*57c00*/  IMAD.MOV.U32 R146, RZ, RZ, R147 ;  /* 0x000000ffff927224 */ /* 0x000fe200078e0093 */
[CC--:B------:R-:W-:Y:S01]  /*57c10*/  LEA R92, P2, R210.reuse, R2.reuse, 0x2 ;  /* 0x00000002d25c7211 */ /* 0x0c0fe200078410ff */
[----:B------:R-:W-:Y:S02]  /*57c20*/  IMAD.MOV.U32 R147, RZ, RZ, R148 ;  /* 0x000000ffff937224 */ /* 0x000fe400078e0094 */
[----:B------:R-:W-:Y:S01]  /*57c30*/  IMAD.MOV.U32 R148, RZ, RZ, R149 ;  /* 0x000000ffff947224 */ /* 0x000fe200078e0095 */
[C---:B-1----:R-:W-:Y:S01]  /*57c40*/  LEA R218, P1, R213.reuse, R2, 0x2 ;  /* 0x00000002d5da7211 */ /* 0x042fe200078210ff */
[----:B------:R-:W-:Y:S01]  /*57c50*/  IMAD.MOV.U32 R149, RZ, RZ, R150 ;  /* 0x000000ffff957224 */ /* 0x000fe200078e0096 */
[----:B------:R-:W-:Y:S01]  /*57c60*/  MOV R150, R151 ;  /* 0x0000009700967202 */ /* 0x000fe20000000f00 */
[----:B------:R-:W-:Y:S01]  /*57c70*/  IMAD.MOV.U32 R151, RZ, RZ, R17 ;  /* 0x000000ffff977224 */ /* 0x000fe200078e0011 */
[-C--:B------:R-:W-:Y:S01]  /*57c80*/  LEA.HI.X.SX32 R219, R213, R0.reuse, 0x2, P1 ;  /* 0x00000000d5db7211 */ /* 0x080fe200008f16ff */
[----:B------:R-:W-:Y:S01]  /*57c90*/  IMAD.MOV.U32 R17, RZ, RZ, R22 ;  /* 0x000000ffff117224 */ /* 0x000fe200078e0016 */
[----:B------:R-:W-:Y:S01]  /*57ca0*/  LEA.HI.X.SX32 R93, R210, R0, 0x2, P2 ;  /* 0x00000000d25d7211 */ /* 0x000fe200010f16ff */
[----:B------:R-:W-:Y:S01]  /*57cb0*/  STL.64 [R1+0x11a0], R216 ;  /* 0x0011a0d801007387 */ /* 0x000fe20000100a00 */
        /* <DEDUP_REMOVED lines=46> */
[----:B--2---:R-:W-:Y:S02]  /*57fa0*/  IMAD.MOV.U32 R22, RZ, RZ, R21 ;  /* 0x000000ffff167224 */ /* 0x004fe400078e0015 */
[----:B------:R-:W2:Y:S04]  /*57fb0*/  LDL.LU R21, [R1+0x44c] ;  /* 0x00044c0001157983 */ /* 0x000ea80000300800 */
[----:B------:R1:W-:Y:S04]  /*57fc0*/  STL.64 [R1+0x1198], R218 ;  /* 0x001198da01007387 */ /* 0x0003e80000100a00 */
[----:B------:R3:W-:Y:S01]  /*57fd0*/  STL.64 [R1+0x1190], R92 ;  /* 0x0011905c01007387 */ /* 0x0007e20000100a00 */
[----:B-1----:R-:W-:-:S02]  /*57fe0*/  LEA R218, P1, R123, R2, 0x2 ;  /* 0x000000027bda7211 */ /* 0x002fc400078210ff */
[C---:B---3--:R-:W-:Y:S02]  /*57ff0*/  LEA R92, P2, R122.reuse, R2, 0x2 ;  /* 0x000000027a5c7211 */ /* 0x048fe400078410ff */
[-C--:B------:R-:W-:Y:S02]  /*58000*/  LEA.HI.X.SX32 R219, R123, R0.reuse, 0x2, P1 ;  /* 0x000000007bdb7211 */ /* 0x080fe400008f16ff */
[----:B------:R-:W-:Y:S02]  /*58010*/  LEA.HI.X.SX32 R93, R122, R0, 0x2, P2 ;  /* 0x000000007a5d7211 */ /* 0x000fe400010f16ff */
[C---:B------:R-:W-:Y:S01]  /*58020*/  LEA R122, P1, R121.reuse, R2, 0x2 ;  /* 0x00000002797a7211 */ /* 0x040fe200078210ff */
[----:B------:R-:W-:Y:S04]  /*58030*/  STL.64 [R1+0x1188], R218 ;  /* 0x001188da01007387 */ /* 0x000fe80000100a00 */
[----:B------:R1:W-:Y:S01]  /*58040*/  STL.64 [R1+0x1180], R92 ;  /* 0x0011805c01007387 */ /* 0x0003e20000100a00 */
[----:B------:R-:W-:-:S02]  /*58050*/  LEA.HI.X.SX32 R123, R121, R0, 0x2, P1 ;  /* 0x00000000797b7211 */ /* 0x000fc400008f16ff */
[----:B-1----:R-:W-:-:S04]  /*58060*/  LEA R92, P2, R120, R2, 0x2 ;  /* 0x00000002785c7211 */ /* 0x002fc800078410ff */
[----:B------:R-:W-:Y:S01]  /*58070*/  LEA.HI.X.SX32 R93, R120, R0, 0x2, P2 ;  /* 0x00000000785d7211 */ /* 0x000fe200010f16ff */
[----:B------:R-:W-:Y:S01]  /*58080*/  STL.64 [R1+0x1178], R122 ;  /* 0x0011787a01007387 */ /* 0x000fe20000100a00 */
[----:B------:R-:W-:-:S03]  /*58090*/  LEA R120, P1, R119, R2, 0x2 ;  /* 0x0000000277787211 */ /* 0x000fc600078210ff */
[----:B------:R1:W-:Y:S01]  /*580a0*/  STL.64 [R1+0x1170], R92 ;  /* 0x0011705c01007387 */ /* 0x0003e20000100a00 */
[----:B------:R-:W-:Y:S02]  /*580b0*/  LEA.HI.X.SX32 R121, R119, R0, 0x2, P1 ;  /* 0x0000000077797211 */ /* 0x000fe400008f16ff */
        /* <DEDUP_REMOVED lines=57> */
[C---:B------:R-:W-:Y:S01]  /*58450*/  LEA R100, P1, R99.reuse, R2, 0x2 ;  /* 0x0000000263647211 */ /* 0x040fe200078210ff */
[C---:B------:R-:W-:Y:S01]  /*58460*/  VIADD R97, R98.reuse, UR54 ;  /* 0x0000003662617c36 */ /* 0x040fe20008000000 */
[----:B------:R-:W-:Y:S01]  /*58470*/  ULDC UR54, c[0x0][0x248] ;  /* 0x0000920000367ab9 */ /* 0x000fe20000000800 */
[----:B------:R1:W-:Y:S01]  /*58480*/  STL.64 [R1+0x10d0], R92 ;  /* 0x0010d05c01007387 */ /* 0x0003e20000100a00 */
[----:B------:R-:W-:Y:S01]  /*58490*/  LEA.HI.X.SX32 R101, R99, R0, 0x2, P1 ;  /* 0x0000000063657211 */ /* 0x000fe200008f16ff */
[----:B------:R-:W-:Y:S01]  /*584a0*/  VIADD R96, R97, UR55 ;  /* 0x0000003761607c36 */ /* 0x000fe20008000000 */
[----:B------:R-:W-:Y:S01]  /*584b0*/  ULDC UR55, c[0x0][0x248] ;  /* 0x0000920000377ab9 */ /* 0x000fe20000000800 */
        /* <DEDUP_REMOVED lines=23> */
[----:B------:R-:W-:Y:S02]  /*58630*/  LEA R94, P1, R91, R2, 0x2 ;  /* 0x000000025b5e7211 */ /* 0x000fe400078210ff */
[----:B------:R-:W-:Y:S01]  /*58640*/  IADD3 R205, R89, UR60, RZ ;  /* 0x0000003c59cd7c10 */ /* 0x000fe2000fffe0ff */
[----:B------:R1:W-:Y:S01]  /*58650*/  STL.64 [R1+0x10a0], R92 ;  /* 0x0010a05c01007387 */ /* 0x0003e20000100a00 */
[----:B------:R-:W-:Y:S01]  /*58660*/  LEA.HI.X.SX32 R95, R91, R0, 0x2, P1 ;  /* 0x000000005b5f7211 */ /* 0x000fe200008f16ff */
[----:B------:R-:W-:Y:S02]  /*58670*/  ULDC UR60, c[0x0][0x248] ;  /* 0x00009200003c7ab9 */ /* 0x000fe40000000800 */
[----:B------:R-:W-:Y:S01]  /*58680*/  VIADD R202, R205, UR61 ;  /* 0x0000003dcdca7c36 */ /* 0x000fe20008000000 */
[----:B------:R-:W-:Y:S01]  /*58690*/  ULDC UR61, c[0x0][0x248] ;  /* 0x00009200003d7ab9 */ /* 0x000fe20000000800 */
[----:B-1----:R-:W-:-:S04]  /*586a0*/  LEA R92, P2, R89, R2, 0x2 ;  /* 0x00000002595c7211 */ /* 0x002fc800078410ff */
[----:B------:R-:W-:Y:S01]  /*586b0*/  LEA.HI.X.SX32 R93, R89, R0, 0x2, P2 ;  /* 0x00000000595d7211 */ /* 0x000fe200010f16ff */
[----:B------:R1:W-:Y:S01]  /*586c0*/  STL.64 [R1+0x1098], R94 ;  /* 0x0010985e01007387 */ /* 0x0003e20000100a00 */
[C---:B------:R-:W-:Y:S01]  /*586d0*/  IADD3 R197, R202.reuse, UR6, RZ ;  /* 0x00000006cac57c10 */ /* 0x040fe2000fffe0ff */
[----:B------:R-:W-:Y:S02]  /*586e0*/  ULDC UR6, c[0x0][0x248] ;  /* 0x0000920000067ab9 */ /* 0x000fe40000000800 */
[----:B------:R3:W-:Y:S02]  /*586f0*/  STL.64 [R1+0x1090], R92 ;  /* 0x0010905c01007387 */ /* 0x0007e40000100a00 */
[----:B------:R-:W-:Y:S01]  /*58700*/  VIADD R168, R197, UR8 ;  /* 0x00000008c5a87c36 */ /* 0x000fe20008000000 */
[----:B------:R-:W-:Y:S01]  /*58710*/  ULDC UR8, c[0x0][0x248] ;  /* 0x0000920000087ab9 */ /* 0x000fe20000000800 */
[-C--:B-1----:R-:W-:Y:S02]  /*58720*/  LEA R94, P1, R205, R2.reuse, 0x2 ;  /* 0x00000002cd5e7211 */ /* 0x082fe400078210ff */
[----:B---3--:R-:W-:-:S02]  /*58730*/  LEA R92, P2, R202, R2, 0x2 ;  /* 0x00000002ca5c7211 */ /* 0x008fc400078410ff */
[-C--:B------:R-:W-:Y:S02]  /*58740*/  LEA.HI.X.SX32 R95, R205, R0.reuse, 0x2, P1 ;  /* 0x00000000cd5f7211 */ /* 0x080fe400008f16ff */
[----:B------:R-:W-:-:S03]  /*58750*/  LEA.HI.X.SX32 R93, R202, R0, 0x2, P2 ;  /* 0x00000000ca5d7211 */ /* 0x000fc600010f16ff */
[----:B------:R1:W-:Y:S01]  /*58760*/  STL.64 [R1+0x1088], R94 ;  /* 0x0010885e01007387 */ /* 0x0003e20000100a00 */
[C---:B------:R-:W-:Y:S01]  /*58770*/  VIADD R167, R168.reuse, UR9 ;  /* 0x00000009a8a77c36 */ /* 0x040fe20008000000 */
[----:B------:R-:W-:Y:S02]  /*58780*/  ULDC UR9, c[0x0][0x248] ;  /* 0x0000920000097ab9 */ /* 0x000fe40000000800 */
[----:B------:R3:W-:Y:S01]  /*58790*/  STL.64 [R1+0x1080], R92 ;  /* 0x0010805c01007387 */ /* 0x0007e20000100a00 */
[----:B------:R-:W-:Y:S01]  /*587a0*/  VIADD R166, R167, UR10 ;  /* 0x0000000aa7a67c36 */ /* 0x000fe20008000000 */
[----:B------:R-:W-:Y:S01]  /*587b0*/  ULDC UR10, c[0x0][0x248] ;  /* 0x00009200000a7ab9 */ /* 0x000fe20000000800 */
[CC--:B-1----:R-:W-:Y:S02]  /*587c0*/  LEA R94, P1, R197.reuse, R2.reuse, 0x2 ;  /* 0x00000002c55e7211 */ /* 0x0c2fe400078210ff */
[----:B---3--:R-:W-:Y:S02]  /*587d0*/  LEA R92, P2, R168, R2, 0x2 ;  /* 0x00000002a85c7211 */ /* 0x008fe400078410ff */
[----:B------:R-:W-:-:S02]  /*587e0*/  LEA.HI.X.SX32 R95, R197, R0, 0x2, P1 ;  /* 0x00000000c55f7211 */ /* 0x000fc400008f16ff */
        /* <DEDUP_REMOVED lines=60> */
[----:B------:R-:W-:Y:S01]  /*58bb0*/  LEA.HI.X.SX32 R93, R156, R0, 0x2, P2 ;  /* 0x000000009c5d7211 */ /* 0x000fe200010f16ff */
[----:B------:R-:W-:Y:S01]  /*58bc0*/  VIADD R153, R154, UR23 ;  /* 0x000000179a997c36 */ /* 0x000fe20008000000 */
[----:B------:R-:W-:Y:S01]  /*58bd0*/  ULDC UR23, c[0x0][0x248] ;  /* 0x0000920000177ab9 */ /* 0x000fe20000000800 */
[----:B------:R1:W-:Y:S04]  /*58be0*/  STL.64 [R1+0x1018], R94 ;  /* 0x0010185e01007387 */ /* 0x0003e80000100a00 */
[----:B------:R3:W-:Y:S01]  /*58bf0*/  STL.64 [R1+0x1010], R92 ;  /* 0x0010105c01007387 */ /* 0x0007e20000100a00 */
[----:B------:R-:W-:Y:S01]  /*58c00*/  VIADD R152, R153, UR24 ;  /* 0x0000001899987c36 */ /* 0x000fe20008000000 */
[----:B------:R-:W-:Y:S01]  /*58c10*/  ULDC UR24, c[0x0][0x248] ;  /* 0x0000920000187ab9 */ /* 0x000fe20000000800 */
[----:B-1----:R-:W-:-:S02]  /*58c20*/  LEA R94, P1, R155, R2, 0x2 ;  /* 0x000000029b5e7211 */ /* 0x002fc400078210ff */
[C---:B---3--:R-:W-:Y:S02]  /*58c30*/  LEA R92, P2, R154.reuse, R2, 0x2 ;  /* 0x000000029a5c7211 */ /* 0x048fe400078410ff */
[-C--:B------:R-:W-:Y:S02]  /*58c40*/  LEA.HI.X.SX32 R95, R155, R0.reuse, 0x2, P1 ;  /* 0x000000009b5f7211 */ /* 0x080fe400008f16ff */
[----:B------:R-:W-:Y:S02]  /*58c50*/  LEA.HI.X.SX32 R93, R154, R0, 0x2, P2 ;  /* 0x000000009a5d7211 */ /* 0x000fe400010f16ff */
[----:B------:R-:W-:Y:S01]  /*58c60*/  IADD3 R15, R152, UR25, RZ ;  /* 0x00000019980f7c10 */ /* 0x000fe2000fffe0ff */
[----:B------:R1:W-:Y:S01]  /*58c70*/  STL.64 [R1+0x1008], R94 ;  /* 0x0010085e01007387 */ /* 0x0003e20000100a00 */
[----:B------:R-:W-:-:S03]  /*58c80*/  ULDC UR25, c[0x0][0x248] ;  /* 0x0000920000197ab9 */ /* 0x000fc60000000800 */
[----:B------:R3:W-:Y:S01]  /*58c90*/  STL.64 [R1+0x1000], R92 ;  /* 0x0010005c01007387 */ /* 0x0007e20000100a00 */
[----:B------:R-:W-:Y:S01]  /*58ca0*/  VIADD R14, R15, UR26 ;  /* 0x0000001a0f0e7c36 */ /* 0x000fe20008000000 */
[----:B------:R-:W-:Y:S01]  /*58cb0*/  ULDC UR26, c[0x0][0x248] ;  /* 0x00009200001a7ab9 */ /* 0x000fe20000000800 */
[CC--:B-1----:R-:W-:Y:S02]  /*58cc0*/  LEA R94, P1, R153.reuse, R2.reuse, 0x2 ;  /* 0x00000002995e7211 */ /* 0x0c2fe400078210ff */
[C---:B---3--:R-:W-:Y:S02]  /*58cd0*/  LEA R92, P2, R152.reuse, R2, 0x2 ;  /* 0x00000002985c7211 */ /* 0x048fe400078410ff */
[-C--:B------:R-:W-:Y:S02]  /*58ce0*/  LEA.HI.X.SX32 R95, R153, R0.reuse, 0x2, P1 ;  /* 0x00000000995f7211 */ /* 0x080fe400008f16ff */
        /* <DEDUP_REMOVED lines=10> */
[----:B------:R-:W-:Y:S01]  /*58d90*/  LEA.HI.X.SX32 R93, R14, R0, 0x2, P2 ;  /* 0x000000000e5d7211 */ /* 0x000fe200010f16ff */
[----:B------:R-:W-:Y:S01]  /*58da0*/  VIADD R11, R12, UR29 ;  /* 0x0000001d0c0b7c36 */ /* 0x000fe20008000000 */
[----:B------:R-:W-:Y:S01]  /*58db0*/  LEA R14, P1, R13, R2, 0x2 ;  /* 0x000000020d0e7211 */ /* 0x000fe200078210ff */
[----:B------:R-:W-:Y:S01]  /*58dc0*/  STL.64 [R1+0xfe0], R94 ;  /* 0x000fe05e01007387 */ /* 0x000fe20000100a00 */
[----:B------:R-:W-:Y:S01]  /*58dd0*/  ULDC UR29, c[0x0][0x248] ;  /* 0x00009200001d7ab9 */ /* 0x000fe20000000800 */
[----:B------:R-:W-:Y:S01]  /*58de0*/  VIADD R10, R11, UR30 ;  /* 0x0000001e0b0a7c36 */ /* 0x000fe20008000000 */
[----:B------:R-:W-:Y:S01]  /*58df0*/  LEA.HI.X.SX32 R15, R13, R0, 0x2, P1 ;  /* 0x000000000d0f7211 */ /* 0x000fe200008f16ff */
[----:B------:R1:W-:Y:S01]  /*58e00*/  STL.64 [R1+0xfd8], R92 ;  /* 0x000fd85c01007387 */ /* 0x0003e20000100a00 */
[----:B------:R-:W-:Y:S01]  /*58e10*/  ULDC UR30, c[0x0][0x248] ;  /* 0x00009200001e7ab9 */ /* 0x000fe20000000800 */
[----:B------:R-:W-:Y:S01]  /*58e20*/  VIADD R9, R10, UR31 ;  /* 0x0000001f0a097c36 */ /* 0x000fe20008000000 */
[----:B------:R-:W-:Y:S01]  /*58e30*/  ULDC UR31, c[0x0][0x248] ;  /* 0x00009200001f7ab9 */ /* 0x000fe20000000800 */
[----:B------:R3:W-:Y:S01]  /*58e40*/  STL.64 [R1+0xfd0], R14 ;  /* 0x000fd00e01007387 */ /* 0x0007e20000100a00 */
[----:B-1----:R-:W-:-:S04]  /*58e50*/  LEA R92, P2, R12, R2, 0x2 ;  /* 0x000000020c5c7211 */ /* 0x002fc800078410ff */
[----:B------:R-:W-:Y:S02]  /*58e60*/  LEA.HI.X.SX32 R93, R12, R0, 0x2, P2 ;  /* 0x000000000c5d7211 */ /* 0x000fe400010f16ff */
[-C--:B------:R-:W-:Y:S02]  /*58e70*/  LEA R12, P1, R11, R2.reuse, 0x2 ;  /* 0x000000020b0c7211 */ /* 0x080fe400078210ff */
[C---:B---3--:R-:W-:Y:S01]  /*58e80*/  LEA R14, P2, R10.reuse, R2, 0x2 ;  /* 0x000000020a0e7211 */ /* 0x048fe200078410ff */
[----:B------:R-:W-:Y:S01]  /*58e90*/  VIADD R8, R9, UR32 ;  /* 0x0000002009087c36 */ /* 0x000fe20008000000 */
[-C--:B------:R-:W-:Y:S01]  /*58ea0*/  LEA.HI.X.SX32 R13, R11, R0.reuse, 0x2, P1 ;  /* 0x000000000b0d7211 */ /* 0x080fe200008f16ff */
[----:B------:R-:W-:Y:S01]  /*58eb0*/  STL.64 [R1+0xfc8], R92 ;  /* 0x000fc85c01007387 */ /* 0x000fe20000100a00 */
[----:B------:R-:W-:Y:S01]  /*58ec0*/  LEA.HI.X.SX32 R15, R10, R0, 0x2, P2 ;  /* 0x000000000a0f7211 */ /* 0x000fe200010f16ff */
[----:B------:R-:W-:Y:S01]  /*58ed0*/  VIADD R170, R8, UR33 ;  /* 0x0000002108aa7c36 */ /* 0x000fe20008000000 */
[C---:B------:R-:W-:Y:S01]  /*58ee0*/  LEA R10, P1, R9.reuse, R2, 0x2 ;  /* 0x00000002090a7211 */ /* 0x040fe200078210ff */
[----:B------:R1:W-:Y:S01]  /*58ef0*/  STL.64 [R1+0xfc0], R12 ;  /* 0x000fc00c01007387 */ /* 0x0003e20000100a00 */
[----:B------:R-:W-:Y:S01]  /*58f00*/  ULDC UR32, c[0x0][0x248] ;  /* 0x0000920000207ab9 */ /* 0x000fe20000000800 */
[----:B------:R-:W-:Y:S01]  /*58f10*/  VIADD R169, R170, UR34 ;  /* 0x00000022aaa97c36 */ /* 0x000fe20008000000 */
[----:B------:R-:W-:Y:S01]  /*58f20*/  LEA.HI.X.SX32 R11, R9, R0, 0x2, P1 ;  /* 0x00000000090b7211 */ /* 0x000fe200008f16ff */
[----:B------:R-:W-:Y:S01]  /*58f30*/  STL.64 [R1+0xfb8], R14 ;  /* 0x000fb80e01007387 */ /* 0x000fe20000100a00 */
[----:B------:R-:W-:Y:S01]  /*58f40*/  ULDC UR33, c[0x0][0x248] ;  /* 0x0000920000217ab9 */ /* 0x000fe20000000800 */
[----:B------:R-:W-:Y:S01]  /*58f50*/  ULDC UR34, c[0x0][0x248] ;  /* 0x0000920000227ab9 */ /* 0x000fe20000000800 */
[C---:B-1----:R-:W-:Y:S01]  /*58f60*/  LEA R12, P2, R8.reuse, R2, 0x2 ;  /* 0x00000002080c7211 */ /* 0x042fe200078410ff */
[----:B------:R1:W-:Y:S03]  /*58f70*/  STL.64 [R1+0xfb0], R10 ;  /* 0x000fb00a01007387 */ /* 0x0003e60000100a00 */
[----:B------:R-:W-:-:S02]  /*58f80*/  LEA.HI.X.SX32 R13, R8, R0, 0x2, P2 ;  /* 0x00000000080d7211 */ /* 0x000fc400010f16ff */
[C---:B------:R-:W-:Y:S01]  /*58f90*/  LEA R8, P1, R170.reuse, R2, 0x2 ;  /* 0x00000002aa087211 */ /* 0x040fe200078210ff */
[C---:B------:R-:W-:Y:S01]  /*58fa0*/  VIADD R172, R169.reuse, UR35 ;  /* 0x00000023a9ac7c36 */ /* 0x040fe20008000000 */
[----:B------:R-:W-:Y:S02]  /*58fb0*/  ULDC UR35, c[0x0][0x248] ;  /* 0x0000920000237ab9 */ /* 0x000fe40000000800 */
[----:B------:R-:W-:Y:S02]  /*58fc0*/  LEA.HI.X.SX32 R9, R170, R0, 0x2, P1 ;  /* 0x00000000aa097211 */ /* 0x000fe400008f16ff */
[C---:B-1----:R-:W-:Y:S01]  /*58fd0*/  LEA R10, P2, R169.reuse, R2, 0x2 ;  /* 0x00000002a90a7211 */ /* 0x042fe200078410ff */
[----:B------:R-:W-:Y:S01]  /*58fe0*/  VIADD R171, R172, UR36 ;  /* 0x00000024acab7c36 */ /* 0x000fe20008000000 */
[----:B------:R-:W-:Y:S01]  /*58ff0*/  STL.64 [R1+0xfa8], R12 ;  /* 0x000fa80c01007387 */ /* 0x000fe20000100a00 */
[----:B------:R-:W-:Y:S01]  /*59000*/  ULDC UR36, c[0x0][0x248] ;  /* 0x0000920000247ab9 */ /* 0x000fe20000000800 */
[----:B------:R-:W-:-:S02]  /*59010*/  LEA.HI.X.SX32 R11, R169, R0, 0x2, P2 ;  /* 0x00000000a90b7211 */ /* 0x000fc400010f16ff */
        /* <DEDUP_REMOVED lines=9> */
[----:B------:R-:W-:Y:S02]  /*590b0*/  LEA.HI.X.SX32 R11, R172, R0, 0x2, P1 ;  /* 0x00000000ac0b7211 */ /* 0x000fe400008f16ff */
[----:B------:R-:W-:Y:S01]  /*590c0*/  IADD3 R176, R173, UR39, RZ ;  /* 0x00000027adb07c10 */ /* 0x000fe2000fffe0ff */
[----:B------:R-:W-:Y:S02]  /*590d0*/  ULDC UR39, c[0x0][0x248] ;  /* 0x0000920000277ab9 */ /* 0x000fe40000000800 */
[----:B------:R1:W-:Y:S04]  /*590e0*/  STL.64 [R1+0xf90], R10 ;  /* 0x000f900a01007387 */ /* 0x0003e80000100a00 */
[----:B------:R3:W-:Y:S01]  /*590f0*/  STL.64 [R1+0xf88], R8 ;  /* 0x000f880801007387 */ /* 0x0007e20000100a00 */
[----:B------:R-:W-:Y:S01]  /*59100*/  VIADD R175, R176, UR40 ;  /* 0x00000028b0af7c36 */ /* 0x000fe20008000000 */
[----:B------:R-:W-:Y:S01]  /*59110*/  ULDC UR40, c[0x0][0x248] ;  /* 0x0000920000287ab9 */ /* 0x000fe20000000800 */
[----:B-1----:R-:W-:-:S02]  /*59120*/  LEA R10, P1, R174, R2, 0x2 ;  /* 0x00000002ae0a7211 */ /* 0x002fc400078210ff */
[C---:B---3--:R-:W-:Y:S02]  /*59130*/  LEA R8, P2, R173.reuse, R2, 0x2 ;  /* 0x00000002ad087211 */ /* 0x048fe400078410ff */
[-C--:B------:R-:W-:Y:S02]  /*59140*/  LEA.HI.X.SX32 R11, R174, R0.reuse, 0x2, P1 ;  /* 0x00000000ae0b7211 */ /* 0x080fe400008f16ff */
[----:B------:R-:W-:-:S03]  /*59150*/  LEA.HI.X.SX32 R9, R173, R0, 0x2, P2 ;  /* 0x00000000ad097211 */ /* 0x000fc600010f16ff */
[----:B------:R1:W-:Y:S01]  /*59160*/  STL.64 [R1+0xf80], R10 ;  /* 0x000f800a01007387 */ /* 0x0003e20000100a00 */
[C---:B------:R-:W-:Y:S01]  /*59170*/  VIADD R178, R175.reuse, UR41 ;  /* 0x00000029afb27c36 */ /* 0x040fe20008000000 */
[----:B------:R-:W-:Y:S02]  /*59180*/  ULDC UR41, c[0x0][0x248] ;  /* 0x0000920000297ab9 */ /* 0x000fe40000000800 */
[----:B------:R3:W-:Y:S01]  /*59190*/  STL.64 [R1+0xf78], R8 ;  /* 0x000f780801007387 */ /* 0x0007e20000100a00 */
[CC--:B-1----:R-:W-:Y:S02]  /*591a0*/  LEA R10, P1, R176.reuse, R2.reuse, 0x2 ;  /* 0x00000002b00a7211 */ /* 0x0c2fe400078210ff */
[C---:B---3--:R-:W-:Y:S02]  /*591b0*/  LEA R8, P2, R175.reuse, R2, 0x2 ;  /* 0x00000002af087211 */ /* 0x048fe400078410ff */
[-C--:B------:R-:W-:Y:S02]  /*591c0*/  LEA.HI.X.SX32 R11, R176, R0.reuse, 0x2, P1 ;  /* 0x00000000b00b7211 */ /* 0x080fe400008f16ff */
[----:B------:R-:W-:-:S02]  /*591d0*/  LEA.HI.X.SX32 R9, R175, R0, 0x2, P2 ;  /* 0x00000000af097211 */ /* 0x000fc400010f16ff */
[----:B------:R-:W-:Y:S01]  /*591e0*/  IADD3 R177, R178, UR42, RZ ;  /* 0x0000002ab2b17c10 */ /* 0x000fe2000fffe0ff */
[----:B------:R1:W-:Y:S01]  /*591f0*/  STL.64 [R1+0xf70], R10 ;  /* 0x000f700a01007387 */ /* 0x0003e20000100a00 */
[----:B------:R-:W-:-:S03]  /*59200*/  ULDC UR42, c[0x0][0x248] ;  /* 0x00009200002a7ab9 */ /* 0x000fc60000000800 */
[----:B------:R3:W-:Y:S01]  /*59210*/  STL.64 [R1+0xf68], R8 ;  /* 0x000f680801007387 */ /* 0x0007e20000100a00 */
[C---:B------:R-:W-:Y:S01]  /*59220*/  VIADD R180, R177.reuse, UR43 ;  /* 0x0000002bb1b47c36 */ /* 0x040fe20008000000 */
[----:B------:R-:W-:Y:S01]  /*59230*/  ULDC UR43, c[0x0][0x248] ;  /* 0x00009200002b7ab9 */ /* 0x000fe20000000800 */
[CC--:B-1----:R-:W-:Y:S02]  /*59240*/  LEA R10, P1, R178.reuse, R2.reuse, 0x2 ;  /* 0x00000002b20a7211 */ /* 0x0c2fe400078210ff */
[C---:B---3--:R-:W-:Y:S02]  /*59250*/  LEA R8, P2, R177.reuse, R2, 0x2 ;  /* 0x00000002b1087211 */ /* 0x048fe400078410ff */
[-C--:B------:R-:W-:Y:S01]  /*59260*/  LEA.HI.X.SX32 R11, R178, R0.reuse, 0x2, P1 ;  /* 0x00000000b20b7211 */ /* 0x080fe200008f16ff */
[----:B------:R-:W-:Y:S01]  /*59270*/  VIADD R179, R180, UR44 ;  /* 0x0000002cb4b37c36 */ /* 0x000fe20008000000 */
[----:B------:R-:W-:Y:S01]  /*59280*/  LEA.HI.X.SX32 R9, R177, R0, 0x2, P2 ;  /* 0x00000000b1097211 */ /* 0x000fe200010f16ff */
[----:B------:R-:W-:-:S02]  /*59290*/  ULDC UR44, c[0x0][0x248] ;  /* 0x00009200002c7ab9 */ /* 0x000fc40000000800 */
        /* <DEDUP_REMOVED lines=50> */
[C---:B------:R-:W-:Y:S01]  /*595c0*/  LEA R92, P1, R190.reuse, R2, 0x2 ;  /* 0x00000002be5c7211 */ /* 0x040fe200078210ff */
[----:B------:R-:W-:Y:S01]  /*595d0*/  VIADD R192, R189, UR55 ;  /* 0x00000037bdc07c36 */ /* 0x000fe20008000000 */
[----:B------:R-:W-:Y:S01]  /*595e0*/  STL.64 [R1+0xf10], R10 ;  /* 0x000f100a01007387 */ /* 0x000fe20000100a00 */
[----:B------:R-:W-:Y:S01]  /*595f0*/  ULDC UR55, c[0x0][0x248] ;  /* 0x0000920000377ab9 */ /* 0x000fe20000000800 */
[----:B------:R-:W-:-:S02]  /*59600*/  LEA.HI.X.SX32 R93, R190, R0, 0x2, P1 ;  /* 0x00000000be5d7211 */ /* 0x000fc400008f16ff */
[----:B------:R1:W-:Y:S01]  /*59610*/  STL.64 [R1+0xf08], R8 ;  /* 0x000f080801007387 */ /* 0x0003e20000100a00 */
[----:B------:R-:W-:Y:S01]  /*59620*/  VIADD R191, R192, UR56 ;  /* 0x00000038c0bf7c36 */ /* 0x000fe20008000000 */
[----:B------:R-:W-:Y:S02]  /*59630*/  ULDC UR56, c[0x0][0x248] ;  /* 0x0000920000387ab9 */ /* 0x000fe40000000800 */
[----:B------:R3:W-:Y:S01]  /*59640*/  STL.64 [R1+0xf00], R92 ;  /* 0x000f005c01007387 */ /* 0x0007e20000100a00 */
[----:B------:R-:W-:Y:S01]  /*59650*/  VIADD R194, R191, UR57 ;  /* 0x00000039bfc27c36 */ /* 0x000fe20008000000 */
[----:B------:R-:W-:Y:S01]  /*59660*/  ULDC UR57, c[0x0][0x248] ;  /* 0x0000920000397ab9 */ /* 0x000fe20000000800 */
[----:B-1----:R-:W-:-:S04]  /*59670*/  LEA R8, P2, R189, R2, 0x2 ;  /* 0x00000002bd087211 */ /* 0x002fc800078410ff */
[----:B------:R-:W-:Y:S02]  /*59680*/  LEA.HI.X.SX32 R9, R189, R0, 0x2, P2 ;  /* 0x00000000bd097211 */ /* 0x000fe400010f16ff */
[----:B---3--:R-:W-:Y:S01]  /*59690*/  LEA R92, P1, R192, R2, 0x2 ;  /* 0x00000002c05c7211 */ /* 0x008fe200078210ff */
[----:B------:R-:W-:Y:S01]  /*596a0*/  VIADD R193, R194, UR58 ;  /* 0x0000003ac2c17c36 */ /* 0x000fe20008000000 */
[----:B------:R-:W-:Y:S01]  /*596b0*/  ULDC UR58, c[0x0][0x248] ;  /* 0x00009200003a7ab9 */ /* 0x000fe20000000800 */
[----:B------:R1:W-:Y:S01]  /*596c0*/  STL.64 [R1+0xef8], R8 ;  /* 0x000ef80801007387 */ /* 0x0003e20000100a00 */
[----:B------:R-:W-:Y:S02]  /*596d0*/  LEA.HI.X.SX32 R93, R192, R0, 0x2, P1 ;  /* 0x00000000c05d7211 */ /* 0x000fe400008f16ff */
[-C--:B------:R-:W-:Y:S02]  /*596e0*/  LEA R94, P1, R194, R2.reuse, 0x2 ;  /* 0x00000002c25e7211 */ /* 0x080fe400078210ff */
[----:B------:R-:W-:Y:S01]  /*596f0*/  IADD3 R196, R193, UR59, RZ ;  /* 0x0000003bc1c47c10 */ /* 0x000fe2000fffe0ff */
[----:B------:R3:W-:Y:S01]  /*59700*/  STL.64 [R1+0xef0], R92 ;  /* 0x000ef05c01007387 */ /* 0x0007e20000100a00 */
[----:B-1----:R-:W-:Y:S01]  /*59710*/  LEA R8, P2, R191, R2, 0x2 ;  /* 0x00000002bf087211 */ /* 0x002fe200078410ff */
[----:B------:R-:W-:-:S03]  /*59720*/  ULDC UR59, c[0x0][0x248] ;  /* 0x00009200003b7ab9 */ /* 0x000fc60000000800 */
[----:B------:R-:W-:Y:S02]  /*59730*/  LEA.HI.X.SX32 R9, R191, R0, 0x2, P2 ;  /* 0x00000000bf097211 */ /* 0x000fe400010f16ff */
[C---:B---3--:R-:W-:Y:S02]  /*59740*/  LEA R92, P2, R193.reuse, R2, 0x2 ;  /* 0x00000002c15c7211 */ /* 0x048fe400078410ff */
[-C--:B------:R-:W-:Y:S01]  /*59750*/  LEA.HI.X.SX32 R95, R194, R0.reuse, 0x2, P1 ;  /* 0x00000000c25f7211 */ /* 0x080fe200008f16ff */
[----:B------:R-:W-:Y:S01]  /*59760*/  VIADD R195, R196, UR60 ;  /* 0x0000003cc4c37c36 */ /* 0x000fe20008000000 */
[----:B------:R-:W-:Y:S01]  /*59770*/  LEA.HI.X.SX32 R93, R193, R0, 0x2, P2 ;  /* 0x00000000c15d7211 */ /* 0x000fe200010f16ff */
[----:B------:R-:W-:Y:S01]  /*59780*/  STL.64 [R1+0xee8], R8 ;  /* 0x000ee80801007387 */ /* 0x000fe20000100a00 */
[----:B------:R-:W-:-:S03]  /*59790*/  ULDC UR60, c[0x0][0x248] ;  /* 0x00009200003c7ab9 */ /* 0x000fc60000000800 */
[----:B------:R1:W-:Y:S01]  /*597a0*/  STL.64 [R1+0xee0], R94 ;  /* 0x000ee05e01007387 */ /* 0x0003e20000100a00 */
[----:B------:R-:W-:Y:S01]  /*597b0*/  VIADD R199, R195, UR61 ;  /* 0x0000003dc3c77c36 */ /* 0x000fe20008000000 */
        /* <DEDUP_REMOVED lines=29> */
[----:B------:R-:W-:Y:S01]  /*59990*/  IADD3 R207, R203, UR12, RZ ;  /* 0x0000000ccbcf7c10 */ /* 0x000fe2000fffe0ff */
[----:B------:R-:W-:Y:S02]  /*599a0*/  ULDC UR12, c[0x0][0x248] ;  /* 0x00009200000c7ab9 */ /* 0x000fe40000000800 */
[----:B------:R3:W-:Y:S01]  /*599b0*/  STL.64 [R1+0xea8], R92 ;  /* 0x000ea85c01007387 */ /* 0x0007e20000100a00 */
[----:B------:R-:W-:Y:S01]  /*599c0*/  IADD3 R206, R207, UR13, RZ ;  /* 0x0000000dcfce7c10 */ /* 0x000fe2000fffe0ff */
        /* <DEDUP_REMOVED lines=245> */
[----:B------:R-:W-:Y:S01]  /*5a920*/  STL.64 [R1+0xd20], R94 ;  /* 0x000d205e01007387 */ /* 0x000fe20000100a00 */
[----:B------:R-:W-:-:S03]  /*5a930*/  LEA R14, P2, R11, R2, 0x2 ;  /* 0x000000020b0e7211 */ /* 0x000fc600078410ff */
[----:B------:R1:W-:Y:S01]  /*5a940*/  STL.64 [R1+0xd18], R92 ;  /* 0x000d185c01007387 */ /* 0x0003e20000100a00 */
[C---:B------:R-:W-:Y:S01]  /*5a950*/  VIADD R10, R11.reuse, UR6 ;  /* 0x000000060b0a7c36 */ /* 0x040fe20008000000 */
[----:B------:R-:W-:Y:S01]  /*5a960*/  LEA.HI.X.SX32 R15, R11, R0, 0x2, P2 ;  /* 0x000000000b0f7211 */ /* 0x000fe200010f16ff */
[----:B------:R-:W-:Y:S02]  /*5a970*/  ULDC UR6, c[0x0][0x248] ;  /* 0x0000920000067ab9 */ /* 0x000fe40000000800 */
[----:B------:R-:W-:Y:S01]  /*5a980*/  VIADD R9, R10, UR8 ;  /* 0x000000080a097c36 */ /* 0x000fe20008000000 */
[----:B------:R-:W-:Y:S01]  /*5a990*/  ULDC UR8, c[0x0][0x248] ;  /* 0x0000920000087ab9 */ /* 0x000fe20000000800 */
[----:B-1----:R-:W-:-:S04]  /*5a9a0*/  LEA R92, P1, R12, R2, 0x2 ;  /* 0x000000020c5c7211 */ /* 0x002fc800078210ff */
[----:B------:R-:W-:Y:S02]  /*5a9b0*/  LEA.HI.X.SX32 R93, R12, R0, 0x2, P1 ;  /* 0x000000000c5d7211 */ /* 0x000fe400008f16ff */
[----:B------:R-:W-:-:S03]  /*5a9c0*/  LEA R12, P2, R9, R2, 0x2 ;  /* 0x00000002090c7211 */ /* 0x000fc600078410ff */
[----:B------:R-:W-:Y:S01]  /*5a9d0*/  STL.64 [R1+0xd10], R92 ;  /* 0x000d105c01007387 */ /* 0x000fe20000100a00 */
[C---:B------:R-:W-:Y:S01]  /*5a9e0*/  IADD3 R8, R9.reuse, UR9, RZ ;  /* 0x0000000909087c10 */ /* 0x040fe2000fffe0ff */
[----:B------:R-:W-:Y:S02]  /*5a9f0*/  ULDC UR9, c[0x0][0x248] ;  /* 0x0000920000097ab9 */ /* 0x000fe40000000800 */
[----:B------:R1:W-:Y:S01]  /*5aa00*/  STL.64 [R1+0xd08], R14 ;  /* 0x000d080e01007387 */ /* 0x0003e20000100a00 */
[----:B------:R-:W-:Y:S01]  /*5aa10*/  LEA.HI.X.SX32 R13, R9, R0, 0x2, P2 ;  /* 0x00000000090d7211 */ /* 0x000fe200010f16ff */
[----:B------:R-:W-:Y:S01]  /*5aa20*/  VIADD R158, R8, UR10 ;  /* 0x0000000a089e7c36 */ /* 0x000fe20008000000 */
[----:B------:R-:W-:Y:S01]  /*5aa30*/  ULDC UR10, c[0x0][0x248] ;  /* 0x00009200000a7ab9 */ /* 0x000fe20000000800 */
[----:B-1----:R-:W-:-:S04]  /*5aa40*/  LEA R14, P1, R10, R2, 0x2 ;  /* 0x000000020a0e7211 */ /* 0x002fc800078210ff */
[----:B------:R-:W-:Y:S02]  /*5aa50*/  LEA.HI.X.SX32 R15, R10, R0, 0x2, P1 ;  /* 0x000000000a0f7211 */ /* 0x000fe400008f16ff */
[----:B------:R-:W-:-:S03]  /*5aa60*/  LEA R10, P2, R158, R2, 0x2 ;  /* 0x000000029e0a7211 */ /* 0x000fc600078410ff */
[----:B------:R-:W-:Y:S04]  /*5aa70*/  STL.64 [R1+0xd00], R14 ;  /* 0x000d000e01007387 */ /* 0x000fe80000100a00 */
[----:B------:R1:W-:Y:S01]  /*5aa80*/  STL.64 [R1+0xcf8], R12 ;  /* 0x000cf80c01007387 */ /* 0x0003e20000100a00 */
[C---:B------:R-:W-:Y:S01]  /*5aa90*/  VIADD R160, R158.reuse, UR11 ;  /* 0x0000000b9ea07c36 */ /* 0x040fe20008000000 */
[----:B------:R-:W-:Y:S01]  /*5aaa0*/  LEA.HI.X.SX32 R11, R158, R0, 0x2, P2 ;  /* 0x000000009e0b7211 */ /* 0x000fe200010f16ff */
[----:B------:R-:W-:Y:S02]  /*5aab0*/  ULDC UR11, c[0x0][0x248] ;  /* 0x00009200000b7ab9 */ /* 0x000fe40000000800 */
[----:B------:R-:W-:Y:S01]  /*5aac0*/  VIADD R159, R160, UR12 ;  /* 0x0000000ca09f7c36 */ /* 0x000fe20008000000 */
[----:B------:R-:W-:Y:S01]  /*5aad0*/  ULDC UR12, c[0x0][0x248] ;  /* 0x00009200000c7ab9 */ /* 0x000fe20000000800 */
[----:B-1----:R-:W-:-:S04]  /*5aae0*/  LEA R12, P1, R8, R2, 0x2 ;  /* 0x00000002080c7211 */ /* 0x002fc800078210ff */
[----:B------:R-:W-:Y:S01]  /*5aaf0*/  LEA.HI.X.SX32 R13, R8, R0, 0x2, P1 ;  /* 0x00000000080d7211 */ /* 0x000fe200008f16ff */
[C---:B------:R-:W-:Y:S01]  /*5ab00*/  VIADD R162, R159.reuse, UR13 ;  /* 0x0000000d9fa27c36 */ /* 0x040fe20008000000 */
[C---:B------:R-:W-:Y:S01]  /*5ab10*/  LEA R8, P2, R159.reuse, R2, 0x2 ;  /* 0x000000029f087211 */ /* 0x040fe200078410ff */
[----:B------:R-:W-:Y:S02]  /*5ab20*/  ULDC UR13, c[0x0][0x248] ;  /* 0x00009200000d7ab9 */ /* 0x000fe40000000800 */
[----:B------:R-:W-:Y:S04]  /*5ab30*/  STL.64 [R1+0xcf0], R12 ;  /* 0x000cf00c01007387 */ /* 0x000fe80000100a00 */
[----:B------:R1:W-:Y:S01]  /*5ab40*/  STL.64 [R1+0xce8], R10 ;  /* 0x000ce80a01007387 */ /* 0x0003e20000100a00 */
[----:B------:R-:W-:Y:S01]  /*5ab50*/  VIADD R161, R162, UR14 ;  /* 0x0000000ea2a17c36 */ /* 0x000fe20008000000 */
[----:B------:R-:W-:Y:S01]  /*5ab60*/  LEA.HI.X.SX32 R9, R159, R0, 0x2, P2 ;  /* 0x000000009f097211 */ /* 0x000fe200010f16ff */
[----:B------:R-:W-:Y:S01]  /*5ab70*/  ULDC UR14, c[0x0][0x248] ;  /* 0x00009200000e7ab9 */ /* 0x000fe20000000800 */
[----:B-1----:R-:W-:-:S04]  /*5ab80*/  LEA R10, P1, R160, R2, 0x2 ;  /* 0x00000002a00a7211 */ /* 0x002fc800078210ff */
        /* <DEDUP_REMOVED lines=23> */
[----:B------:R1:W-:Y:S02]  /*5ad00*/  STL.64 [R1+0xcc0], R10 ;  /* 0x000cc00a01007387 */ /* 0x0003e40000100a00 */
[----:B------:R-:W-:Y:S01]  /*5ad10*/  VIADD R168, R169, UR20 ;  /* 0x00000014a9a87c36 */ /* 0x000fe20008000000 */
[----:B------:R-:W-:Y:S01]  /*5ad20*/  ULDC UR20, c[0x0][0x248] ;  /* 0x0000920000147ab9 */ /* 0x000fe20000000800 */
[----:B------:R3:W-:Y:S01]  /*5ad30*/  STL.64 [R1+0xcb8], R8 ;  /* 0x000cb80801007387 */ /* 0x0007e20000100a00 */
[----:B-1----:R-:W-:-:S02]  /*5ad40*/  LEA R10, P1, R166, R2, 0x2 ;  /* 0x00000002a60a7211 */ /* 0x002fc400078210ff */
[C---:B---3--:R-:W-:Y:S02]  /*5ad50*/  LEA R8, P2, R165.reuse, R2, 0x2 ;  /* 0x00000002a5087211 */ /* 0x048fe400078410ff */
[-C--:B------:R-:W-:Y:S02]  /*5ad60*/  LEA.HI.X.SX32 R11, R166, R0.reuse, 0x2, P1 ;  /* 0x00000000a60b7211 */ /* 0x080fe400008f16ff */
[----:B------:R-:W-:Y:S02]  /*5ad70*/  LEA.HI.X.SX32 R9, R165, R0, 0x2, P2 ;  /* 0x00000000a5097211 */ /* 0x000fe400010f16ff */
[----:B------:R-:W-:Y:S02]  /*5ad80*/  IADD3 R170, R168, UR21, RZ ;  /* 0x00000015a8aa7c10 */ /* 0x000fe4000fffe0ff */
[C---:B------:R-:W-:Y:S01]  /*5ad90*/  LEA R92, P1, R169.reuse, R2, 0x2 ;  /* 0x00000002a95c7211 */ /* 0x040fe200078210ff */
[----:B------:R-:W-:Y:S01]  /*5ada0*/  STL.64 [R1+0xcb0], R10 ;  /* 0x000cb00a01007387 */ /* 0x000fe20000100a00 */
[----:B------:R-:W-:Y:S01]  /*5adb0*/  ULDC UR21, c[0x0][0x248] ;  /* 0x0000920000157ab9 */ /* 0x000fe20000000800 */
[C---:B------:R-:W-:Y:S01]  /*5adc0*/  VIADD R173, R170.reuse, UR22 ;  /* 0x00000016aaad7c36 */ /* 0x040fe20008000000 */
[----:B------:R-:W-:Y:S01]  /*5add0*/  LEA.HI.X.SX32 R93, R169, R0, 0x2, P1 ;  /* 0x00000000a95d7211 */ /* 0x000fe200008f16ff */
[----:B------:R1:W-:Y:S01]  /*5ade0*/  STL.64 [R1+0xca8], R8 ;  /* 0x000ca80801007387 */ /* 0x0003e20000100a00 */
[-C--:B------:R-:W-:Y:S01]  /*5adf0*/  LEA R94, P1, R170, R2.reuse, 0x2 ;  /* 0x00000002aa5e7211 */ /* 0x080fe200078210ff */
[----:B------:R-:W-:Y:S01]  /*5ae00*/  VIADD R175, R173, UR23 ;  /* 0x00000017adaf7c36 */ /* 0x000fe20008000000 */
[----:B------:R-:W-:Y:S01]  /*5ae10*/  ULDC UR22, c[0x0][0x248] ;  /* 0x0000920000167ab9 */ /* 0x000fe20000000800 */
[----:B------:R3:W-:Y:S01]  /*5ae20*/  STL.64 [R1+0xca0], R92 ;  /* 0x000ca05c01007387 */ /* 0x0007e20000100a00 */
[----:B-1----:R-:W-:Y:S01]  /*5ae30*/  LEA R8, P2, R168, R2, 0x2 ;  /* 0x00000002a8087211 */ /* 0x002fe200078410ff */
[----:B------:R-:W-:-:S03]  /*5ae40*/  ULDC UR23, c[0x0][0x248] ;  /* 0x0000920000177ab9 */ /* 0x000fc60000000800 */
[----:B------:R-:W-:Y:S02]  /*5ae50*/  LEA.HI.X.SX32 R9, R168, R0, 0x2, P2 ;  /* 0x00000000a8097211 */ /* 0x000fe400010f16ff */
[----:B---3--:R-:W-:Y:S02]  /*5ae60*/  LEA R92, P2, R173, R2, 0x2 ;  /* 0x00000002ad5c7211 */ /* 0x008fe400078410ff */
        /* <DEDUP_REMOVED lines=31> */
[-C--:B-1----:R-:W-:Y:S02]  /*5b060*/  LEA R94, P1, R180, R2.reuse, 0x2 ;  /* 0x00000002b45e7211 */ /* 0x082fe400078210ff */
        /* <DEDUP_REMOVED lines=88> */
[----:B------:R3:W-:Y:S02]  /*5b5f0*/  STL.64 [R1+0xc20], R92 ;  /* 0x000c205c01007387 */ /* 0x0007e40000100a00 */
[----:B------:R-:W-:Y:S01]  /*5b600*/  VIADD R11, R12, UR49 ;  /* 0x000000310c0b7c36 */ /* 0x000fe20008000000 */
[----:B------:R-:W-:Y:S01]  /*5b610*/  ULDC UR49, c[0x0][0x248] ;  /* 0x0000920000317ab9 */ /* 0x000fe20000000800 */
[----:B-1----:R-:W-:-:S02]  /*5b620*/  LEA R94, P1, R15, R2, 0x2 ;  /* 0x000000020f5e7211 */ /* 0x002fc400078210ff */
[C---:B---3--:R-:W-:Y:S02]  /*5b630*/  LEA R92, P2, R14.reuse, R2, 0x2 ;  /* 0x000000020e5c7211 */ /* 0x048fe400078410ff */
[-C--:B------:R-:W-:Y:S02]  /*5b640*/  LEA.HI.X.SX32 R95, R15, R0.reuse, 0x2, P1 ;  /* 0x000000000f5f7211 */ /* 0x080fe400008f16ff */
[----:B------:R-:W-:Y:S02]  /*5b650*/  LEA.HI.X.SX32 R93, R14, R0, 0x2, P2 ;  /* 0x000000000e5d7211 */ /* 0x000fe400010f16ff */
[----:B------:R-:W-:Y:S01]  /*5b660*/  LEA R14, P1, R13, R2, 0x2 ;  /* 0x000000020d0e7211 */ /* 0x000fe200078210ff */
[----:B------:R-:W-:Y:S01]  /*5b670*/  VIADD R10, R11, UR50 ;  /* 0x000000320b0a7c36 */ /* 0x000fe20008000000 */
[----:B------:R-:W-:Y:S01]  /*5b680*/  STL.64 [R1+0xb28], R94 ;  /* 0x000b285e01007387 */ /* 0x000fe20000100a00 */
[----:B------:R-:W-:Y:S01]  /*5b690*/  ULDC UR50, c[0x0][0x248] ;  /* 0x0000920000327ab9 */ /* 0x000fe20000000800 */
[----:B------:R-:W-:-:S02]  /*5b6a0*/  LEA.HI.X.SX32 R15, R13, R0, 0x2, P1 ;  /* 0x000000000d0f7211 */ /* 0x000fc400008f16ff */
[----:B------:R1:W-:Y:S01]  /*5b6b0*/  STL.64 [R1+0xc18], R92 ;  /* 0x000c185c01007387 */ /* 0x0003e20000100a00 */
[----:B------:R-:W-:Y:S01]  /*5b6c0*/  IADD3 R9, R10, UR51, RZ ;  /* 0x000000330a097c10 */ /* 0x000fe2000fffe0ff */
[----:B------:R-:W-:Y:S02]  /*5b6d0*/  ULDC UR51, c[0x0][0x248] ;  /* 0x0000920000337ab9 */ /* 0x000fe40000000800 */
        /* <DEDUP_REMOVED lines=12> */
[----:B------:R-:W-:Y:S01]  /*5b7a0*/  IMAD.MOV.U32 R122, RZ, RZ, R127 ;  /* 0x000000ffff7a7224 */ /* 0x000fe200078e007f */
[----:B------:R-:W-:Y:S01]  /*5b7b0*/  MOV R123, R128 ;  /* 0x00000080007b7202 */ /* 0x000fe20000000f00 */
[----:B------:R-:W-:Y:S01]  /*5b7c0*/  VIADD R155, R156, UR54 ;  /* 0x000000369c9b7c36 */ /* 0x000fe20008000000 */
[----:B------:R-:W-:Y:S01]  /*5b7d0*/  LEA.HI.X.SX32 R11, R9, R0, 0x2, P1 ;  /* 0x00000000090b7211 */ /* 0x000fe200008f16ff */
[----:B------:R-:W-:Y:S01]  /*5b7e0*/  STL.64 [R1+0xc08], R14 ;  /* 0x000c080e01007387 */ /* 0x000fe20000100a00 */
[----:B------:R-:W-:Y:S01]  /*5b7f0*/  IMAD.MOV.U32 R120, RZ, RZ, R125 ;  /* 0x000000ffff787224 */ /* 0x000fe200078e007d */
[----:B------:R-:W-:Y:S01]  /*5b800*/  LOP3.LUT R3, R3, 0xffffffef, RZ, 0xc0, !PT ;  /* 0xffffffef03037812 */ /* 0x000fe200078ec0ff */
[----:B------:R-:W-:Y:S01]  /*5b810*/  IMAD.MOV.U32 R121, RZ, RZ, R126 ;  /* 0x000000ffff797224 */ /* 0x000fe200078e007e */
[----:B------:R-:W-:Y:S01]  /*5b820*/  LOP3.LUT R5, R5, 0xffff7fff, RZ, 0xc0, !PT ;  /* 0xffff7fff05057812 */ /* 0x000fe200078ec0ff */
[----:B------:R-:W-:Y:S01]  /*5b830*/  ULDC UR53, c[0x0][0x22c] ;  /* 0x00008b0000357ab9 */ /* 0x000fe20000000800 */
[----:B------:R-:W-:Y:S01]  /*5b840*/  LOP3.LUT R19, R19, 0xffffbfff, RZ, 0xc0, !PT ;  /* 0xffffbfff13137812 */ /* 0x000fe200078ec0ff */
[----:B------:R-:W-:Y:S01]  /*5b850*/  ULDC UR52, c[0x0][0x22c] ;  /* 0x00008b0000347ab9 */ /* 0x000fe20000000800 */
[C---:B-1----:R-:W-:Y:S01]  /*5b860*/  LEA R12, P2, R8.reuse, R2, 0x2 ;  /* 0x00000002080c7211 */ /* 0x042fe200078410ff */
[----:B------:R1:W-:Y:S01]  /*5b870*/  STL.64 [R1+0xb10], R10 ;  /* 0x000b100a01007387 */ /* 0x0003e20000100a00 */
[----:B------:R-:W-:Y:S01]  /*5b880*/  IMAD.MOV.U32 R127, RZ, RZ, R131 ;  /* 0x000000ffff7f7224 */ /* 0x000fe200078e0083 */
[----:B------:R-:W-:Y:S01]  /*5b890*/  ULDC UR54, c[0x0][0x22c] ;  /* 0x00008b0000367ab9 */ /* 0x000fe20000000800 */
        /* <DEDUP_REMOVED lines=8> */
[----:B------:R-:W-:Y:S01]  /*5b920*/  IMAD.MOV.U32 R125, RZ, RZ, R129 ;  /* 0x000000ffff7d7224 */ /* 0x000fe200078e0081 */
[----:B------:R-:W-:Y:S01]  /*5b930*/  LEA.HI.X.SX32 R11, R155, R0, 0x2, P2 ;  /* 0x000000009b0b7211 */ /* 0x000fe200010f16ff */
[----:B------:R-:W-:Y:S01]  /*5b940*/  IMAD.MOV.U32 R128, RZ, RZ, R132 ;  /* 0x000000ffff807224 */ /* 0x000fe200078e0084 */
[----:B------:R1:W-:Y:S01]  /*5b950*/  STL.64 [R1+0xb08], R8 ;  /* 0x000b080801007387 */ /* 0x0003e20000100a00 */
[----:B------:R-:W-:Y:S01]  /*5b960*/  IADD3 R159, R157, UR57, RZ ;  /* 0x000000399d9f7c10 */ /* 0x000fe2000fffe0ff */
[----:B------:R-:W-:Y:S01]  /*5b970*/  IMAD.MOV.U32 R131, RZ, RZ, R135 ;  /* 0x000000ffff837224 */ /* 0x000fe200078e0087 */
[----:B------:R-:W-:Y:S01]  /*5b980*/  ULDC UR57, c[0x0][0x22c] ;  /* 0x00008b0000397ab9 */ /* 0x000fe20000000800 */
[----:B------:R3:W-:Y:S01]  /*5b990*/  STL.64 [R1+0xbf8], R10 ;  /* 0x000bf80a01007387 */ /* 0x0007e20000100a00 */
[----:B------:R-:W-:Y:S01]  /*5b9a0*/  IMAD.MOV.U32 R126, RZ, RZ, R130 ;  /* 0x000000ffff7e7224 */ /* 0x000fe200078e0082 */
[----:B------:R-:W-:Y:S01]  /*5b9b0*/  ULDC UR56, c[0x0][0x22c] ;  /* 0x00008b0000387ab9 */ /* 0x000fe20000000800 */
[----:B------:R-:W-:Y:S01]  /*5b9c0*/  VIADD R160, R159, UR58 ;  /* 0x0000003a9fa07c36 */ /* 0x000fe20008000000 */
[----:B-1----:R-:W-:-:S02]  /*5b9d0*/  LEA R8, P2, R157, R2, 0x2 ;  /* 0x000000029d087211 */ /* 0x002fc400078410ff */
[C---:B---3--:R-:W-:Y:S01]  /*5b9e0*/  LEA R10, P1, R158.reuse, R2, 0x2 ;  /* 0x000000029e0a7211 */ /* 0x048fe200078210ff */
[----:B------:R-:W-:Y:S01]  /*5b9f0*/  IMAD.MOV.U32 R129, RZ, RZ, R133 ;  /* 0x000000ffff817224 */ /* 0x000fe200078e0085 */
[-C--:B------:R-:W-:Y:S01]  /*5ba00*/  LEA.HI.X.SX32 R9, R157, R0.reuse, 0x2, P2 ;  /* 0x000000009d097211 */ /* 0x080fe200010f16ff */
[----:B------:R-:W-:Y:S01]  /*5ba10*/  IMAD.MOV.U32 R132, RZ, RZ, R136 ;  /* 0x000000ffff847224 */ /* 0x000fe200078e0088 */
[----:B------:R-:W-:Y:S01]  /*5ba20*/  LEA.HI.X.SX32 R11, R158, R0, 0x2, P1 ;  /* 0x000000009e0b7211 */ /* 0x000fe200008f16ff */
[----:B------:R-:W-:Y:S01]  /*5ba30*/  VIADD R162, R160, UR59 ;  /* 0x0000003ba0a27c36 */ /* 0x000fe20008000000 */
[----:B------:R-:W-:Y:S01]  /*5ba40*/  MOV R130, R134 ;  /* 0x0000008600827202 */ /* 0x000fe20000000f00 */
[----:B------:R-:W-:Y:S01]  /*5ba50*/  IMAD.MOV.U32 R135, RZ, RZ, R139 ;  /* 0x000000ffff877224 */ /* 0x000fe200078e008b */
[----:B------:R-:W-:Y:S01]  /*5ba60*/  MOV R136, R140 ;  /* 0x0000008c00887202 */ /* 0x000fe20000000f00 */
[----:B------:R1:W-:Y:S01]  /*5ba70*/  STL.64 [R1+0xb00], R10 ;  /* 0x000b000a01007387 */ /* 0x0003e20000100a00 */
[----:B------:R-:W-:Y:S01]  /*5ba80*/  VIADD R161, R162, UR60 ;  /* 0x0000003ca2a17c36 */ /* 0x000fe20008000000 */
[----:B------:R-:W-:Y:S01]  /*5ba90*/  ULDC UR60, c[0x0][0x22c] ;  /* 0x00008b00003c7ab9 */ /* 0x000fe20000000800 */
[----:B------:R-:W-:Y:S01]  /*5baa0*/  IMAD.MOV.U32 R133, RZ, RZ, R137 ;  /* 0x000000ffff857224 */ /* 0x000fe200078e0089 */
[----:B------:R3:W-:Y:S01]  /*5bab0*/  STL.64 [R1+0xbf0], R8 ;  /* 0x000bf00801007387 */ /* 0x0007e20000100a00 */
[----:B------:R-:W-:Y:S01]  /*5bac0*/  VIADD R166, R161, UR61 ;  /* 0x0000003da1a67c36 */ /* 0x000fe20008000000 */
[----:B------:R-:W-:Y:S01]  /*5bad0*/  ULDC UR59, c[0x0][0x22c] ;  /* 0x00008b00003b7ab9 */ /* 0x000fe20000000800 */
[----:B------:R-:W-:Y:S01]  /*5bae0*/  IMAD.MOV.U32 R117, RZ, RZ, R125 ;  /* 0x000000ffff757224 */ /* 0x000fe200078e007d */
[----:B------:R-:W-:Y:S01]  /*5baf0*/  ULDC UR58, c[0x0][0x22c] ;  /* 0x00008b00003a7ab9 */ /* 0x000fe20000000800 */
[-C--:B-1----:R-:W-:Y:S01]  /*5bb00*/  LEA R10, P1, R159, R2.reuse, 0x2 ;  /* 0x000000029f0a7211 */ /* 0x082fe200078210ff */
[----:B------:R-:W-:Y:S01]  /*5bb10*/  IMAD.MOV.U32 R139, RZ, RZ, R143 ;  /* 0x000000ffff8b7224 */ /* 0x000fe200078e008f */
[----:B------:R-:W-:Y:S01]  /*5bb20*/  LOP3.LUT R23, R23, 0x7fffffff, RZ, 0xc0, !PT ;  /* 0x7fffffff17177812 */ /* 0x000fe200078ec0ff */
[----:B------:R-:W-:Y:S01]  /*5bb30*/  IMAD.MOV.U32 R134, RZ, RZ, R138 ;  /* 0x000000ffff867224 */ /* 0x000fe200078e008a */
[C---:B---3--:R-:W-:Y:S01]  /*5bb40*/  LEA R8, P2, R160.reuse, R2, 0x2 ;  /* 0x00000002a0087211 */ /* 0x048fe200078410ff */
[----:B------:R-:W-:Y:S01]  /*5bb50*/  IMAD.MOV.U32 R137, RZ, RZ, R141 ;  /* 0x000000ffff897224 */ /* 0x000fe200078e008d */
[-C--:B------:R-:W-:Y:S01]  /*5bb60*/  LEA.HI.X.SX32 R11, R159, R0.reuse, 0x2, P1 ;  /* 0x000000009f0b7211 */ /* 0x080fe200008f16ff */
[----:B------:R-:W-:Y:S01]  /*5bb70*/  IMAD.MOV.U32 R140, RZ, RZ, R144 ;  /* 0x000000ffff8c7224 */ /* 0x000fe200078e0090 */
[----:B------:R-:W-:Y:S01]  /*5bb80*/  LEA.HI.X.SX32 R9, R160, R0, 0x2, P2 ;  /* 0x00000000a0097211 */ /* 0x000fe200010f16ff */
[----:B------:R-:W-:Y:S01]  /*5bb90*/  IMAD.MOV.U32 R118, RZ, RZ, R126 ;  /* 0x000000ffff767224 */ /* 0x000fe200078e007e */
[----:B------:R-:W-:Y:S01]  /*5bba0*/  LEA R92, P1, R162, R2, 0x2 ;  /* 0x00000002a25c7211 */ /* 0x000fe200078210ff */
[----:B------:R-:W-:Y:S01]  /*5bbb0*/  STL.64 [R1+0xaf8], R10 ;  /* 0x000af80a01007387 */ /* 0x000fe20000100a00 */
[----:B------:R-:W-:Y:S01]  /*5bbc0*/  VIADD R165, R166, UR6 ;  /* 0x00000006a6a57c36 */ /* 0x000fe20008000000 */
[----:B------:R-:W-:Y:S01]  /*5bbd0*/  ULDC UR6, c[0x0][0x248] ;  /* 0x0000920000067ab9 */ /* 0x000fe20000000800 */
[----:B------:R-:W-:Y:S01]  /*5bbe0*/  LEA.HI.X.SX32 R93, R162, R0, 0x2, P1 ;  /* 0x00000000a25d7211 */ /* 0x000fe200008f16ff */
[----:B------:R1:W-:Y:S01]  /*5bbf0*/  STL.64 [R1+0xbe8], R8 ;  /* 0x000be80801007387 */ /* 0x0003e20000100a00 */
[-C--:B------:R-:W-:Y:S01]  /*5bc00*/  LEA R94, P1, R166, R2.reuse, 0x2 ;  /* 0x00000002a65e7211 */ /* 0x080fe200078210ff */
[----:B------:R-:W-:Y:S01]  /*5bc10*/  IMAD.MOV.U32 R119, RZ, RZ, R127 ;  /* 0x000000ffff777224 */ /* 0x000fe200078e007f */
[----:B------:R-:W-:Y:S01]  /*5bc20*/  IADD3 R168, R165, UR8, RZ ;  /* 0x00000008a5a87c10 */ /* 0x000fe2000fffe0ff */
[----:B------:R3:W-:Y:S01]  /*5bc30*/  STL.64 [R1+0xaf0], R92 ;  /* 0x000af05c01007387 */ /* 0x0007e20000100a00 */
[----:B------:R-:W-:Y:S01]  /*5bc40*/  LOP3.LUT R18, R18, 0x7fffffff, RZ, 0xc0, !PT ;  /* 0x7fffffff12127812 */ /* 0x000fe200078ec0ff */
[----:B------:R-:W-:Y:S01]  /*5bc50*/  ULDC UR8, c[0x0][0x248] ;  /* 0x0000920000087ab9 */ /* 0x000fe20000000800 */
[----:B------:R-:W-:Y:S01]  /*5bc60*/  ULDC UR61, c[0x0][0x22c] ;  /* 0x00008b00003d7ab9 */ /* 0x000fe20000000800 */
[----:B-1----:R-:W-:-:S04]  /*5bc70*/  LEA R8, P2, R161, R2, 0x2 ;  /* 0x00000002a1087211 */ /* 0x002fc800078410ff */
        /* <DEDUP_REMOVED lines=83> */
[----:B------:R-:W-:Y:S01]  /*5c1b0*/  IADD3 R13, R14, UR26, RZ ;  /* 0x0000001a0e0d7c10 */ /* 0x000fe2000fffe0ff */
        /* <DEDUP_REMOVED lines=16> */
[C---:B------:R-:W-:Y:S01]  /*5c2c0*/  LEA R14, P1, R13.reuse, R2, 0x2 ;  /* 0x000000020d0e7211 */ /* 0x040fe200078210ff */
        /* <DEDUP_REMOVED lines=11> */
[CC--:B------:R-:W-:Y:S02]  /*5c380*/  LEA R12, P1, R11.reuse, R2.reuse, 0x2 ;  /* 0x000000020b0c7211 */ /* 0x0c0fe400078210ff */
[----:B------:R-:W-:Y:S02]  /*5c390*/  IADD3 R153, R8, UR32, RZ ;  /* 0x0000002008997c10 */ /* 0x000fe4000fffe0ff */
[C---:B---3--:R-:W-:Y:S01]  /*5c3a0*/  LEA R14, P2, R10.reuse, R2, 0x2 ;  /* 0x000000020a0e7211 */ /* 0x048fe200078410ff */
[----:B------:R-:W-:Y:S01]  /*5c3b0*/  STL.64 [R1+0xb88], R92 ;  /* 0x000b885c01007387 */ /* 0x000fe20000100a00 */
[-C--:B------:R-:W-:Y:S01]  /*5c3c0*/  LEA.HI.X.SX32 R13, R11, R0.reuse, 0x2, P1 ;  /* 0x000000000b0d7211 */ /* 0x080fe200008f16ff */
[----:B------:R-:W-:Y:S01]  /*5c3d0*/  VIADD R154, R153, UR33 ;  /* 0x00000021999a7c36 */ /* 0x000fe20008000000 */
[----:B------:R-:W-:Y:S01]  /*5c3e0*/  LEA.HI.X.SX32 R15, R10, R0, 0x2, P2 ;  /* 0x000000000a0f7211 */ /* 0x000fe200010f16ff */
[----:B------:R-:W-:Y:S01]  /*5c3f0*/  ULDC UR32, c[0x0][0x248] ;  /* 0x0000920000207ab9 */ /* 0x000fe20000000800 */
[C---:B------:R-:W-:Y:S01]  /*5c400*/  LEA R10, P1, R9.reuse, R2, 0x2 ;  /* 0x00000002090a7211 */ /* 0x040fe200078210ff */
[----:B------:R1:W-:Y:S01]  /*5c410*/  STL.64 [R1+0xa90], R12 ;  /* 0x000a900c01007387 */ /* 0x0003e20000100a00 */
[----:B------:R-:W-:Y:S01]  /*5c420*/  VIADD R156, R154, UR34 ;  /* 0x000000229a9c7c36 */ /* 0x000fe20008000000 */
[----:B------:R-:W-:Y:S01]  /*5c430*/  ULDC UR33, c[0x0][0x248] ;  /* 0x0000920000217ab9 */ /* 0x000fe20000000800 */
[----:B------:R-:W-:Y:S01]  /*5c440*/  LEA.HI.X.SX32 R11, R9, R0, 0x2, P1 ;  /* 0x00000000090b7211 */ /* 0x000fe200008f16ff */
[----:B------:R3:W-:Y:S01]  /*5c450*/  STL.64 [R1+0xb80], R14 ;  /* 0x000b800e01007387 */ /* 0x0007e20000100a00 */
[----:B------:R-:W-:Y:S01]  /*5c460*/  VIADD R155, R156, UR35 ;  /* 0x000000239c9b7c36 */ /* 0x000fe20008000000 */
[----:B------:R-:W-:Y:S01]  /*5c470*/  ULDC UR35, c[0x0][0x22c] ;  /* 0x00008b0000237ab9 */ /* 0x000fe20000000800 */
[----:B------:R-:W-:Y:S01]  /*5c480*/  IMAD.MOV.U32 R143, RZ, RZ, R147 ;  /* 0x000000ffff8f7224 */ /* 0x000fe200078e0093 */
[----:B-1----:R-:W-:Y:S01]  /*5c490*/  LEA R12, P2, R8, R2, 0x2 ;  /* 0x00000002080c7211 */ /* 0x002fe200078410ff */
[----:B------:R-:W-:Y:S01]  /*5c4a0*/  IMAD.MOV.U32 R138, RZ, RZ, R142 ;  /* 0x000000ffff8a7224 */ /* 0x000fe200078e008e */
[----:B------:R-:W-:-:S02]  /*5c4b0*/  ULDC UR34, c[0x0][0x22c] ;  /* 0x00008b0000227ab9 */ /* 0x000fc40000000800 */
[----:B------:R-:W-:Y:S02]  /*5c4c0*/  LEA.HI.X.SX32 R13, R8, R0, 0x2, P2 ;  /* 0x00000000080d7211 */ /* 0x000fe400010f16ff */
[----:B------:R-:W-:Y:S01]  /*5c4d0*/  LEA R8, P1, R153, R2, 0x2 ;  /* 0x0000000299087211 */ /* 0x000fe200078210ff */
[----:B------:R1:W-:Y:S01]  /*5c4e0*/  STL.64 [R1+0xa88], R10 ;  /* 0x000a880a01007387 */ /* 0x0003e20000100a00 */
[----:B------:R-:W-:Y:S01]  /*5c4f0*/  VIADD R158, R155, UR36 ;  /* 0x000000249b9e7c36 */ /* 0x000fe20008000000 */
[----:B------:R-:W-:Y:S01]  /*5c500*/  MOV R142, R146 ;  /* 0x00000092008e7202 */ /* 0x000fe20000000f00 */
[----:B------:R-:W-:Y:S01]  /*5c510*/  IMAD.MOV.U32 R141, RZ, RZ, R145 ;  /* 0x000000ffff8d7224 */ /* 0x000fe200078e0091 */
[----:B------:R-:W-:Y:S01]  /*5c520*/  LEA.HI.X.SX32 R9, R153, R0, 0x2, P1 ;  /* 0x0000000099097211 */ /* 0x000fe200008f16ff */
[----:B------:R-:W-:Y:S01]  /*5c530*/  STL.64 [R1+0xb78], R12 ;  /* 0x000b780c01007387 */ /* 0x000fe20000100a00 */
[-C--:B---3--:R-:W-:Y:S02]  /*5c540*/  LEA R14, P1, R156, R2.reuse, 0x2 ;  /* 0x000000029c0e7211 */ /* 0x088fe400078210ff */
[----:B-1----:R-:W-:Y:S01]  /*5c550*/  LEA R10, P2, R154, R2, 0x2 ;  /* 0x000000029a0a7211 */ /* 0x002fe200078410ff */
[----:B------:R1:W-:Y:S01]  /*5c560*/  STL.64 [R1+0xa80], R8 ;  /* 0x000a800801007387 */ /* 0x0003e20000100a00 */
[-C--:B------:R-:W-:Y:S01]  /*5c570*/  LEA.HI.X.SX32 R15, R156, R0.reuse, 0x2, P1 ;  /* 0x000000009c0f7211 */ /* 0x080fe200008f16ff */
[----:B------:R-:W-:Y:S01]  /*5c580*/  IMAD.MOV.U32 R144, RZ, RZ, R148 ;  /* 0x000000ffff907224 */ /* 0x000fe200078e0094 */
[----:B------:R-:W-:Y:S01]  /*5c590*/  LEA.HI.X.SX32 R11, R154, R0, 0x2, P2 ;  /* 0x000000009a0b7211 */ /* 0x000fe200010f16ff */
[C---:B------:R-:W-:Y:S01]  /*5c5a0*/  VIADD R157, R158.reuse, UR37 ;  /* 0x000000259e9d7c36 */ /* 0x040fe20008000000 */
[CC--:B------:R-:W-:Y:S01]  /*5c5b0*/  LEA R92, P1, R158.reuse, R2.reuse, 0x2 ;  /* 0x000000029e5c7211 */ /* 0x0c0fe200078210ff */
[----:B------:R-:W-:Y:S01]  /*5c5c0*/  IMAD.MOV.U32 R147, RZ, RZ, R151 ;  /* 0x000000ffff937224 */ /* 0x000fe200078e0097 */
[----:B------:R-:W-:Y:S01]  /*5c5d0*/  MOV R148, R17 ;  /* 0x0000001100947202 */ /* 0x000fe20000000f00 */
[----:B------:R-:W-:Y:S01]  /*5c5e0*/  STL.64 [R1+0xa78], R10 ;  /* 0x000a780a01007387 */ /* 0x000fe20000100a00 */
[----:B------:R-:W-:Y:S01]  /*5c5f0*/  IMAD.MOV.U32 R125, RZ, RZ, R133 ;  /* 0x000000ffff7d7224 */ /* 0x000fe200078e0085 */
[----:B------:R-:W-:Y:S01]  /*5c600*/  ULDC UR36, c[0x0][0x22c] ;  /* 0x00008b0000247ab9 */ /* 0x000fe20000000800 */
[----:B------:R-:W-:Y:S01]  /*5c610*/  IMAD.MOV.U32 R145, RZ, RZ, R149 ;  /* 0x000000ffff917224 */ /* 0x000fe200078e0095 */
[----:B-1----:R-:W-:Y:S01]  /*5c620*/  LEA R8, P2, R155, R2, 0x2 ;  /* 0x000000029b087211 */ /* 0x002fe200078410ff */
[----:B------:R1:W-:Y:S01]  /*5c630*/  STL.64 [R1+0xa70], R14 ;  /* 0x000a700e01007387 */ /* 0x0003e20000100a00 */
[----:B------:R-:W-:Y:S01]  /*5c640*/  IADD3 R161, R157, UR38, RZ ;  /* 0x000000269da17c10 */ /* 0x000fe2000fffe0ff */
[----:B------:R-:W-:Y:S01]  /*5c650*/  IMAD.MOV.U32 R146, RZ, RZ, R150 ;  /* 0x000000ffff927224 */ /* 0x000fe200078e0096 */
[-C--:B------:R-:W-:Y:S01]  /*5c660*/  LEA.HI.X.SX32 R9, R155, R0.reuse, 0x2, P2 ;  /* 0x000000009b097211 */ /* 0x080fe200010f16ff */
[----:B------:R-:W-:Y:S01]  /*5c670*/  IMAD.MOV.U32 R126, RZ, RZ, R134 ;  /* 0x000000ffff7e7224 */ /* 0x000fe200078e0086 */
[----:B------:R-:W-:Y:S01]  /*5c680*/  LEA.HI.X.SX32 R93, R158, R0, 0x2, P1 ;  /* 0x000000009e5d7211 */ /* 0x000fe200008f16ff */
[----:B------:R-:W-:Y:S01]  /*5c690*/  VIADD R162, R161, UR39 ;  /* 0x00000027a1a27c36 */ /* 0x000fe20008000000 */
[----:B------:R-:W-:Y:S01]  /*5c6a0*/  ULDC UR38, c[0x0][0x22c] ;  /* 0x00008b0000267ab9 */ /* 0x000fe20000000800 */
[----:B------:R-:W-:Y:S01]  /*5c6b0*/  IMAD.MOV.U32 R127, RZ, RZ, R135 ;  /* 0x000000ffff7f7224 */ /* 0x000fe200078e0087 */
[----:B------:R-:W-:Y:S01]  /*5c6c0*/  ULDC UR37, c[0x0][0x22c] ;  /* 0x00008b0000257ab9 */ /* 0x000fe20000000800 */
[----:B-1----:R-:W-:Y:S01]  /*5c6d0*/  LEA R14, P2, R157, R2, 0x2 ;  /* 0x000000029d0e7211 */ /* 0x002fe200078410ff */
[----:B------:R-:W-:Y:S01]  /*5c6e0*/  STL.64 [R1+0xa68], R8 ;  /* 0x000a680801007387 */ /* 0x000fe20000100a00 */
[----:B------:R-:W-:-:S02]  /*5c6f0*/  IMAD.MOV.U32 R149, RZ, RZ, R22 ;  /* 0x000000ffff957224 */ /* 0x000fc400078e0016 */
[----:B--2---:R-:W-:Y:S01]  /*5c700*/  IMAD.MOV.U32 R150, RZ, RZ, R21 ;  /* 0x000000ffff967224 */ /* 0x004fe200078e0015 */
[----:B------:R-:W-:Y:S01]  /*5c710*/  LEA.HI.X.SX32 R15, R157, R0, 0x2, P2 ;  /* 0x000000009d0f7211 */ /* 0x000fe200010f16ff */
[----:B------:R1:W-:Y:S01]  /*5c720*/  STL.64 [R1+0xa60], R92 ;  /* 0x000a605c01007387 */ /* 0x0003e20000100a00 */
[C---:B------:R-:W-:Y:S01]  /*5c730*/  VIADD R171, R162.reuse, UR40 ;  /* 0x00000028a2ab7c36 */ /* 0x040fe20008000000 */
[----:B------:R-:W-:Y:S01]  /*5c740*/  MOV R134, R142 ;  /* 0x0000008e00867202 */ /* 0x000fe20000000f00 */
[----:B------:R-:W-:Y:S01]  /*5c750*/  IMAD.MOV.U32 R133, RZ, RZ, R141 ;  /* 0x000000ffff857224 */ /* 0x000fe200078e008d */
[----:B------:R2:W-:Y:S01]  /*5c760*/  STL.64 [R1+0xa58], R14 ;  /* 0x000a580e01007387 */ /* 0x0005e20000100a00 */
[----:B------:R-:W-:Y:S01]  /*5c770*/  VIADD R167, R171, UR41 ;  /* 0x00000029aba77c36 */ /* 0x000fe20008000000 */
[----:B------:R-:W-:Y:S01]  /*5c780*/  ULDC UR41, c[0x0][0x22c] ;  /* 0x00008b0000297ab9 */ /* 0x000fe20000000800 */
[----:B------:R-:W-:Y:S01]  /*5c790*/  IMAD.MOV.U32 R135, RZ, RZ, R143 ;  /* 0x000000ffff877224 */ /* 0x000fe200078e008f */
[----:B------:R-:W-:Y:S01]  /*5c7a0*/  ULDC UR40, c[0x0][0x22c] ;  /* 0x00008b0000287ab9 */ /* 0x000fe20000000800 */
[----:B------:R-:W-:Y:S01]  /*5c7b0*/  ULDC UR39, c[0x0][0x22c] ;  /* 0x00008b0000277ab9 */ /* 0x000fe20000000800 */
[----:B-1----:R-:W-:-:S02]  /*5c7c0*/  LEA R92, P2, R162, R2, 0x2 ;  /* 0x00000002a25c7211 */ /* 0x002fc400078410ff */
[C---:B--2---:R-:W-:Y:S02]  /*5c7d0*/  LEA R14, P1, R161.reuse, R2, 0x2 ;  /* 0x00000002a10e7211 */ /* 0x044fe400078210ff */
[-C--:B------:R-:W-:Y:S02]  /*5c7e0*/  LEA.HI.X.SX32 R93, R162, R0.reuse, 0x2, P2 ;  /* 0x00000000a25d7211 */ /* 0x080fe400010f16ff */
[----:B------:R-:W-:Y:S02]  /*5c7f0*/  LEA.HI.X.SX32 R15, R161, R0, 0x2, P1 ;  /* 0x00000000a10f7211 */ /* 0x000fe400008f16ff */
[----:B------:R-:W-:-:S03]  /*5c800*/  LEA R94, P1, R171, R2, 0x2 ;  /* 0x00000002ab5e7211 */ /* 0x000fc600078210ff */
[----:B------:R-:W-:Y:S01]  /*5c810*/  STL.64 [R1+0xa50], R14 ;  /* 0x000a500e01007387 */ /* 0x000fe20000100a00 */
[----:B------:R-:W-:Y:S01]  /*5c820*/  VIADD R170, R167, UR42 ;  /* 0x0000002aa7aa7c36 */ /* 0x000fe20008000000 */
[----:B------:R-:W-:Y:S01]  /*5c830*/  LEA.HI.X.SX32 R95, R171, R0, 0x2, P1 ;  /* 0x00000000ab5f7211 */ /* 0x000fe200008f16ff */
[----:B------:R-:W-:Y:S01]  /*5c840*/  IMAD.MOV.U32 R141, RZ, RZ, R149 ;  /* 0x000000ffff8d7224 */ /* 0x000fe200078e0095 */
[----:B------:R1:W-:Y:S01]  /*5c850*/  STL.64 [R1+0xa48], R92 ;  /* 0x000a485c01007387 */ /* 0x0003e20000100a00 */
[----:B------:R-:W-:Y:S01]  /*5c860*/  VIADD R169, R170, UR43 ;  /* 0x0000002baaa97c36 */ /* 0x000fe20008000000 */
[----:B------:R-:W-:Y:S01]  /*5c870*/  ULDC UR43, c[0x0][0x22c] ;  /* 0x00008b00002b7ab9 */ /* 0x000fe20000000800 */
[----:B------:R-:W-:Y:S01]  /*5c880*/  IMAD.MOV.U32 R142, RZ, RZ, R150 ;  /* 0x000000ffff8e7224 */ /* 0x000fe200078e0096 */
[----:B------:R2:W-:Y:S01]  /*5c890*/  STL.64 [R1+0xa40], R94 ;  /* 0x000a405e01007387 */ /* 0x0005e20000100a00 */
[----:B------:R-:W-:Y:S01]  /*5c8a0*/  ULDC UR42, c[0x0][0x22c] ;  /* 0x00008b00002a7ab9 */ /* 0x000fe20000000800 */
[----:B-1----:R-:W-:-:S04]  /*5c8b0*/  LEA R92, P2, R167, R2, 0x2 ;  /* 0x00000002a75c7211 */ /* 0x002fc800078410ff */
[----:B------:R-:W-:Y:S02]  /*5c8c0*/  LEA.HI.X.SX32 R93, R167, R0, 0x2, P2 ;  /* 0x00000000a75d7211 */ /* 0x000fe400010f16ff */
[C---:B--2---:R-:W-:Y:S02]  /*5c8d0*/  LEA R94, P1, R170.reuse, R2, 0x2 ;  /* 0x00000002aa5e7211 */ /* 0x044fe400078210ff */
[C---:B------:R-:W-:Y:S01]  /*5c8e0*/  IADD3 R166, R169.reuse, UR44, RZ ;  /* 0x0000002ca9a67c10 */ /* 0x040fe2000fffe0ff */
        /* <DEDUP_REMOVED lines=8> */
[----:B------:R-:W-:Y:S01]  /*5c970*/  VIADD R165, R168, UR46 ;  /* 0x0000002ea8a57c36 */ /* 0x000fe20008000000 */
[----:B------:R-:W-:Y:S02]  /*5c980*/  ULDC UR46, c[0x0][0x22c] ;  /* 0x00008b00002e7ab9 */ /* 0x000fe40000000800 */
[----:B------:R2:W-:Y:S01]  /*5c990*/  STL.64 [R1+0xa28], R92 ;  /* 0x000a285c01007387 */ /* 0x0005e20000100a00 */
[----:B------:R-:W-:Y:S01]  /*5c9a0*/  VIADD R163, R165, UR47 ;  /* 0x0000002fa5a37c36 */ /* 0x000fe20008000000 */
[----:B------:R-:W-:Y:S01]  /*5c9b0*/  ULDC UR47, c[0x0][0x22c] ;  /* 0x00008b00002f7ab9 */ /* 0x000fe20000000800 */
[-C--:B-1----:R-:W-:Y:S02]  /*5c9c0*/  LEA R94, P1, R166, R2.reuse, 0x2 ;  /* 0x00000002a65e7211 */ /* 0x082fe400078210ff */
[----:B--2---:R-:W-:-:S02]  /*5c9d0*/  LEA R92, P2, R168, R2, 0x2 ;  /* 0x00000002a85c7211 */ /* 0x004fc400078410ff */
        /* <DEDUP_REMOVED lines=9> */
[----:B--2---:R-:W-:Y:S02]  /*5ca70*/  LEA R92, P2, R163, R2, 0x2 ;  /* 0x00000002a35c7211 */ /* 0x004fe400078410ff */
        /* <DEDUP_REMOVED lines=29> */
[----:B--2---:R-:W-:Y:S02]  /*5cc50*/  LEA R92, P2, R11, R2, 0x2 ;  /* 0x000000020b5c7211 */ /* 0x004fe400078410ff */
[----:B------:R-:W-:-:S02]  /*5cc60*/  LEA.HI.X.SX32 R95, R12, R0, 0x2, P1 ;  /* 0x000000000c5f7211 */ /* 0x000fc400008f16ff */
[----:B------:R-:W-:-:S03]  /*5cc70*/  LEA.HI.X.SX32 R93, R11, R0, 0x2, P2 ;  /* 0x000000000b5d7211 */ /* 0x000fc600010f16ff */
[----:B------:R-:W-:Y:S01]  /*5cc80*/  STL.64 [R1+0x9e0], R94 ;  /* 0x0009e05e01007387 */ /* 0x000fe20000100a00 */
[C---:B------:R-:W-:Y:S01]  /*5cc90*/  IADD3 R8, R9.reuse, UR11, RZ ;  /* 0x0000000b09087c10 */ /* 0x040fe2000fffe0ff */
[----:B------:R-:W-:Y:S02]  /*5cca0*/  ULDC UR11, c[0x0][0x248] ;  /* 0x00009200000b7ab9 */ /* 0x000fe40000000800 */
[----:B------:R1:W-:Y:S01]  /*5ccb0*/  STL.64 [R1+0x9d8], R92 ;  /* 0x0009d85c01007387 */ /* 0x0003e20000100a00 */
[C---:B------:R-:W-:Y:S01]  /*5ccc0*/  LEA R12, P2, R9.reuse, R2, 0x2 ;  /* 0x00000002090c7211 */ /* 0x040fe200078410ff */
[----:B------:R-:W-:Y:S01]  /*5ccd0*/  VIADD R14, R8, UR12 ;  /* 0x0000000c080e7c36 */ /* 0x000fe20008000000 */
[----:B------:R-:W-:Y:S02]  /*5cce0*/  ULDC UR12, c[0x0][0x248] ;  /* 0x00009200000c7ab9 */ /* 0x000fe40000000800 */
[----:B------:R-:W-:Y:S02]  /*5ccf0*/  LEA.HI.X.SX32 R13, R9, R0, 0x2, P2 ;  /* 0x00000000090d7211 */ /* 0x000fe400010f16ff */
[----:B-1----:R-:W-:-:S04]  /*5cd00*/  LEA R92, P1, R10, R2, 0x2 ;  /* 0x000000020a5c7211 */ /* 0x002fc800078210ff */
[----:B------:R-:W-:Y:S01]  /*5cd10*/  LEA.HI.X.SX32 R93, R10, R0, 0x2, P1 ;  /* 0x000000000a5d7211 */ /* 0x000fe200008f16ff */
[C---:B------:R-:W-:Y:S01]  /*5cd20*/  VIADD R152, R14.reuse, UR13 ;  /* 0x0000000d0e987c36 */ /* 0x040fe20008000000 */
[----:B------:R-:W-:Y:S01]  /*5cd30*/  LEA R10, P2, R14, R2, 0x2 ;  /* 0x000000020e0a7211 */ /* 0x000fe200078410ff */
[----:B------:R-:W-:Y:S02]  /*5cd40*/  ULDC UR13, c[0x0][0x248] ;  /* 0x00009200000d7ab9 */ /* 0x000fe40000000800 */
[----:B------:R-:W-:Y:S01]  /*5cd50*/  STL.64 [R1+0x9d0], R92 ;  /* 0x0009d05c01007387 */ /* 0x000fe20000100a00 */
[----:B------:R-:W-:Y:S01]  /*5cd60*/  VIADD R15, R152, UR14 ;  /* 0x0000000e980f7c36 */ /* 0x000fe20008000000 */
[----:B------:R-:W-:Y:S01]  /*5cd70*/  LEA.HI.X.SX32 R11, R14, R0, 0x2, P2 ;  /* 0x000000000e0b7211 */ /* 0x000fe200010f16ff */
[----:B------:R-:W-:Y:S01]  /*5cd80*/  ULDC UR14, c[0x0][0x248] ;  /* 0x00009200000e7ab9 */ /* 0x000fe20000000800 */
[----:B------:R1:W-:Y:S01]  /*5cd90*/  STL.64 [R1+0x9c8], R12 ;  /* 0x0009c80c01007387 */ /* 0x0003e20000100a00 */
[----:B------:R-:W-:Y:S01]  /*5cda0*/  VIADD R155, R15, UR15 ;  /* 0x0000000f0f9b7c36 */ /* 0x000fe20008000000 */
[----:B------:R-:W-:Y:S01]  /*5cdb0*/  ULDC UR15, c[0x0][0x248] ;  /* 0x00009200000f7ab9 */ /* 0x000fe20000000800 */
[----:B-1----:R-:W-:-:S04]  /*5cdc0*/  LEA R12, P1, R8, R2, 0x2 ;  /* 0x00000002080c7211 */ /* 0x002fc800078210ff */
[----:B------:R-:W-:Y:S01]  /*5cdd0*/  LEA.HI.X.SX32 R13, R8, R0, 0x2, P1 ;  /* 0x00000000080d7211 */ /* 0x000fe200008f16ff */
[----:B------:R-:W-:Y:S01]  /*5cde0*/  VIADD R154, R155, UR16 ;  /* 0x000000109b9a7c36 */ /* 0x000fe20008000000 */
[C---:B------:R-:W-:Y:S01]  /*5cdf0*/  LEA R8, P2, R15.reuse, R2, 0x2 ;  /* 0x000000020f087211 */ /* 0x040fe200078410ff */
[----:B------:R-:W-:Y:S02]  /*5ce00*/  ULDC UR16, c[0x0][0x248] ;  /* 0x0000920000107ab9 */ /* 0x000fe40000000800 */
[----:B------:R-:W-:Y:S04]  /*5ce10*/  STL.64 [R1+0x9c0], R12 ;  /* 0x0009c00c01007387 */ /* 0x000fe80000100a00 */
[----:B------:R1:W-:Y:S01]  /*5ce20*/  STL.64 [R1+0x9b8], R10 ;  /* 0x0009b80a01007387 */ /* 0x0003e20000100a00 */
[----:B------:R-:W-:Y:S01]  /*5ce30*/  IADD3 R156, R154, UR17, RZ ;  /* 0x000000119a9c7c10 */ /* 0x000fe2000fffe0ff */
[----:B------:R-:W-:Y:S01]  /*5ce40*/  ULDC UR17, c[0x0][0x248] ;  /* 0x0000920000117ab9 */ /* 0x000fe20000000800 */
[----:B------:R-:W-:-:S02]  /*5ce50*/  LEA.HI.X.SX32 R9, R15, R0, 0x2, P2 ;  /* 0x000000000f097211 */ /* 0x000fc400010f16ff */
[----:B-1----:R-:W-:-:S04]  /*5ce60*/  LEA R10, P1, R152, R2, 0x2 ;  /* 0x00000002980a7211 */ /* 0x002fc800078210ff */
[----:B------:R-:W-:Y:S02]  /*5ce70*/  LEA.HI.X.SX32 R11, R152, R0, 0x2, P1 ;  /* 0x00000000980b7211 */ /* 0x000fe400008f16ff */
[C---:B------:R-:W-:Y:S01]  /*5ce80*/  LEA R14, P1, R155.reuse, R2, 0x2 ;  /* 0x000000029b0e7211 */ /* 0x040fe200078210ff */
[----:B------:R-:W-:Y:S01]  /*5ce90*/  VIADD R157, R156, UR18 ;  /* 0x000000129c9d7c36 */ /* 0x000fe20008000000 */
[----:B------:R-:W-:Y:S01]  /*5cea0*/  ULDC UR18, c[0x0][0x248] ;  /* 0x0000920000127ab9 */ /* 0x000fe20000000800 */
[----:B------:R-:W-:Y:S01]  /*5ceb0*/  STL.64 [R1+0x9b0], R10 ;  /* 0x0009b00a01007387 */ /* 0x000fe20000100a00 */
[----:B------:R-:W-:-:S03]  /*5cec0*/  LEA.HI.X.SX32 R15, R155, R0, 0x2, P1 ;  /* 0x000000009b0f7211 */ /* 0x000fc600008f16ff */
[----:B------:R1:W-:Y:S01]  /*5ced0*/  STL.64 [R1+0x9a8], R8 ;  /* 0x0009a80801007387 */ /* 0x0003e20000100a00 */
[C---:B------:R-:W-:Y:S01]  /*5cee0*/  LEA R92, P1, R156.reuse, R2, 0x2 ;  /* 0x000000029c5c7211 */ /* 0x040fe200078210ff */
[----:B------:R-:W-:Y:S01]  /*5cef0*/  VIADD R163, R157, UR19 ;  /* 0x000000139da37c36 */ /* 0x000fe20008000000 */
[----:B------:R-:W-:Y:S01]  /*5cf00*/  ULDC UR19, c[0x0][0x248] ;  /* 0x0000920000137ab9 */ /* 0x000fe20000000800 */
[----:B------:R2:W-:Y:S01]  /*5cf10*/  STL.64 [R1+0x9a0], R14 ;  /* 0x0009a00e01007387 */ /* 0x0005e20000100a00 */
[----:B------:R-:W-:Y:S01]  /*5cf20*/  LEA.HI.X.SX32 R93, R156, R0, 0x2, P1 ;  /* 0x000000009c5d7211 */ /* 0x000fe200008f16ff */
[----:B------:R-:W-:Y:S01]  /*5cf30*/  VIADD R162, R163, UR20 ;  /* 0x00000014a3a27c36 */ /* 0x000fe20008000000 */
[----:B-1----:R-:W-:Y:S01]  /*5cf40*/  LEA R8, P2, R154, R2, 0x2 ;  /* 0x000000029a087211 */ /* 0x002fe200078410ff */
[----:B------:R-:W-:-:S03]  /*5cf50*/  ULDC UR20, c[0x0][0x248] ;  /* 0x0000920000147ab9 */ /* 0x000fc60000000800 */
[----:B------:R-:W-:Y:S02]  /*5cf60*/  LEA.HI.X.SX32 R9, R154, R0, 0x2, P2 ;  /* 0x000000009a097211 */ /* 0x000fe400010f16ff */
[-C--:B--2---:R-:W-:Y:S01]  /*5cf70*/  LEA R14, P2, R157, R2.reuse, 0x2 ;  /* 0x000000029d0e7211 */ /* 0x084fe200078410ff */
[----:B------:R-:W-:Y:S01]  /*5cf80*/  VIADD R164, R162, UR21 ;  /* 0x00000015a2a47c36 */ /* 0x000fe20008000000 */
[----:B------:R-:W-:Y:S01]  /*5cf90*/  LEA R94, P1, R163, R2, 0x2 ;  /* 0x00000002a35e7211 */ /* 0x000fe200078210ff */
[----:B------:R-:W-:Y:S01]  /*5cfa0*/  STL.64 [R1+0x998], R8 ;  /* 0x0009980801007387 */ /* 0x000fe20000100a00 */
[-C--:B------:R-:W-:Y:S01]  /*5cfb0*/  LEA.HI.X.SX32 R15, R157, R0.reuse, 0x2, P2 ;  /* 0x000000009d0f7211 */ /* 0x080fe200010f16ff */
[----:B------:R-:W-:Y:S02]  /*5cfc0*/  ULDC UR21, c[0x0][0x248] ;  /* 0x0000920000157ab9 */ /* 0x000fe40000000800 */
[----:B------:R1:W-:Y:S01]  /*5cfd0*/  STL.64 [R1+0x990], R92 ;  /* 0x0009905c01007387 */ /* 0x0003e20000100a00 */
[----:B------:R-:W-:Y:S01]  /*5cfe0*/  LEA.HI.X.SX32 R95, R163, R0, 0x2, P1 ;  /* 0x00000000a35f7211 */ /* 0x000fe200008f16ff */
[----:B------:R-:W-:Y:S01]  /*5cff0*/  VIADD R161, R164, UR22 ;  /* 0x00000016a4a17c36 */ /* 0x000fe20008000000 */
[----:B------:R-:W-:Y:S01]  /*5d000*/  ULDC UR22, c[0x0][0x248] ;  /* 0x0000920000167ab9 */ /* 0x000fe20000000800 */
[----:B------:R-:W-:Y:S01]  /*5d010*/  STL.64 [R1+0x988], R14 ;  /* 0x0009880e01007387 */ /* 0x000fe20000100a00 */
        /* <DEDUP_REMOVED lines=9> */
[----:B--2---:R-:W-:-:S02]  /*5d0b0*/  LEA R92, P2, R161, R2, 0x2 ;  /* 0x00000002a15c7211 */ /* 0x004fc400078410ff */
        /* <DEDUP_REMOVED lines=9> */
[----:B--2---:R-:W-:Y:S02]  /*5d150*/  LEA R92, P2, R158, R2, 0x2 ;  /* 0x000000029e5c7211 */ /* 0x004fe400078410ff */
        /* <DEDUP_REMOVED lines=9> */
[----:B--2---:R-:W-:Y:S02]  /*5d1f0*/  LEA R92, P2, R153, R2, 0x2 ;  /* 0x00000002995c7211 */ /* 0x004fe400078410ff */
        /* <DEDUP_REMOVED lines=9> */
[----:B--2---:R-:W-:Y:S01]  /*5d290*/  LEA R92, P2, R12, R2, 0x2 ;  /* 0x000000020c5c7211 */ /* 0x004fe200078410ff */
[----:B------:R-:W-:Y:S01]  /*5d2a0*/  VIADD R9, R10, UR31 ;  /* 0x0000001f0a097c36 */ /* 0x000fe20008000000 */
[-C--:B------:R-:W-:Y:S01]  /*5d2b0*/  LEA.HI.X.SX32 R95, R13, R0.reuse, 0x2, P1 ;  /* 0x000000000d5f7211 */ /* 0x080fe200008f16ff */
[----:B------:R-:W-:Y:S01]  /*5d2c0*/  ULDC UR31, c[0x0][0x22c] ;  /* 0x00008b00001f7ab9 */ /* 0x000fe20000000800 */
[----:B------:R-:W-:Y:S02]  /*5d2d0*/  LEA.HI.X.SX32 R93, R12, R0, 0x2, P2 ;  /* 0x000000000c5d7211 */ /* 0x000fe400010f16ff */
[----:B------:R-:W-:Y:S01]  /*5d2e0*/  LEA R12, P1, R11, R2, 0x2 ;  /* 0x000000020b0c7211 */ /* 0x000fe200078210ff */
        /* <DEDUP_REMOVED lines=12> */
[CC--:B------:R-:W-:Y:S02]  /*5d3b0*/  LEA R10, P1, R9.reuse, R2.reuse, 0x2 ;  /* 0x00000002090a7211 */ /* 0x0c0fe400078210ff */
[C---:B--2---:R-:W-:Y:S02]  /*5d3c0*/  LEA R12, P2, R8.reuse, R2, 0x2 ;  /* 0x00000002080c7211 */ /* 0x044fe400078410ff */
[-C--:B------:R-:W-:Y:S02]  /*5d3d0*/  LEA.HI.X.SX32 R11, R9, R0.reuse, 0x2, P1 ;  /* 0x00000000090b7211 */ /* 0x080fe400008f16ff */
[----:B------:R-:W-:Y:S02]  /*5d3e0*/  LEA.HI.X.SX32 R13, R8, R0, 0x2, P2 ;  /* 0x00000000080d7211 */ /* 0x000fe400010f16ff */
[----:B------:R-:W-:Y:S01]  /*5d3f0*/  IADD3 R154, R14, UR8, RZ ;  /* 0x000000080e9a7c10 */ /* 0x000fe2000fffe0ff */
[----:B------:R-:W-:Y:S01]  /*5d400*/  STL.64 [R1+0x928], R92 ;  /* 0x0009285c01007387 */ /* 0x000fe20000100a00 */
[----:B------:R-:W-:Y:S01]  /*5d410*/  LEA R8, P1, R15, R2, 0x2 ;  /* 0x000000020f087211 */ /* 0x000fe200078210ff */
[----:B------:R-:W-:-:S02]  /*5d420*/  ULDC UR8, c[0x0][0x248] ;  /* 0x0000920000087ab9 */ /* 0x000fc40000000800 */
[----:B------:R-:W-:Y:S01]  /*5d430*/  STL.64 [R1+0x920], R10 ;  /* 0x0009200a01007387 */ /* 0x000fe20000100a00 */
[----:B------:R-:W-:Y:S01]  /*5d440*/  VIADD R156, R154, UR9 ;  /* 0x000000099a9c7c36 */ /* 0x000fe20008000000 */
[----:B------:R-:W-:Y:S01]  /*5d450*/  LEA.HI.X.SX32 R9, R15, R0, 0x2, P1 ;  /* 0x000000000f097211 */ /* 0x000fe200008f16ff */
[----:B------:R-:W-:Y:S01]  /*5d460*/  ULDC UR9, c[0x0][0x248] ;  /* 0x0000920000097ab9 */ /* 0x000fe20000000800 */
[----:B------:R1:W-:Y:S01]  /*5d470*/  STL.64 [R1+0x918], R12 ;  /* 0x0009180c01007387 */ /* 0x0003e20000100a00 */
[----:B------:R-:W-:Y:S01]  /*5d480*/  VIADD R160, R156, UR10 ;  /* 0x0000000a9ca07c36 */ /* 0x000fe20008000000 */
[----:B------:R-:W-:Y:S02]  /*5d490*/  ULDC UR10, c[0x0][0x248] ;  /* 0x00009200000a7ab9 */ /* 0x000fe40000000800 */
[----:B------:R-:W-:Y:S01]  /*5d4a0*/  STL.64 [R1+0x910], R8 ;  /* 0x0009100801007387 */ /* 0x000fe20000100a00 */
[----:B-1----:R-:W-:-:S04]  /*5d4b0*/  LEA R12, P2, R14, R2, 0x2 ;  /* 0x000000020e0c7211 */ /* 0x002fc800078410ff */
[----:B------:R-:W-:Y:S02]  /*5d4c0*/  LEA.HI.X.SX32 R13, R14, R0, 0x2, P2 ;  /* 0x000000000e0d7211 */ /* 0x000fe400010f16ff */
[----:B------:R-:W-:Y:S01]  /*5d4d0*/  LEA R14, P1, R154, R2, 0x2 ;  /* 0x000000029a0e7211 */ /* 0x000fe200078210ff */
[----:B------:R-:W-:Y:S01]  /*5d4e0*/  VIADD R157, R160, UR11 ;  /* 0x0000000ba09d7c36 */ /* 0x000fe20008000000 */
[----:B------:R-:W-:Y:S01]  /*5d4f0*/  ULDC UR11, c[0x0][0x248] ;  /* 0x00009200000b7ab9 */ /* 0x000fe20000000800 */
[----:B------:R1:W-:Y:S01]  /*5d500*/  STL.64 [R1+0x908], R12 ;  /* 0x0009080c01007387 */ /* 0x0003e20000100a00 */
[----:B------:R-:W-:Y:S01]  /*5d510*/  LEA.HI.X.SX32 R15, R154, R0, 0x2, P1 ;  /* 0x000000009a0f7211 */ /* 0x000fe200008f16ff */
[----:B------:R-:W-:Y:S01]  /*5d520*/  VIADD R159, R157, UR12 ;  /* 0x0000000c9d9f7c36 */ /* 0x000fe20008000000 */
[C---:B------:R-:W-:Y:S01]  /*5d530*/  LEA R92, P1, R160.reuse, R2, 0x2 ;  /* 0x00000002a05c7211 */ /* 0x040fe200078210ff */
[----:B------:R-:W-:Y:S02]  /*5d540*/  ULDC UR12, c[0x0][0x248] ;  /* 0x00009200000c7ab9 */ /* 0x000fe40000000800 */
[----:B------:R2:W-:Y:S01]  /*5d550*/  STL.64 [R1+0x900], R14 ;  /* 0x0009000e01007387 */ /* 0x0005e20000100a00 */
[----:B------:R-:W-:-:S02]  /*5d560*/  LEA.HI.X.SX32 R93, R160, R0, 0x2, P1 ;  /* 0x00000000a05d7211 */ /* 0x000fc400008f16ff */
[CC--:B-1----:R-:W-:Y:S01]  /*5d570*/  LEA R12, P2, R156.reuse, R2.reuse, 0x2 ;  /* 0x000000029c0c7211 */ /* 0x0c2fe200078410ff */
[C---:B------:R-:W-:Y:S01]  /*5d580*/  VIADD R158, R159.reuse, UR13 ;  /* 0x0000000d9f9e7c36 */ /* 0x040fe20008000000 */
[----:B------:R-:W-:Y:S01]  /*5d590*/  LEA R94, P1, R159, R2, 0x2 ;  /* 0x000000029f5e7211 */ /* 0x000fe200078210ff */
[----:B------:R-:W-:Y:S01]  /*5d5a0*/  ULDC UR13, c[0x0][0x248] ;  /* 0x00009200000d7ab9 */ /* 0x000fe20000000800 */
[----:B------:R-:W-:Y:S02]  /*5d5b0*/  LEA.HI.X.SX32 R13, R156, R0, 0x2, P2 ;  /* 0x000000009c0d7211 */ /* 0x000fe400010f16ff */
[----:B--2---:R-:W-:-:S03]  /*5d5c0*/  LEA R14, P2, R157, R2, 0x2 ;  /* 0x000000029d0e7211 */ /* 0x004fc600078410ff */
[----:B------:R-:W-:Y:S01]  /*5d5d0*/  STL.64 [R1+0x8f8], R12 ;  /* 0x0008f80c01007387 */ /* 0x000fe20000100a00 */
[-C--:B------:R-:W-:Y:S02]  /*5d5e0*/  LEA.HI.X.SX32 R15, R157, R0.reuse, 0x2, P2 ;  /* 0x000000009d0f7211 */ /* 0x080fe400010f16ff */
[C---:B------:R-:W-:Y:S01]  /*5d5f0*/  IADD3 R155, R158.reuse, UR14, RZ ;  /* 0x0000000e9e9b7c10 */ /* 0x040fe2000fffe0ff */
[----:B------:R1:W-:Y:S01]  /*5d600*/  STL.64 [R1+0x8f0], R92 ;  /* 0x0008f05c01007387 */ /* 0x0003e20000100a00 */
[----:B------:R-:W-:Y:S01]  /*5d610*/  LEA.HI.X.SX32 R95, R159, R0, 0x2, P1 ;  /* 0x000000009f5f7211 */ /* 0x000fe200008f16ff */
[----:B------:R-:W-:Y:S02]  /*5d620*/  ULDC UR14, c[0x0][0x248] ;  /* 0x00009200000e7ab9 */ /* 0x000fe40000000800 */
[----:B------:R-:W-:Y:S01]  /*5d630*/  VIADD R153, R155, UR15 ;  /* 0x0000000f9b997c36 */ /* 0x000fe20008000000 */
[----:B------:R-:W-:Y:S01]  /*5d640*/  STL.64 [R1+0x8e8], R14 ;  /* 0x0008e80e01007387 */ /* 0x000fe20000100a00 */
        /* <DEDUP_REMOVED lines=50> */
[C---:B--2---:R-:W-:Y:S02]  /*5d970*/  LEA R92, P2, R13.reuse, R2, 0x2 ;  /* 0x000000020d5c7211 */ /* 0x044fe400078410ff */
        /* <DEDUP_REMOVED lines=9> */
[C---:B--2---:R-:W-:Y:S02]  /*5da10*/  LEA R92, P2, R15.reuse, R2, 0x2 ;  /* 0x000000020f5c7211 */ /* 0x044fe400078410ff */
        /* <DEDUP_REMOVED lines=44> */
[----:B------:R-:W-:Y:S01]  /*5dce0*/  STL.64 [R1+0x840], R10 ;  /* 0x0008400a01007387 */ /* 0x000fe20000100a00 */
[----:B-1----:R-:W-:-:S04]  /*5dcf0*/  LEA R92, P2, R12, R2, 0x2 ;  /* 0x000000020c5c7211 */ /* 0x002fc800078410ff */
[----:B------:R-:W-:Y:S02]  /*5dd00*/  LEA.HI.X.SX32 R93, R12, R0, 0x2, P2 ;  /* 0x000000000c5d7211 */ /* 0x000fe400010f16ff */
[----:B------:R-:W-:Y:S01]  /*5dd10*/  IADD3 R152, R153, UR12, RZ ;  /* 0x0000000c99987c10 */ /* 0x000fe2000fffe0ff */
[----:B------:R-:W-:Y:S02]  /*5dd20*/  ULDC UR12, c[0x0][0x22c] ;  /* 0x00008b00000c7ab9 */ /* 0x000fe40000000800 */
[----:B------:R1:W-:Y:S01]  /*5dd30*/  STL.64 [R1+0x838], R92 ;  /* 0x0008385c01007387 */ /* 0x0003e20000100a00 */
[-C--:B------:R-:W-:Y:S01]  /*5dd40*/  LEA R8, P2, R14, R2.reuse, 0x2 ;  /* 0x000000020e087211 */ /* 0x080fe200078410ff */
[----:B------:R-:W-:Y:S01]  /*5dd50*/  VIADD R13, R152, UR6 ;  /* 0x00000006980d7c36 */ /* 0x000fe20008000000 */
[----:B------:R-:W-:Y:S01]  /*5dd60*/  ULDC UR6, c[0x0][0x248] ;  /* 0x0000920000067ab9 */ /* 0x000fe20000000800 */
[----:B-1----:R-:W-:-:S04]  /*5dd70*/  LEA R92, P1, R15, R2, 0x2 ;  /* 0x000000020f5c7211 */ /* 0x002fc800078210ff */
        /* <DEDUP_REMOVED lines=10> */
[----:B-1----:R-:W-:-:S04]  /*5de20*/  LEA R92, P2, R153, R2, 0x2 ;  /* 0x00000002995c7211 */ /* 0x002fc800078410ff */
[----:B------:R-:W-:Y:S01]  /*5de30*/  LEA.HI.X.SX32 R93, R153, R0, 0x2, P2 ;  /* 0x00000000995d7211 */ /* 0x000fe200010f16ff */
[----:B--2---:R-:W-:Y:S01]  /*5de40*/  VIADD R9, R10, UR6 ;  /* 0x000000060a097c36 */ /* 0x004fe20008000000 */
[----:B------:R-:W-:Y:S01]  /*5de50*/  STL.64 [R1+0x820], R14 ;  /* 0x0008200e01007387 */ /* 0x000fe20000100a00 */
[----:B------:R-:W-:-:S03]  /*5de60*/  ULDC UR6, c[0x0][0x248] ;  /* 0x0000920000067ab9 */ /* 0x000fc60000000800 */
[----:B------:R1:W-:Y:S01]  /*5de70*/  STL.64 [R1+0x818], R92 ;  /* 0x0008185c01007387 */ /* 0x0003e20000100a00 */
[----:B------:R-:W-:Y:S01]  /*5de80*/  VIADD R8, R9, UR8 ;  /* 0x0000000809087c36 */ /* 0x000fe20008000000 */
[-C--:B------:R-:W-:Y:S01]  /*5de90*/  LEA R94, P2, R13, R2.reuse, 0x2 ;  /* 0x000000020d5e7211 */ /* 0x080fe200078410ff */
[----:B------:R-:W-:Y:S01]  /*5dea0*/  VIADD R153, R6, 0x3a ;  /* 0x0000003a06997836 */ /* 0x000fe20000000000 */
[----:B------:R-:W-:Y:S02]  /*5deb0*/  ULDC UR8, c[0x0][0x22c] ;  /* 0x00008b0000087ab9 */ /* 0x000fe40000000800 */
[----:B------:R-:W-:Y:S01]  /*5dec0*/  IADD3 R12, R8, UR6, RZ ;  /* 0x00000006080c7c10 */ /* 0x000fe2000fffe0ff */
[----:B------:R-:W-:Y:S01]  /*5ded0*/  ULDC UR6, c[0x0][0x22c] ;  /* 0x00008b0000067ab9 */ /* 0x000fe20000000800 */
[----:B-1----:R-:W-:-:S04]  /*5dee0*/  LEA R92, P1, R152, R2, 0x2 ;  /* 0x00000002985c7211 */ /* 0x002fc800078210ff */
[----:B------:R-:W-:-:S05]  /*5def0*/  LEA.HI.X.SX32 R93, R152, R0, 0x2, P1 ;  /* 0x00000000985d7211 */ /* 0x000fca00008f16ff */
[----:B------:R1:W-:Y:S01]  /*5df00*/  STL.64 [R1+0x810], R92 ;  /* 0x0008105c01007387 */ /* 0x0003e20000100a00 */
[----:B------:R-:W-:Y:S02]  /*5df10*/  LEA.HI.X.SX32 R95, R13, R0, 0x2, P2 ;  /* 0x000000000d5f7211 */ /* 0x000fe400010f16ff */
[----:B-1----:R-:W-:-:S04]  /*5df20*/  LEA R92, P1, R12, R2, 0x2 ;  /* 0x000000020c5c7211 */ /* 0x002fc800078210ff */
[----:B------:R-:W-:Y:S01]  /*5df30*/  LEA.HI.X.SX32 R93, R12, R0, 0x2, P1 ;  /* 0x000000000c5d7211 */ /* 0x000fe200008f16ff */
[----:B------:R1:W-:Y:S04]  /*5df40*/  STL.64 [R1+0x808], R94 ;  /* 0x0008085e01007387 */ /* 0x0003e80000100a00 */
[----:B------:R2:W-:Y:S01]  /*5df50*/  STL.64 [R1+0x800], R92 ;  /* 0x0008005c01007387 */ /* 0x0005e20000100a00 */
[CC--:B-1----:R-:W-:Y:S02]  /*5df60*/  LEA R94, P2, R11.reuse, R2.reuse, 0x2 ;  /* 0x000000020b5e7211 */ /* 0x0c2fe400078410ff */
[----:B--2---:R-:W-:Y:S02]  /*5df70*/  LEA R92, P1, R10, R2, 0x2 ;  /* 0x000000020a5c7211 */ /* 0x004fe400078210ff */
[----:B------:R-:W-:-:S02]  /*5df80*/  LEA.HI.X.SX32 R95, R11, R0, 0x2, P2 ;  /* 0x000000000b5f7211 */ /* 0x000fc400010f16ff */
[----:B------:R-:W-:-:S03]  /*5df90*/  LEA.HI.X.SX32 R93, R10, R0, 0x2, P1 ;  /* 0x000000000a5d7211 */ /* 0x000fc600008f16ff */
[----:B------:R1:W-:Y:S04]  /*5dfa0*/  STL.64 [R1+0x7f8], R94 ;  /* 0x0007f85e01007387 */ /* 0x0003e80000100a00 */
[----:B------:R2:W-:Y:S01]  /*5dfb0*/  STL.64 [R1+0x7f0], R92 ;  /* 0x0007f05c01007387 */ /* 0x0005e20000100a00 */
[----:B------:R-:W-:Y:S01]  /*5dfc0*/  VIADD R14, R6, 0x6 ;  /* 0x00000006060e7836 */ /* 0x000fe20000000000 */
[CC--:B-1----:R-:W-:Y:S02]  /*5dfd0*/  LEA R94, P2, R9.reuse, R2.reuse, 0x2 ;  /* 0x00000002095e7211 */ /* 0x0c2fe400078410ff */
[----:B--2---:R-:W-:Y:S02]  /*5dfe0*/  LEA R92, P1, R8, R2, 0x2 ;  /* 0x00000002085c7211 */ /* 0x004fe400078210ff */
[----:B------:R-:W-:-:S02]  /*5dff0*/  LEA.HI.X.SX32 R95, R9, R0, 0x2, P2 ;  /* 0x00000000095f7211 */ /* 0x000fc400010f16ff */
[----:B------:R-:W-:Y:S01]  /*5e000*/  LEA.HI.X.SX32 R93, R8, R0, 0x2, P1 ;  /* 0x00000000085d7211 */ /* 0x000fe200008f16ff */
[----:B------:R-:W-:Y:S02]  /*5e010*/  VIADD R13, R6, 0x5 ;  /* 0x00000005060d7836 */ /* 0x000fe40000000000 */
[----:B------:R-:W-:Y:S01]  /*5e020*/  STL.64 [R1+0x7e8], R94 ;  /* 0x0007e85e01007387 */ /* 0x000fe20000100a00 */
[----:B------:R-:W-:Y:S01]  /*5e030*/  ISETP.LT.AND P2, PT, R14, UR6, !P0 ;  /* 0x000000060e007c0c */ /* 0x000fe2000c741270 */
[----:B------:R-:W-:Y:S02]  /*5e040*/  ULDC UR6, c[0x0][0x22c] ;  /* 0x00008b0000067ab9 */ /* 0x000fe40000000800 */
[----:B------:R-:W-:Y:S04]  /*5e050*/  STL.64 [R1+0x7e0], R92 ;  /* 0x0007e05c01007387 */ /* 0x000fe80000100a00 */
[----:B------:R-:W2:Y:S01]  /*5e060*/  LDL.LU R151, [R1+0x44] ;  /* 0x0000440001977983 */ /* 0x000ea20000300800 */
[----:B------:R-:W-:Y:S01]  /*5e070*/  ISETP.LT.AND P1, PT, R13, UR6, !P0 ;  /* 0x000000060d007c0c */ /* 0x000fe2000c721270 */
[----:B------:R-:W-:Y:S01]  /*5e080*/  IMAD.MOV.U32 R8, RZ, RZ, R120 ;  /* 0x000000ffff087224 */ /* 0x000fe200078e0078 */
[----:B------:R-:W-:Y:S01]  /*5e090*/  MOV R11, R123 ;  /* 0x0000007b000b7202 */ /* 0x000fe20000000f00 */
[----:B------:R-:W3:Y:S01]  /*5e0a0*/  LDL.LU R17, [R1+0x4c] ;  /* 0x00004c0001117983 */ /* 0x000ee20000300800 */
[----:B------:R-:W-:-:S02]  /*5e0b0*/  IMAD.MOV.U32 R9, RZ, RZ, R121 ;  /* 0x000000ffff097224 */ /* 0x000fc400078e0079 */
[----:B------:R-:W-:Y:S01]  /*5e0c0*/  IMAD.MOV.U32 R10, RZ, RZ, R122 ;  /* 0x000000ffff0a7224 */ /* 0x000fe200078e007a */
[----:B------:R-:W4:Y:S01]  /*5e0d0*/  LDL.LU R22, [R1+0x450] ;  /* 0x0004500001167983 */ /* 0x000f220000300800 */
[----:B------:R-:W-:Y:S01]  /*5e0e0*/  LOP3.LUT R2, R124, 0x7f, RZ, 0xc0, !PT ;  /* 0x0000007f7c027812 */ /* 0x000fe200078ec0ff */
[C---:B------:R-:W-:Y:S01]  /*5e0f0*/  VIADD R152, R6.reuse, 0x39 ;  /* 0x0000003906987836 */ /* 0x040fe20000000000 */
[----:B------:R-:W-:Y:S01]  /*5e100*/  @P2 LOP3.LUT R3, R3, 0x10, RZ, 0xfc, !PT ;  /* 0x0000001003032812 */ /* 0x000fe200078efcff */
[----:B------:R-:W4:Y:S01]  /*5e110*/  LDL.LU R21, [R1+0x458] ;  /* 0x0004580001157983 */ /* 0x000f220000300800 */
[C---:B------:R-:W-:Y:S02]  /*5e120*/  VIADD R154, R6.reuse, 0x3b ;  /* 0x0000003b069a7836 */ /* 0x040fe40000000000 */
[C---:B------:R-:W-:Y:S01]  /*5e130*/  VIADD R155, R6.reuse, 0x3c ;  /* 0x0000003c069b7836 */ /* 0x040fe20000000000 */
[----:B------:R-:W3:Y:S01]  /*5e140*/  LDL.LU R12, [R1+0x404] ;  /* 0x00040400010c7983 */ /* 0x000ee20000300800 */
[C---:B------:R-:W-:Y:S01]  /*5e150*/  IADD3 R156, R6.reuse, 0x3d, RZ ;  /* 0x0000003d069c7810 */ /* 0x040fe20007ffe0ff */
[----:B------:R-:W-:Y:S01]  /*5e160*/  VIADD R157, R6, 0x3e ;  /* 0x0000003e069d7836 */ /* 0x000fe20000000000 */
[----:B------:R-:W-:Y:S01]  /*5e170*/  ULDC UR6, c[0x0][0x22c] ;  /* 0x00008b0000067ab9 */ /* 0x000fe20000000800 */
[----:B------:R-:W3:Y:S04]  /*5e180*/  LDL.LU R13, [R1+0x40c] ;  /* 0x00040c00010d7983 */ /* 0x000ee80000300800 */
[----:B------:R-:W3:Y:S04]  /*5e190*/  LDL.LU R14, [R1+0x4] ;  /* 0x00000400010e7983 */ /* 0x000ee80000300800 */
[----:B------:R-:W3:Y:S04]  /*5e1a0*/  LDL.LU R15, [R1+0xc] ;  /* 0x00000c00010f7983 */ /* 0x000ee80000300800 */
[----:B------:R1:W-:Y:S04]  /*5e1b0*/  STSM.16.M88.4 [R4], R8 ;  /* 0x0000000804007844 */ /* 0x0003e80000000200 */
[----:B-1----:R-:W4:Y:S04]  /*5e1c0*/  LDL.LU R8, [R1+0x410] ;  /* 0x0004100001087983 */ /* 0x002f280000300800 */
[----:B------:R-:W4:Y:S04]  /*5e1d0*/  LDL.LU R9, [R1+0x418] ;  /* 0x0004180001097983 */ /* 0x000f280000300800 */
[----:B------:R-:W4:Y:S04]  /*5e1e0*/  LDL.LU R10, [R1+0x10] ;  /* 0x00001000010a7983 */ /* 0x000f280000300800 */
[----:B------:R-:W4:Y:S01]  /*5e1f0*/  LDL.LU R11, [R1+0x18] ;  /* 0x00001800010b7983 */ /* 0x000f220000300800 */
[----:B------:R-:W-:Y:S01]  /*5e200*/  BAR.SYNC.DEFER_BLOCKING 0x0 ;  /* 0x0000000000007b1d */ /* 0x000fe20000010000 */
[----:B------:R-:W-:Y:S01]  /*5e210*/  LEA R0, R2, UR7, 0x4 ;  /* 0x0000000702007c11 */ /* 0x000fe2000f8e20ff */
[----:B------:R-:W-:-:S02]  /*5e220*/  IMAD.MOV.U32 R123, RZ, RZ, R131 ;  /* 0x000000ffff7b7224 */ /* 0x000fc400078e0083 */
[----:B------:R-:W-:Y:S02]  /*5e230*/  IMAD.MOV.U32 R124, RZ, RZ, R132 ;  /* 0x000000ffff7c7224 */ /* 0x000fe400078e0084 */
[----:B------:R-:W-:Y:S01]  /*5e240*/  IMAD.MOV.U32 R120, RZ, RZ, R128 ;  /* 0x000000ffff787224 */ /* 0x000fe200078e0080 */
[----:B------:R-:W-:Y:S01]  /*5e250*/  MOV R122, R130 ;  /* 0x00000082007a7202 */ /* 0x000fe20000000f00 */
[----:B------:R-:W-:Y:S02]  /*5e260*/  IMAD.MOV.U32 R121, RZ, RZ, R129 ;  /* 0x000000ffff797224 */ /* 0x000fe400078e0081 */
[----:B--2---:R-:W-:Y:S01]  /*5e270*/  IMAD.MOV.U32 R143, RZ, RZ, R151 ;  /* 0x000000ffff8f7224 */ /* 0x004fe200078e0097 */
[----:B------:R-:W1:Y:S01]  /*5e280*/  LDS.128 R92, [R0] ;  /* 0x00000000005c7984 */ /* 0x000e620000000c00 */
[----:B------:R-:W-:Y:S01]  /*5e290*/  LOP3.LUT R3, R3, 0xfffffff7, RZ, 0xc0, !PT ;  /* 0xfffffff703037812 */ /* 0x000fe200078ec0ff */
[----:B------:R-:W-:Y:S01]  /*5e2a0*/  ULDC UR7, c[0x0][0x22c] ;  /* 0x00008b0000077ab9 */ /* 0x000fe20000000800 */
[----:B------:R-:W-:Y:S06]  /*5e2b0*/  BAR.SYNC.DEFER_BLOCKING 0x0 ;  /* 0x0000000000007b1d */ /* 0x000fec0000010000 */
[----:B---3--:R-:W-:Y:S02]  /*5e2c0*/  STSM.16.M88.4 [R4], R12 ;  /* 0x0000000c04007844 */ /* 0x008fe40000000200 */
[----:B------:R-:W-:Y:S06]  /*5e2d0*/  BAR.SYNC.DEFER_BLOCKING 0x0 ;  /* 0x0000000000007b1d */ /* 0x000fec0000010000 */
[----:B------:R-:W2:Y:S01]  /*5e2e0*/  LDS.128 R12, [R0] ;  /* 0x00000000000c7984 */ /* 0x000ea20000000c00 */
[----:B------:R-:W-:-:S03]  /*5e2f0*/  IMAD.MOV.U32 R131, RZ, RZ, R139 ;  /* 0x000000ffff837224 */ /* 0x000fc600078e008b */
[----:B-1----:R-:W-:Y:S01]  /*5e300*/  STL.64 [R1+0x7d0], R92 ;  /* 0x0007d05c01007387 */ /* 0x002fe20000100a00 */
[----:B------:R-:W-:-:S03]  /*5e310*/  IMAD.MOV.U32 R132, RZ, RZ, R140 ;  /* 0x000000ffff847224 */ /* 0x000fc600078e008c */
[----:B------:R-:W-:Y:S01]  /*5e320*/  STL.64 [R1+0x7d8], R94 ;  /* 0x0007d85e01007387 */ /* 0x000fe20000100a00 */
[----:B------:R-:W-:Y:S01]  /*5e330*/  IMAD.MOV.U32 R139, RZ, RZ, R147 ;  /* 0x000000ffff8b7224 */ /* 0x000fe200078e0093 */
[----:B------:R-:W-:Y:S01]  /*5e340*/  MOV R140, R148 ;  /* 0x00000094008c7202 */ /* 0x000fe20000000f00 */
[----:B------:R-:W-:Y:S01]  /*5e350*/  IMAD.MOV.U32 R129, RZ, RZ, R137 ;  /* 0x000000ffff817224 */ /* 0x000fe200078e0089 */
[----:B------:R-:W-:Y:S01]  /*5e360*/  MOV R128, R136 ;  /* 0x0000008800807202 */ /* 0x000fe20000000f00 */
[----:B------:R-:W-:Y:S01]  /*5e370*/  IMAD.MOV.U32 R136, RZ, RZ, R144 ;  /* 0x000000ffff887224 */ /* 0x000fe200078e0090 */
[----:B------:R-:W-:Y:S01]  /*5e380*/  BAR.SYNC.DEFER_BLOCKING 0x0 ;  /* 0x0000000000007b1d */ /* 0x000fe20000010000 */
[----:B------:R-:W-:Y:S02]  /*5e390*/  IMAD.MOV.U32 R130, RZ, RZ, R138 ;  /* 0x000000ffff827224 */ /* 0x000fe400078e008a */
[----:B------:R-:W-:Y:S02]  /*5e3a0*/  IMAD.MOV.U32 R137, RZ, RZ, R145 ;  /* 0x000000ffff897224 */ /* 0x000fe400078e0091 */
[----:B------:R-:W-:-:S02]  /*5e3b0*/  IMAD.MOV.U32 R144, RZ, RZ, R17 ;  /* 0x000000ffff907224 */ /* 0x000fc400078e0011 */
[----:B------:R-:W-:Y:S01]  /*5e3c0*/  IMAD.MOV.U32 R138, RZ, RZ, R146 ;  /* 0x000000ffff8a7224 */ /* 0x000fe200078e0092 */
[----:B----4-:R-:W-:Y:S01]  /*5e3d0*/  MOV R146, R21 ;  /* 0x0000001500927202 */ /* 0x010fe20000000f00 */
[----:B------:R-:W-:Y:S01]  /*5e3e0*/  IMAD.MOV.U32 R145, RZ, RZ, R22 ;  /* 0x000000ffff917224 */ /* 0x000fe200078e0016 */
[----:B--2---:R1:W-:Y:S04]  /*5e3f0*/  STL.64 [R1+0x7c0], R12 ;  /* 0x0007c00c01007387 */ /* 0x0043e80000100a00 */
[----:B------:R2:W-:Y:S04]  /*5e400*/  STL.64 [R1+0x7c8], R14 ;  /* 0x0007c80e01007387 */ /* 0x0005e80000100a00 */
[----:B------:R-:W3:Y:S04]  /*5e410*/  LDL.LU R147, [R1+0x50] ;  /* 0x0000500001937983 */ /* 0x000ee80000300800 */
[----:B------:R-:W4:Y:S04]  /*5e420*/  LDL.LU R148, [R1+0x58] ;  /* 0x0000580001947983 */ /* 0x000f280000300800 */
[----:B------:R-:W4:Y:S04]  /*5e430*/  LDL.LU R149, [R1+0x454] ;  /* 0x0004540001957983 */ /* 0x000f280000300800 */
[----:B------:R-:W4:Y:S04]  /*5e440*/  LDL.LU R150, [R1+0x45c] ;  /* 0x00045c0001967983 */ /* 0x000f280000300800 */
[----:B------:R-:W4:Y:S04]  /*5e450*/  LDL.LU R151, [R1+0x54] ;  /* 0x0000540001977983 */ /* 0x000f280000300800 */
[----:B------:R-:W4:Y:S04]  /*5e460*/  LDL.LU R17, [R1+0x5c] ;  /* 0x00005c0001117983 */ /* 0x000f280000300800 */
[----:B------:R-:W4:Y:S04]  /*5e470*/  LDL.LU R22, [R1+0x460] ;  /* 0x0004600001167983 */ /* 0x000f280000300800 */
[----:B------:R-:W4:Y:S04]  /*5e480*/  LDL.LU R21, [R1+0x468] ;  /* 0x0004680001157983 */ /* 0x000f280000300800 */
[----:B------:R2:W-:Y:S01]  /*5e490*/  STSM.16.M88.4 [R4], R8 ;  /* 0x0000000804007844 */ /* 0x0005e20000000200 */
[----:B------:R-:W-:Y:S01]  /*5e4a0*/  BAR.SYNC.DEFER_BLOCKING 0x0 ;  /* 0x0000000000007b1d */ /* 0x000fe20000010000 */
[----:B-1----:R-:W-:-:S02]  /*5e4b0*/  IMAD.MOV.U32 R12, RZ, RZ, R117 ;  /* 0x000000ffff0c7224 */ /* 0x002fc400078e0075 */
[----:B------:R-:W-:-:S03]  /*5e4c0*/  IMAD.MOV.U32 R13, RZ, RZ, R118 ;  /* 0x000000ffff0d7224 */ /* 0x000fc600078e0076 */
[----:B------:R-:W1:Y:S01]  /*5e4d0*/  LDS.128 R92, [R0] ;  /* 0x00000000005c7984 */ /* 0x000e620000000c00 */
[----:B--2---:R-:W-:Y:S02]  /*5e4e0*/  IMAD.MOV.U32 R14, RZ, RZ, R119 ;  /* 0x000000ffff0e7224 */ /* 0x004fe400078e0077 */
[----:B------:R-:W-:Y:S01]  /*5e4f0*/  IMAD.MOV.U32 R15, RZ, RZ, R120 ;  /* 0x000000ffff0f7224 */ /* 0x000fe200078e0078 */
[----:B------:R-:W-:Y:S06]  /*5e500*/  BAR.SYNC.DEFER_BLOCKING 0x0 ;  /* 0x0000000000007b1d */ /* 0x000fec0000010000 */
[----:B------:R-:W-:Y:S02]  /*5e510*/  STSM.16.M88.4 [R4], R12 ;  /* 0x0000000c04007844 */ /* 0x000fe40000000200 */
[----:B------:R-:W-:Y:S06]  /*5e520*/  BAR.SYNC.DEFER_BLOCKING 0x0 ;  /* 0x0000000000007b1d */ /* 0x000fec0000010000 */
[----:B------:R-:W2:Y:S01]  /*5e530*/  LDS.128 R12, [R0] ;  /* 0x00000000000c7984 */ /* 0x000ea20000000c00 */
[----:B------:R-:W-:-:S02]  /*5e540*/  IMAD.MOV.U32 R10, RZ, RZ, R123 ;  /* 0x000000ffff0a7224 */ /* 0x000fc400078e007b */
[----:B------:R-:W-:Y:S01]  /*5e550*/  IMAD.MOV.U32 R11, RZ, RZ, R124 ;  /* 0x000000ffff0b7224 */ /* 0x000fe200078e007c */
[----:B-1----:R-:W-:Y:S01]  /*5e560*/  STL.64 [R1+0x7b0], R92 ;  /* 0x0007b05c01007387 */ /* 0x002fe20000100a00 */
[----:B------:R-:W-:Y:S02]  /*5e570*/  IMAD.MOV.U32 R123, RZ, RZ, R131 ;  /* 0x000000ffff7b7224 */ /* 0x000fe400078e0083 */
[----:B------:R-:W-:Y:S01]  /*5e580*/  IMAD.MOV.U32 R117, RZ, RZ, R125 ;  /* 0x000000ffff757224 */ /* 0x000fe200078e007d */
[----:B------:R-:W-:Y:S01]  /*5e590*/  STL.64 [R1+0x7b8], R94 ;  /* 0x0007b85e01007387 */ /* 0x000fe20000100a00 */
        /* <DEDUP_REMOVED lines=10> */
[----:B------:R-:W-:Y:S01]  /*5e640*/  BAR.SYNC.DEFER_BLOCKING 0x0 ;  /* 0x0000000000007b1d */ /* 0x000fe20000010000 */
        /* <DEDUP_REMOVED lines=8> */
[----:B--2---:R1:W-:Y:S04]  /*5e6d0*/  STL.64 [R1+0x7a0], R12 ;  /* 0x0007a00c01007387 */ /* 0x0043e80000100a00 */
[----:B------:R2:W-:Y:S01]  /*5e6e0*/  STL.64 [R1+0x7a8], R14 ;  /* 0x0007a80e01007387 */ /* 0x0005e20000100a00 */
[----:B------:R-:W-:Y:S02]  /*5e6f0*/  IMAD.MOV.U32 R136, RZ, RZ, R144 ;  /* 0x000000ffff887224 */ /* 0x000fe400078e0090 */
[----:B------:R-:W-:Y:S01]  /*5e700*/  IMAD.MOV.U32 R130, RZ, RZ, R138 ;  /* 0x000000ffff827224 */ /* 0x000fe200078e008a */
[----:B------:R-:W-:Y:S01]  /*5e710*/  MOV R138, R146 ;  /* 0x00000092008a7202 */ /* 0x000fe20000000f00 */
[----:B------:R-:W-:-:S02]  /*5e720*/  IMAD.MOV.U32 R137, RZ, RZ, R145 ;  /* 0x000000ffff897224 */ /* 0x000fc400078e0091 */
[----:B---3--:R-:W-:Y:S02]  /*5e730*/  IMAD.MOV.U32 R139, RZ, RZ, R147 ;  /* 0x000000ffff8b7224 */ /* 0x008fe400078e0093 */
[----:B------:R-:W3:Y:S01]  /*5e740*/  LDL.LU R147, [R1+0x60] ;  /* 0x0000600001937983 */ /* 0x000ee20000300800 */
[----:B----4-:R-:W-:-:S03]  /*5e750*/  IMAD.MOV.U32 R140, RZ, RZ, R148 ;  /* 0x000000ffff8c7224 */ /* 0x010fc600078e0094 */
[----:B------:R-:W4:Y:S01]  /*5e760*/  LDL.LU R148, [R1+0x68] ;  /* 0x0000680001947983 */ /* 0x000f220000300800 */
[----:B------:R-:W-:-:S03]  /*5e770*/  IMAD.MOV.U32 R141, RZ, RZ, R149 ;  /* 0x000000ffff8d7224 */ /* 0x000fc600078e0095 */
[----:B------:R-:W4:Y:S01]  /*5e780*/  LDL.LU R149, [R1+0x464] ;  /* 0x0004640001957983 */ /* 0x000f220000300800 */
[----:B------:R-:W-:-:S03]  /*5e790*/  IMAD.MOV.U32 R142, RZ, RZ, R150 ;  /* 0x000000ffff8e7224 */ /* 0x000fc600078e0096 */
[----:B------:R-:W4:Y:S01]  /*5e7a0*/  LDL.LU R150, [R1+0x46c] ;  /* 0x00046c0001967983 */ /* 0x000f220000300800 */
[----:B------:R-:W-:-:S03]  /*5e7b0*/  IMAD.MOV.U32 R143, RZ, RZ, R151 ;  /* 0x000000ffff8f7224 */ /* 0x000fc600078e0097 */
[----:B------:R-:W4:Y:S01]  /*5e7c0*/  LDL.LU R151, [R1+0x64] ;  /* 0x0000640001977983 */ /* 0x000f220000300800 */
[----:B------:R-:W-:-:S03]  /*5e7d0*/  MOV R144, R17 ;  /* 0x0000001100907202 */ /* 0x000fc60000000f00 */
[----:B------:R-:W4:Y:S01]  /*5e7e0*/  LDL.LU R17, [R1+0x6c] ;  /* 0x00006c0001117983 */ /* 0x000f220000300800 */
[----:B------:R-:W-:-:S03]  /*5e7f0*/  IMAD.MOV.U32 R145, RZ, RZ, R22 ;  /* 0x000000ffff917224 */ /* 0x000fc600078e0016 */
[----:B------:R-:W4:Y:S01]  /*5e800*/  LDL.LU R22, [R1+0x470] ;  /* 0x0004700001167983 */ /* 0x000f220000300800 */
[----:B------:R-:W-:-:S03]  /*5e810*/  IMAD.MOV.U32 R146, RZ, RZ, R21 ;  /* 0x000000ffff927224 */ /* 0x000fc600078e0015 */
[----:B------:R-:W4:Y:S04]  /*5e820*/  LDL.LU R21, [R1+0x478] ;  /* 0x0004780001157983 */ /* 0x000f280000300800 */
[----:B------:R2:W-:Y:S01]  /*5e830*/  STSM.16.M88.4 [R4], R8 ;  /* 0x0000000804007844 */ /* 0x0005e20000000200 */
[----:B------:R-:W-:Y:S01]  /*5e840*/  BAR.SYNC.DEFER_BLOCKING 0x0 ;  /* 0x0000000000007b1d */ /* 0x000fe20000010000 */
[----:B-1----:R-:W-:Y:S01]  /*5e850*/  IMAD.MOV.U32 R12, RZ, RZ, R117 ;  /* 0x000000ffff0c7224 */ /* 0x002fe200078e0075 */
[----:B--2---:R-:W-:Y:S01]  /*5e860*/  MOV R15, R120 ;  /* 0x00000078000f7202 */ /* 0x004fe20000000f00 */
[----:B------:R-:W-:-:S03]  /*5e870*/  IMAD.MOV.U32 R13, RZ, RZ, R118 ;  /* 0x000000ffff0d7224 */ /* 0x000fc600078e0076 */
[----:B------:R-:W1:Y:S01]  /*5e880*/  LDS.128 R92, [R0] ;  /* 0x00000000005c7984 */ /* 0x000e620000000c00 */
        /* <DEDUP_REMOVED lines=8> */
[----:B------:R-:W-:Y:S01]  /*5e910*/  IMAD.MOV.U32 R123, RZ, RZ, R131 ;  /* 0x000000ffff7b7224 */ /* 0x000fe200078e0083 */
[----:B------:R-:W-:Y:S01]  /*5e920*/  MOV R124, R132 ;  /* 0x00000084007c7202 */ /* 0x000fe20000000f00 */
[----:B------:R-:W-:Y:S01]  /*5e930*/  IMAD.MOV.U32 R117, RZ, RZ, R125 ;  /* 0x000000ffff757224 */ /* 0x000fe200078e007d */
[----:B------:R-:W-:Y:S01]  /*5e940*/  STL.64 [R1+0x798], R94 ;  /* 0x0007985e01007387 */ /* 0x000fe20000100a00 */
        /* <DEDUP_REMOVED lines=17> */
[----:B--2---:R1:W-:Y:S04]  /*5ea60*/  STL.64 [R1+0x780], R12 ;  /* 0x0007800c01007387 */ /* 0x0043e80000100a00 */
[----:B------:R2:W-:Y:S01]  /*5ea70*/  STL.64 [R1+0x788], R14 ;  /* 0x0007880e01007387 */ /* 0x0005e20000100a00 */
[----:B------:R-:W-:Y:S01]  /*5ea80*/  IMAD.MOV.U32 R122, RZ, RZ, R130 ;  /* 0x000000ffff7a7224 */ /* 0x000fe200078e0082 */
[----:B------:R-:W-:Y:S01]  /*5ea90*/  MOV R130, R138 ;  /* 0x0000008a00827202 */ /* 0x000fe20000000f00 */
[----:B------:R-:W-:-:S02]  /*5eaa0*/  IMAD.MOV.U32 R129, RZ, RZ, R137 ;  /* 0x000000ffff817224 */ /* 0x000fc400078e0089 */
[----:B------:R-:W-:Y:S02]  /*5eab0*/  IMAD.MOV.U32 R137, RZ, RZ, R145 ;  /* 0x000000ffff897224 */ /* 0x000fe400078e0091 */
[----:B------:R-:W-:Y:S02]  /*5eac0*/  IMAD.MOV.U32 R138, RZ, RZ, R146 ;  /* 0x000000ffff8a7224 */ /* 0x000fe400078e0092 */
[----:B---3--:R-:W-:Y:S02]  /*5ead0*/  IMAD.MOV.U32 R139, RZ, RZ, R147 ;  /* 0x000000ffff8b7224 */ /* 0x008fe400078e0093 */
[----:B------:R-:W3:Y:S01]  /*5eae0*/  LDL.LU R147, [R1+0x70] ;  /* 0x0000700001937983 */ /* 0x000ee20000300800 */
[----:B----4-:R-:W-:-:S03]  /*5eaf0*/  IMAD.MOV.U32 R140, RZ, RZ, R148 ;  /* 0x000000ffff8c7224 */ /* 0x010fc600078e0094 */
        /* <DEDUP_REMOVED lines=16> */
[----:B------:R-:W-:Y:S01]  /*5ec00*/  MOV R13, R118 ;  /* 0x00000076000d7202 */ /* 0x000fe20000000f00 */
[----:B--2---:R-:W-:-:S03]  /*5ec10*/  IMAD.MOV.U32 R14, RZ, RZ, R119 ;  /* 0x000000ffff0e7224 */ /* 0x004fc600078e0077 */
[----:B------:R-:W1:Y:S01]  /*5ec20*/  LDS.128 R92, [R0] ;  /* 0x00000000005c7984 */ /* 0x000e620000000c00 */
[----:B------:R-:W-:Y:S01]  /*5ec30*/  IMAD.MOV.U32 R15, RZ, RZ, R120 ;  /* 0x000000ffff0f7224 */ /* 0x000fe200078e0078 */
[----:B------:R-:W-:Y:S06]  /*5ec40*/  BAR.SYNC.DEFER_BLOCKING 0x0 ;  /* 0x0000000000007b1d */ /* 0x000fec0000010000 */
[----:B------:R-:W-:Y:S02]  /*5ec50*/  STSM.16.M88.4 [R4], R12 ;  /* 0x0000000c04007844 */ /* 0x000fe40000000200 */
[----:B------:R-:W-:Y:S06]  /*5ec60*/  BAR.SYNC.DEFER_BLOCKING 0x0 ;  /* 0x0000000000007b1d */ /* 0x000fec0000010000 */
[----:B------:R-:W2:Y:S01]  /*5ec70*/  LDS.128 R12, [R0] ;  /* 0x00000000000c7984 */ /* 0x000ea20000000c00 */
[----:B------:R-:W-:Y:S01]  /*5ec80*/  IMAD.MOV.U32 R10, RZ, RZ, R123 ;  /* 0x000000ffff0a7224 */ /* 0x000fe200078e007b */
[----:B------:R-:W-:Y:S01]  /*5ec90*/  MOV R11, R124 ;  /* 0x0000007c000b7202 */ /* 0x000fe20000000f00 */
[----:B------:R-:W-:Y:S01]  /*5eca0*/  IMAD.MOV.U32 R123, RZ, RZ, R131 ;  /* 0x000000ffff7b7224 */ /* 0x000fe200078e0083 */
[----:B-1----:R-:W-:Y:S01]  /*5ecb0*/  STL.64 [R1+0x770], R92 ;  /* 0x0007705c01007387 */ /* 0x002fe20000100a00 */
[----:B------:R-:W-:-:S02]  /*5ecc0*/  IMAD.MOV.U32 R117, RZ, RZ, R125 ;  /* 0x000000ffff757224 */ /* 0x000fc400078e007d */
[----:B------:R-:W-:Y:S01]  /*5ecd0*/  IMAD.MOV.U32 R124, RZ, RZ, R132 ;  /* 0x000000ffff7c7224 */ /* 0x000fe200078e0084 */
[----:B------:R-:W-:Y:S01]  /*5ece0*/  STL.64 [R1+0x778], R94 ;  /* 0x0007785e01007387 */ /* 0x000fe20000100a00 */
[----:B------:R-:W-:Y:S02]  /*5ecf0*/  IMAD.MOV.U32 R131, RZ, RZ, R139 ;  /* 0x000000ffff837224 */ /* 0x000fe400078e008b */
[----:B------:R-:W-:Y:S01]  /*5ed00*/  IMAD.MOV.U32 R118, RZ, RZ, R126 ;  /* 0x000000ffff767224 */ /* 0x000fe200078e007e */
[----:B------:R-:W-:Y:S01]  /*5ed10*/  BAR.SYNC.DEFER_BLOCKING 0x0 ;  /* 0x0000000000007b1d */ /* 0x000fe20000010000 */
        /* <DEDUP_REMOVED lines=15> */
[----:B--2---:R1:W-:Y:S04]  /*5ee10*/  STL.64 [R1+0x760], R12 ;  /* 0x0007600c01007387 */ /* 0x0043e80000100a00 */
[----:B------:R2:W-:Y:S01]  /*5ee20*/  STL.64 [R1+0x768], R14 ;  /* 0x0007680e01007387 */ /* 0x0005e20000100a00 */
[----:B------:R-:W-:Y:S02]  /*5ee30*/  IMAD.MOV.U32 R136, RZ, RZ, R144 ;  /* 0x000000ffff887224 */ /* 0x000fe400078e0090 */
[----:B------:R-:W-:-:S02]  /*5ee40*/  IMAD.MOV.U32 R130, RZ, RZ, R138 ;  /* 0x000000ffff827224 */ /* 0x000fc400078e008a */
[----:B------:R-:W-:Y:S02]  /*5ee50*/  IMAD.MOV.U32 R137, RZ, RZ, R145 ;  /* 0x000000ffff897224 */ /* 0x000fe400078e0091 */
[----:B------:R-:W-:Y:S02]  /*5ee60*/  IMAD.MOV.U32 R138, RZ, RZ, R146 ;  /* 0x000000ffff8a7224 */ /* 0x000fe400078e0092 */
[----:B---3--:R-:W-:Y:S02]  /*5ee70*/  IMAD.MOV.U32 R139, RZ, RZ, R147 ;  /* 0x000000ffff8b7224 */ /* 0x008fe400078e0093 */
[----:B------:R-:W3:Y:S01]  /*5ee80*/  LDL.LU R147, [R1+0x80] ;  /* 0x0000800001937983 */ /* 0x000ee20000300800 */
[----:B----4-:R-:W-:-:S03]  /*5ee90*/  MOV R140, R148 ;  /* 0x00000094008c7202 */ /* 0x010fc60000000f00 */
        /* <DEDUP_REMOVED lines=12> */
[----:B------:R-:W4:Y:S04]  /*5ef60*/  LDL.LU R21, [R1+0x498] ;  /* 0x0004980001157983 */ /* 0x000f280000300800 */
[----:B------:R2:W-:Y:S01]  /*5ef70*/  STSM.16.M88.4 [R4], R8 ;  /* 0x0000000804007844 */ /* 0x0005e20000000200 */
[----:B------:R-:W-:Y:S01]  /*5ef80*/  BAR.SYNC.DEFER_BLOCKING 0x0 ;  /* 0x0000000000007b1d */ /* 0x000fe20000010000 */
[----:B-1----:R-:W-:Y:S02]  /*5ef90*/  IMAD.MOV.U32 R12, RZ, RZ, R117 ;  /* 0x000000ffff0c7224 */ /* 0x002fe400078e0075 */
        /* <DEDUP_REMOVED lines=131> */
[----:B------:R-:W-:Y:S01]  /*5f7d0*/  IMAD.MOV.U32 R131, RZ, RZ, R139 ;  /* 0x000000ffff837224 */ /* 0x000fe200078e008b */
[----:B------:R-:W-:Y:S01]  /*5f7e0*/  MOV R132, R140 ;  /* 0x0000008c00847202 */ /* 0x000fe20000000f00 */
[----:B------:R-:W-:Y:S01]  /*5f7f0*/  IMAD.MOV.U32 R118, RZ, RZ, R126 ;  /* 0x000000ffff767224 */ /* 0x000fe200078e007e */
[----:B------:R-:W-:Y:S01]  /*5f800*/  BAR.SYNC.DEFER_BLOCKING 0x0 ;  /* 0x0000000000007b1d */ /* 0x000fe20000010000 */
        /* <DEDUP_REMOVED lines=38> */
[----:B-1----:R-:W-:Y:S01]  /*5fa70*/  MOV R12, R117 ;  /* 0x00000075000c7202 */ /* 0x002fe20000000f00 */
[----:B------:R-:W-:Y:S02]  /*5fa80*/  IMAD.MOV.U32 R13, RZ, RZ, R118 ;  /* 0x000000ffff0d7224 */ /* 0x000fe400078e0076 */
[----:B--2---:R-:W-:Y:S02]  /*5fa90*/  IMAD.MOV.U32 R14, RZ, RZ, R119 ;  /* 0x000000ffff0e7224 */ /* 0x004fe400078e0077 */
        /* <DEDUP_REMOVED lines=16> */
[----:B------:R-:W-:Y:S01]  /*5fba0*/  MOV R9, R122 ;  /* 0x0000007a00097202 */ /* 0x000fe20000000f00 */
[----:B------:R-:W-:Y:S01]  /*5fbb0*/  IMAD.MOV.U32 R125, RZ, RZ, R133 ;  /* 0x000000ffff7d7224 */ /* 0x000fe200078e0085 */
[----:B------:R-:W-:Y:S01]  /*5fbc0*/  BAR.SYNC.DEFER_BLOCKING 0x0 ;  /* 0x0000000000007b1d */ /* 0x000fe20000010000 */
        /* <DEDUP_REMOVED lines=15> */
[----:B------:R-:W-:-:S02]  /*5fcc0*/  IMAD.MOV.U32 R130, RZ, RZ, R138 ;  /* 0x000000ffff827224 */ /* 0x000fc400078e008a */
[----:B------:R-:W-:Y:S02]  /*5fcd0*/  IMAD.MOV.U32 R137, RZ, RZ, R145 ;  /* 0x000000ffff897224 */ /* 0x000fe400078e0091 */
[----:B------:R-:W-:Y:S01]  /*5fce0*/  IMAD.MOV.U32 R138, RZ, RZ, R146 ;  /* 0x000000ffff8a7224 */ /* 0x000fe200078e0092 */
[----:B---3--:R-:W-:Y:S02]  /*5fcf0*/  MOV R139, R147 ;  /* 0x00000093008b7202 */ /* 0x008fe40000000f00 */
        /* <DEDUP_REMOVED lines=52> */
[----:B--2---:R1:W-:Y:S04]  /*60040*/  STL.64 [R1+0x6c0], R12 ;  /* 0x0006c00c01007387 */ /* 0x0043e80000100a00 */
[----:B------:R2:W-:Y:S01]  /*60050*/  STL.64 [R1+0x6c8], R14 ;  /* 0x0006c80e01007387 */ /* 0x0005e20000100a00 */
[----:B------:R-:W-:-:S02]  /*60060*/  IMAD.MOV.U32 R130, RZ, RZ, R138 ;  /* 0x000000ffff827224 */ /* 0x000fc400078e008a */
[----:B------:R-:W-:Y:S02]  /*60070*/  IMAD.MOV.U32 R137, RZ, RZ, R145 ;  /* 0x000000ffff897224 */ /* 0x000fe400078e0091 */
[----:B------:R-:W-:Y:S02]  /*60080*/  IMAD.MOV.U32 R138, RZ, RZ, R146 ;  /* 0x000000ffff8a7224 */ /* 0x000fe400078e0092 */
[----:B---3--:R-:W-:Y:S02]  /*60090*/  IMAD.MOV.U32 R139, RZ, RZ, R147 ;  /* 0x000000ffff8b7224 */ /* 0x008fe400078e0093 */
[----:B------:R-:W3:Y:S01]  /*600a0*/  LDL.LU R147, [R1+0xd0] ;  /* 0x0000d00001937983 */ /* 0x000ee20000300800 */
[----:B----4-:R-:W-:-:S03]  /*600b0*/  IMAD.MOV.U32 R140, RZ, RZ, R148 ;  /* 0x000000ffff8c7224 */ /* 0x010fc600078e0094 */
        /* <DEDUP_REMOVED lines=32> */
[----:B------:R-:W-:-:S02]  /*602c0*/  IMAD.MOV.U32 R131, RZ, RZ, R139 ;  /* 0x000000ffff837224 */ /* 0x000fc400078e008b */
[----:B------:R-:W-:Y:S01]  /*602d0*/  IMAD.MOV.U32 R125, RZ, RZ, R133 ;  /* 0x000000ffff7d7224 */ /* 0x000fe200078e0085 */
[----:B------:R-:W-:Y:S01]  /*602e0*/  MOV R133, R141 ;  /* 0x0000008d00857202 */ /* 0x000fe20000000f00 */
        /* <DEDUP_REMOVED lines=17> */
[----:B------:R-:W-:Y:S01]  /*60400*/  IMAD.MOV.U32 R130, RZ, RZ, R138 ;  /* 0x000000ffff827224 */ /* 0x000fe200078e008a */
[----:B------:R-:W-:Y:S01]  /*60410*/  MOV R138, R146 ;  /* 0x00000092008a7202 */ /* 0x000fe20000000f00 */
[----:B------:R-:W-:Y:S02]  /*60420*/  IMAD.MOV.U32 R137, RZ, RZ, R145 ;  /* 0x000000ffff897224 */ /* 0x000fe400078e0091 */
[----:B---3--:R-:W-:-:S02]  /*60430*/  IMAD.MOV.U32 R139, RZ, RZ, R147 ;  /* 0x000000ffff8b7224 */ /* 0x008fc400078e0093 */
[----:B------:R-:W3:Y:S01]  /*60440*/  LDL.LU R147, [R1+0xe0] ;  /* 0x0000e00001937983 */ /* 0x000ee20000300800 */
[----:B----4-:R-:W-:-:S03]  /*60450*/  IMAD.MOV.U32 R140, RZ, RZ, R148 ;  /* 0x000000ffff8c7224 */ /* 0x010fc600078e0094 */
        /* <DEDUP_REMOVED lines=24> */
[----:B------:R-:W-:Y:S01]  /*605e0*/  MOV R10, R123 ;  /* 0x0000007b000a7202 */ /* 0x000fe20000000f00 */
[----:B------:R-:W-:-:S02]  /*605f0*/  IMAD.MOV.U32 R11, RZ, RZ, R124 ;  /* 0x000000ffff0b7224 */ /* 0x000fc400078e007c */
        /* <DEDUP_REMOVED lines=179> */
[----:B------:R-:W-:Y:S02]  /*61130*/  IMAD.MOV.U32 R9, RZ, RZ, R122 ;  /* 0x000000ffff097224 */ /* 0x000fe400078e007a */
        /* <DEDUP_REMOVED lines=24> */
[----:B----4-:R-:W-:Y:S01]  /*612c0*/  IMAD.MOV.U32 R140, RZ, RZ, R148 ;  /* 0x000000ffff8c7224 */ /* 0x010fe200078e0094 */
[----:B------:R-:W-:Y:S02]  /*612d0*/  MOV R143, R149 ;  /* 0x00000095008f7202 */ /* 0x000fe40000000f00 */
[----:B------:R-:W3:Y:S01]  /*612e0*/  LDL.LU R149, [R1+0x140] ;  /* 0x0001400001957983 */ /* 0x000ee20000300800 */
        /* <DEDUP_REMOVED lines=10> */
[----:B------:R-:W3:Y:S04]  /*61390*/  LDL.LU R141, [R1+0x524] ;  /* 0x00052400018d7983 */ /* 0x000ee80000300800 */
        /* <DEDUP_REMOVED lines=15> */
[----:B------:R-:W-:-:S03]  /*61490*/  IMAD.MOV.U32 R121, RZ, RZ, R129 ;  /* 0x000000ffff797224 */ /* 0x000fc600078e0081 */
        /* <DEDUP_REMOVED lines=18> */
[----:B--2---:R1:W-:Y:S04]  /*615c0*/  STL.64 [R1+0x600], R12 ;  /* 0x0006000c01007387 */ /* 0x0043e80000100a00 */
[----:B------:R2:W-:Y:S04]  /*615d0*/  STL.64 [R1+0x608], R14 ;  /* 0x0006080e01007387 */ /* 0x0005e80000100a00 */
[----:B------:R-:W2:Y:S04]  /*615e0*/  LDL.LU R137, [R1+0x124] ;  /* 0x0001240001897983 */ /* 0x000ea80000300800 */
[----:B------:R-:W2:Y:S04]  /*615f0*/  LDL.LU R138, [R1+0x12c] ;  /* 0x00012c00018a7983 */ /* 0x000ea80000300800 */
[----:B------:R-:W2:Y:S01]  /*61600*/  LDL.LU R139, [R1+0x530] ;  /* 0x00053000018b7983 */ /* 0x000ea20000300800 */
[----:B------:R-:W-:-:S03]  /*61610*/  IMAD.MOV.U32 R126, RZ, RZ, R134 ;  /* 0x000000ffff7e7224 */ /* 0x000fc600078e0086 */
[----:B------:R-:W2:Y:S04]  /*61620*/  LDL.LU R140, [R1+0x538] ;  /* 0x00053800018c7983 */ /* 0x000ea80000300800 */
[----:B------:R2:W-:Y:S01]  /*61630*/  STSM.16.M88.4 [R4], R8 ;  /* 0x0000000804007844 */ /* 0x0005e20000000200 */
[----:B------:R-:W-:Y:S01]  /*61640*/  BAR.SYNC.DEFER_BLOCKING 0x0 ;  /* 0x0000000000007b1d */ /* 0x000fe20000010000 */
[----:B---3--:R-:W-:-:S05]  /*61650*/  MOV R135, R141 ;  /* 0x0000008d00877202 */ /* 0x008fca0000000f00 */
[----:B------:R-:W3:Y:S01]  /*61660*/  LDS.128 R92, [R0] ;  /* 0x00000000005c7984 */ /* 0x000ee20000000c00 */
[----:B----4-:R-:W-:-:S03]  /*61670*/  IMAD.MOV.U32 R136, RZ, RZ, R142 ;  /* 0x000000ffff887224 */ /* 0x010fc600078e008e */
[----:B------:R-:W4:Y:S04]  /*61680*/  LDL.LU R141, [R1+0x130] ;  /* 0x00013000018d7983 */ /* 0x000f280000300800 */
[----:B------:R-:W4:Y:S04]  /*61690*/  LDL.LU R142, [R1+0x138] ;  /* 0x00013800018e7983 */ /* 0x000f280000300800 */
[----:B------:R-:W4:Y:S04]  /*616a0*/  LDL.LU R133, [R1+0x514] ;  /* 0x0005140001857983 */ /* 0x000f280000300800 */
[----:B------:R-:W4:Y:S01]  /*616b0*/  LDL.LU R134, [R1+0x51c] ;  /* 0x00051c0001867983 */ /* 0x000f220000300800 */
[----:B-1----:R-:W-:Y:S01]  /*616c0*/  IMAD.MOV.U32 R12, RZ, RZ, R117 ;  /* 0x000000ffff0c7224 */ /* 0x002fe200078e0075 */
[----:B--2---:R-:W-:Y:S01]  /*616d0*/  MOV R15, R120 ;  /* 0x00000078000f7202 */ /* 0x004fe20000000f00 */
[----:B------:R-:W-:-:S02]  /*616e0*/  IMAD.MOV.U32 R13, RZ, RZ, R118 ;  /* 0x000000ffff0d7224 */ /* 0x000fc400078e0076 */
[----:B------:R-:W-:Y:S01]  /*616f0*/  IMAD.MOV.U32 R14, RZ, RZ, R119 ;  /* 0x000000ffff0e7224 */ /* 0x000fe200078e0077 */
[----:B------:R-:W-:Y:S06]  /*61700*/  BAR.SYNC.DEFER_BLOCKING 0x0 ;  /* 0x0000000000007b1d */ /* 0x000fec0000010000 */
[----:B------:R-:W-:Y:S02]  /*61710*/  STSM.16.M88.4 [R4], R12 ;  /* 0x0000000c04007844 */ /* 0x000fe40000000200 */
[----:B------:R-:W-:Y:S06]  /*61720*/  BAR.SYNC.DEFER_BLOCKING 0x0 ;  /* 0x0000000000007b1d */ /* 0x000fec0000010000 */
[----:B------:R-:W1:Y:S01]  /*61730*/  LDS.128 R12, [R0] ;  /* 0x00000000000c7984 */ /* 0x000e620000000c00 */
[----:B------:R-:W-:-:S03]  /*61740*/  IMAD.MOV.U32 R10, RZ, RZ, R123 ;  /* 0x000000ffff0a7224 */ /* 0x000fc600078e007b */
[----:B---3--:R-:W-:Y:S01]  /*61750*/  STL.64 [R1+0x4f0], R92 ;  /* 0x0004f05c01007387 */ /* 0x008fe20000100a00 */
[----:B------:R-:W-:-:S03]  /*61760*/  IMAD.MOV.U32 R11, RZ, RZ, R124 ;  /* 0x000000ffff0b7224 */ /* 0x000fc600078e007c */
[----:B------:R-:W-:Y:S01]  /*61770*/  STL.64 [R1+0x4f8], R94 ;  /* 0x0004f85e01007387 */ /* 0x000fe20000100a00 */
[----:B------:R-:W-:Y:S01]  /*61780*/  IMAD.MOV.U32 R123, RZ, RZ, R129 ;  /* 0x000000ffff7b7224 */ /* 0x000fe200078e0081 */
[----:B------:R-:W-:Y:S01]  /*61790*/  MOV R124, R130 ;  /* 0x00000082007c7202 */ /* 0x000fe20000000f00 */
[----:B------:R-:W-:Y:S01]  /*617a0*/  IMAD.MOV.U32 R8, RZ, RZ, R121 ;  /* 0x000000ffff087224 */ /* 0x000fe200078e0079 */
[----:B------:R-:W-:Y:S01]  /*617b0*/  MOV R119, R125 ;  /* 0x0000007d00777202 */ /* 0x000fe20000000f00 */
[----:B------:R-:W-:Y:S01]  /*617c0*/  IMAD.MOV.U32 R120, RZ, RZ, R126 ;  /* 0x000000ffff787224 */ /* 0x000fe200078e007e */
[----:B------:R-:W-:Y:S06]  /*617d0*/  BAR.SYNC.DEFER_BLOCKING 0x0 ;  /* 0x0000000000007b1d */ /* 0x000fec0000010000 */
[----:B-1----:R1:W-:Y:S04]  /*617e0*/  STL.64 [R1+0x4e0], R12 ;  /* 0x0004e00c01007387 */ /* 0x0023e80000100a00 */
[----:B------:R2:W-:Y:S04]  /*617f0*/  STL.64 [R1+0x4e8], R14 ;  /* 0x0004e80e01007387 */ /* 0x0005e80000100a00 */
[----:B------:R-:W3:Y:S04]  /*61800*/  LDL.LU R129, [R1+0x114] ;  /* 0x0001140001817983 */ /* 0x000ee80000300800 */
[----:B------:R-:W3:Y:S01]  /*61810*/  LDL.LU R130, [R1+0x11c] ;  /* 0x00011c0001827983 */ /* 0x000ee20000300800 */
[----:B------:R-:W-:-:S02]  /*61820*/  IMAD.MOV.U32 R125, RZ, RZ, R131 ;  /* 0x000000ffff7d7224 */ /* 0x000fc400078e0083 */
[----:B------:R-:W-:Y:S01]  /*61830*/  IMAD.MOV.U32 R9, RZ, RZ, R122 ;  /* 0x000000ffff097224 */ /* 0x000fe200078e007a */
[----:B------:R-:W3:Y:S01]  /*61840*/  LDL.LU R131, [R1+0x520] ;  /* 0x0005200001837983 */ /* 0x000ee20000300800 */
[----:B------:R-:W-:Y:S02]  /*61850*/  IMAD.MOV.U32 R121, RZ, RZ, R127 ;  /* 0x000000ffff797224 */ /* 0x000fe400078e007f */
[----:B------:R-:W-:Y:S02]  /*61860*/  IMAD.MOV.U32 R126, RZ, RZ, R132 ;  /* 0x000000ffff7e7224 */ /* 0x000fe400078e0084 */
[----:B------:R-:W-:Y:S01]  /*61870*/  IMAD.MOV.U32 R122, RZ, RZ, R128 ;  /* 0x000000ffff7a7224 */ /* 0x000fe200078e0080 */
[----:B------:R-:W3:Y:S04]  /*61880*/  LDL.LU R132, [R1+0x528] ;  /* 0x0005280001847983 */ /* 0x000ee80000300800 */
[----:B------:R4:W-:Y:S01]  /*61890*/  STSM.16.M88.4 [R4], R8 ;  /* 0x0000000804007844 */ /* 0x0009e20000000200 */
[----:B------:R-:W-:Y:S01]  /*618a0*/  BAR.SYNC.DEFER_BLOCKING 0x0 ;  /* 0x0000000000007b1d */ /* 0x000fe20000010000 */
[----:B-1----:R-:W-:Y:S01]  /*618b0*/  MOV R12, R119 ;  /* 0x00000077000c7202 */ /* 0x002fe20000000f00 */
[----:B------:R-:W-:-:S02]  /*618c0*/  IMAD.MOV.U32 R13, RZ, RZ, R120 ;  /* 0x000000ffff0d7224 */ /* 0x000fc400078e0078 */
[----:B--2---:R-:W-:Y:S02]  /*618d0*/  IMAD.MOV.U32 R14, RZ, RZ, R121 ;  /* 0x000000ffff0e7224 */ /* 0x004fe400078e0079 */
[----:B------:R-:W1:Y:S01]  /*618e0*/  LDS.128 R92, [R0] ;  /* 0x00000000005c7984 */ /* 0x000e620000000c00 */
[----:B----4-:R-:W-:-:S03]  /*618f0*/  IMAD.MOV.U32 R127, RZ, RZ, R133 ;  /* 0x000000ffff7f7224 */ /* 0x010fc600078e0085 */
[----:B------:R-:W2:Y:S01]  /*61900*/  LDL.LU R133, [R1+0x120] ;  /* 0x0001200001857983 */ /* 0x000ea20000300800 */
[----:B------:R-:W-:-:S03]  /*61910*/  IMAD.MOV.U32 R128, RZ, RZ, R134 ;  /* 0x000000ffff807224 */ /* 0x000fc600078e0086 */
[----:B------:R-:W4:Y:S01]  /*61920*/  LDL.LU R134, [R1+0x128] ;  /* 0x0001280001867983 */ /* 0x000f220000300800 */
[----:B------:R-:W-:Y:S01]  /*61930*/  IMAD.MOV.U32 R15, RZ, RZ, R122 ;  /* 0x000000ffff0f7224 */ /* 0x000fe200078e007a */
[----:B------:R-:W-:Y:S06]  /*61940*/  BAR.SYNC.DEFER_BLOCKING 0x0 ;  /* 0x0000000000007b1d */ /* 0x000fec0000010000 */
[----:B------:R-:W-:Y:S02]  /*61950*/  STSM.16.M88.4 [R4], R12 ;  /* 0x0000000c04007844 */ /* 0x000fe40000000200 */
[----:B------:R-:W-:Y:S01]  /*61960*/  BAR.SYNC.DEFER_BLOCKING 0x0 ;  /* 0x0000000000007b1d */ /* 0x000fe20000010000 */
[----:B------:R-:W-:Y:S01]  /*61970*/  IMAD.MOV.U32 R8, RZ, RZ, R123 ;  /* 0x000000ffff087224 */ /* 0x000fe200078e007b */
[----:B------:R-:W-:Y:S01]  /*61980*/  MOV R9, R124 ;  /* 0x0000007c00097202 */ /* 0x000fe20000000f00 */
[----:B------:R-:W-:-:S03]  /*61990*/  IMAD.MOV.U32 R10, RZ, RZ, R125 ;  /* 0x000000ffff0a7224 */ /* 0x000fc600078e007d */
[----:B------:R-:W3:Y:S01]  /*619a0*/  LDS.128 R12, [R0] ;  /* 0x00000000000c7984 */ /* 0x000ee20000000c00 */
[----:B------:R-:W-:Y:S01]  /*619b0*/  IMAD.MOV.U32 R11, RZ, RZ, R126 ;  /* 0x000000ffff0b7224 */ /* 0x000fe200078e007e */
[----:B------:R-:W-:Y:S06]  /*619c0*/  BAR.SYNC.DEFER_BLOCKING 0x0 ;  /* 0x0000000000007b1d */ /* 0x000fec0000010000 */
[----:B------:R-:W-:Y:S04]  /*619d0*/  STSM.16.M88.4 [R4], R8 ;  /* 0x0000000804007844 */ /* 0x000fe80000000200 */
[----:B-1----:R-:W-:Y:S04]  /*619e0*/  STL.64 [R1+0x4d0], R92 ;  /* 0x0004d05c01007387 */ /* 0x002fe80000100a00 */
[----:B------:R-:W-:Y:S01]  /*619f0*/  STL.64 [R1+0x4d8], R94 ;  /* 0x0004d85e01007387 */ /* 0x000fe20000100a00 */
[----:B------:R-:W-:Y:S06]  /*61a00*/  BAR.SYNC.DEFER_BLOCKING 0x0 ;  /* 0x0000000000007b1d */ /* 0x000fec0000010000 */
[----:B------:R-:W1:Y:S04]  /*61a10*/  LDS.128 R92, [R0] ;  /* 0x00000000005c7984 */ /* 0x000e680000000c00 */
[----:B---3--:R3:W-:Y:S04]  /*61a20*/  STL.64 [R1+0x4c0], R12 ;  /* 0x0004c00c01007387 */ /* 0x0087e80000100a00 */
[----:B------:R1:W-:Y:S01]  /*61a30*/  STL.64 [R1+0x4c8], R14 ;  /* 0x0004c80e01007387 */ /* 0x0003e20000100a00 */
[----:B---3--:R-:W-:-:S02]  /*61a40*/  IMAD.MOV.U32 R12, RZ, RZ, R127 ;  /* 0x000000ffff0c7224 */ /* 0x008fc400078e007f */
[----:B------:R-:W-:Y:S01]  /*61a50*/  IMAD.MOV.U32 R13, RZ, RZ, R128 ;  /* 0x000000ffff0d7224 */ /* 0x000fe200078e0080 */
[----:B-1----:R-:W-:Y:S01]  /*61a60*/  MOV R14, R129 ;  /* 0x00000081000e7202 */ /* 0x002fe20000000f00 */
[----:B------:R-:W-:Y:S01]  /*61a70*/  IMAD.MOV.U32 R15, RZ, RZ, R130 ;  /* 0x000000ffff0f7224 */ /* 0x000fe200078e0082 */
[----:B------:R-:W-:Y:S06]  /*61a80*/  BAR.SYNC.DEFER_BLOCKING 0x0 ;  /* 0x0000000000007b1d */ /* 0x000fec0000010000 */
[----:B------:R-:W-:Y:S02]  /*61a90*/  STSM.16.M88.4 [R4], R12 ;  /* 0x0000000c04007844 */ /* 0x000fe40000000200 */
[----:B------:R-:W-:Y:S01]  /*61aa0*/  BAR.SYNC.DEFER_BLOCKING 0x0 ;  /* 0x0000000000007b1d */ /* 0x000fe20000010000 */
[----:B------:R-:W-:-:S02]  /*61ab0*/  IMAD.MOV.U32 R8, RZ, RZ, R131 ;  /* 0x000000ffff087224 */ /* 0x000fc400078e0083 */
[----:B------:R-:W-:-:S03]  /*61ac0*/  IMAD.MOV.U32 R9, RZ, RZ, R132 ;  /* 0x000000ffff097224 */ /* 0x000fc600078e0084 */
[----:B------:R-:W1:Y:S04]  /*61ad0*/  LDS.128 R12, [R0] ;  /* 0x00000000000c7984 */ /* 0x000e680000000c00 */
[----:B------:R-:W-:Y:S04]  /*61ae0*/  STL.64 [R1+0x4b0], R92 ;  /* 0x0004b05c01007387 */ /* 0x000fe80000100a00 */
[----:B------:R-:W-:Y:S01]  /*61af0*/  STL.64 [R1+0x4b8], R94 ;  /* 0x0004b85e01007387 */ /* 0x000fe20000100a00 */
[----:B------:R-:W-:Y:S06]  /*61b00*/  BAR.SYNC.DEFER_BLOCKING 0x0 ;  /* 0x0000000000007b1d */ /* 0x000fec0000010000 */
[----:B-1----:R1:W-:Y:S04]  /*61b10*/  STL.64 [R1+0x4a0], R12 ;  /* 0x0004a00c01007387 */ /* 0x0023e80000100a00 */
[----:B------:R3:W-:Y:S01]  /*61b20*/  STL.64 [R1+0x4a8], R14 ;  /* 0x0004a80e01007387 */ /* 0x0007e20000100a00 */
[----:B-1----:R-:W-:-:S02]  /*61b30*/  IMAD.MOV.U32 R12, RZ, RZ, R135 ;  /* 0x000000ffff0c7224 */ /* 0x002fc400078e0087 */
[----:B--2---:R-:W-:Y:S01]  /*61b40*/  IMAD.MOV.U32 R10, RZ, RZ, R133 ;  /* 0x000000ffff0a7224 */ /* 0x004fe200078e0085 */
[----:B----4-:R-:W-:-:S05]  /*61b50*/  MOV R11, R134 ;  /* 0x00000086000b7202 */ /* 0x010fca0000000f00 */
[----:B------:R1:W-:Y:S01]  /*61b60*/  STSM.16.M88.4 [R4], R8 ;  /* 0x0000000804007844 */ /* 0x0003e20000000200 */
[----:B------:R-:W-:Y:S01]  /*61b70*/  BAR.SYNC.DEFER_BLOCKING 0x0 ;  /* 0x0000000000007b1d */ /* 0x000fe20000010000 */
[----:B------:R-:W-:Y:S02]  /*61b80*/  IMAD.MOV.U32 R13, RZ, RZ, R136 ;  /* 0x000000ffff0d7224 */ /* 0x000fe400078e0088 */
[----:B---3--:R-:W-:-:S03]  /*61b90*/  IMAD.MOV.U32 R14, RZ, RZ, R137 ;  /* 0x000000ffff0e7224 */ /* 0x008fc600078e0089 */
[----:B------:R-:W2:Y:S01]  /*61ba0*/  LDS.128 R92, [R0] ;  /* 0x00000000005c7984 */ /* 0x000ea20000000c00 */
[----:B------:R-:W-:Y:S01]  /*61bb0*/  IMAD.MOV.U32 R15, RZ, RZ, R138 ;  /* 0x000000ffff0f7224 */ /* 0x000fe200078e008a */
[----:B------:R-:W-:Y:S06]  /*61bc0*/  BAR.SYNC.DEFER_BLOCKING 0x0 ;  /* 0x0000000000007b1d */ /* 0x000fec0000010000 */
[----:B------:R-:W-:Y:S02]  /*61bd0*/  STSM.16.M88.4 [R4], R12 ;  /* 0x0000000c04007844 */ /* 0x000fe40000000200 */
[----:B------:R-:W-:Y:S01]  /*61be0*/  BAR.SYNC.DEFER_BLOCKING 0x0 ;  /* 0x0000000000007b1d */ /* 0x000fe20000010000 */
[----:B-1----:R-:W-:Y:S01]  /*61bf0*/  MOV R8, R139 ;  /* 0x0000008b00087202 */ /* 0x002fe20000000f00 */
[----:B------:R-:W-:-:S02]  /*61c00*/  IMAD.MOV.U32 R9, RZ, RZ, R140 ;  /* 0x000000ffff097224 */ /* 0x000fc400078e008c */
[----:B------:R-:W-:Y:S02]  /*61c10*/  IMAD.MOV.U32 R10, RZ, RZ, R141 ;  /* 0x000000ffff0a7224 */ /* 0x000fe400078e008d */
[----:B------:R-:W1:Y:S01]  /*61c20*/  LDS.128 R12, [R0] ;  /* 0x00000000000c7984 */ /* 0x000e620000000c00 */
[----:B------:R-:W-:Y:S01]  /*61c30*/  IMAD.MOV.U32 R11, RZ, RZ, R142 ;  /* 0x000000ffff0b7224 */ /* 0x000fe200078e008e */
[----:B------:R-:W-:Y:S06]  /*61c40*/  BAR.SYNC.DEFER_BLOCKING 0x0 ;  /* 0x0000000000007b1d */ /* 0x000fec0000010000 */
[----:B------:R-:W-:Y:S04]  /*61c50*/  STSM.16.M88.4 [R4], R8 ;  /* 0x0000000804007844 */ /* 0x000fe80000000200 */
[----:B--2---:R-:W-:Y:S04]  /*61c60*/  STL.64 [R1+0x490], R92 ;  /* 0x0004905c01007387 */ /* 0x004fe80000100a00 */
[----:B------:R-:W-:Y:S01]  /*61c70*/  STL.64 [R1+0x498], R94 ;  /* 0x0004985e01007387 */ /* 0x000fe20000100a00 */
[----:B------:R-:W-:Y:S06]  /*61c80*/  BAR.SYNC.DEFER_BLOCKING 0x0 ;  /* 0x0000000000007b1d */ /* 0x000fec0000010000 */
[----:B------:R-:W2:Y:S04]  /*61c90*/  LDS.128 R92, [R0] ;  /* 0x00000000005c7984 */ /* 0x000ea80000000c00 */
[----:B-1----:R1:W-:Y:S04]  /*61ca0*/  STL.64 [R1+0x480], R12 ;  /* 0x0004800c01007387 */ /* 0x0023e80000100a00 */
[----:B------:R3:W-:Y:S01]  /*61cb0*/  STL.64 [R1+0x488], R14 ;  /* 0x0004880e01007387 */ /* 0x0007e20000100a00 */
[----:B-1----:R-:W-:Y:S01]  /*61cc0*/  IMAD.MOV.U32 R12, RZ, RZ, R143 ;  /* 0x000000ffff0c7224 */ /* 0x002fe200078e008f */
[----:B------:R-:W-:Y:S01]  /*61cd0*/  MOV R13, R144 ;  /* 0x00000090000d7202 */ /* 0x000fe20000000f00 */
[----:B---3--:R-:W-:-:S02]  /*61ce0*/  IMAD.MOV.U32 R14, RZ, RZ, R145 ;  /* 0x000000ffff0e7224 */ /* 0x008fc400078e0091 */
[----:B------:R-:W-:Y:S01]  /*61cf0*/  IMAD.MOV.U32 R15, RZ, RZ, R146 ;  /* 0x000000ffff0f7224 */ /* 0x000fe200078e0092 */
[----:B------:R-:W-:Y:S06]  /*61d00*/  BAR.SYNC.DEFER_BLOCKING 0x0 ;  /* 0x0000000000007b1d */ /* 0x000fec0000010000 */
[----:B------:R-:W-:Y:S02]  /*61d10*/  STSM.16.M88.4 [R4], R12 ;  /* 0x0000000c04007844 */ /* 0x000fe40000000200 */
[----:B------:R-:W-:Y:S01]  /*61d20*/  BAR.SYNC.DEFER_BLOCKING 0x0 ;  /* 0x0000000000007b1d */ /* 0x000fe20000010000 */
[----:B------:R-:W-:Y:S01]  /*61d30*/  IMAD.MOV.U32 R8, RZ, RZ, R147 ;  /* 0x000000ffff087224 */ /* 0x000fe200078e0093 */
[----:B------:R-:W-:Y:S01]  /*61d40*/  MOV R10, R149 ;  /* 0x00000095000a7202 */ /* 0x000fe20000000f00 */
[----:B------:R-:W-:-:S03]  /*61d50*/  IMAD.MOV.U32 R9, RZ, RZ, R148 ;  /* 0x000000ffff097224 */ /* 0x000fc600078e0094 */
[----:B------:R-:W1:Y:S01]  /*61d60*/  LDS.128 R12, [R0] ;  /* 0x00000000000c7984 */ /* 0x000e620000000c00 */
[----:B------:R-:W-:Y:S01]  /*61d70*/  IMAD.MOV.U32 R11, RZ, RZ, R150 ;  /* 0x000000ffff0b7224 */ /* 0x000fe200078e0096 */
[----:B------:R-:W-:Y:S06]  /*61d80*/  BAR.SYNC.DEFER_BLOCKING 0x0 ;  /* 0x0000000000007b1d */ /* 0x000fec0000010000 */
[----:B------:R3:W-:Y:S04]  /*61d90*/  STSM.16.M88.4 [R4], R8 ;  /* 0x0000000804007844 */ /* 0x0007e80000000200 */
[----:B--2---:R-:W-:Y:S04]  /*61da0*/  STL.64 [R1+0x470], R92 ;  /* 0x0004705c01007387 */ /* 0x004fe80000100a00 */
[----:B------:R-:W-:Y:S01]  /*61db0*/  STL.64 [R1+0x478], R94 ;  /* 0x0004785e01007387 */ /* 0x000fe20000100a00 */
[----:B------:R-:W-:Y:S06]  /*61dc0*/  BAR.SYNC.DEFER_BLOCKING 0x0 ;  /* 0x0000000000007b1d */ /* 0x000fec0000010000 */
[----:B------:R-:W2:Y:S04]  /*61dd0*/  LDS.128 R92, [R0] ;  /* 0x00000000005c7984 */ /* 0x000ea80000000c00 */
[----:B-1----:R1:W-:Y:S04]  /*61de0*/  STL.64 [R1+0x460], R12 ;  /* 0x0004600c01007387 */ /* 0x0023e80000100a00 */
[----:B------:R4:W-:Y:S04]  /*61df0*/  STL.64 [R1+0x468], R14 ;  /* 0x0004680e01007387 */ /* 0x0009e80000100a00 */
[----:B---3--:R-:W3:Y:S01]  /*61e00*/  LDL.LU R8, [R1+0x550] ;  /* 0x0005500001087983 */ /* 0x008ee20000300800 */
[----:B-1----:R-:W-:-:S03]  /*61e10*/  IMAD.MOV.U32 R12, RZ, RZ, R151 ;  /* 0x000000ffff0c7224 */ /* 0x002fc600078e0097 */
[----:B------:R-:W3:Y:S01]  /*61e20*/  LDL.LU R9, [R1+0x558] ;  /* 0x0005580001097983 */ /* 0x000ee20000300800 */
[----:B------:R-:W-:Y:S02]  /*61e30*/  IMAD.MOV.U32 R13, RZ, RZ, R17 ;  /* 0x000000ffff0d7224 */ /* 0x000fe400078e0011 */
[----:B----4-:R-:W-:Y:S01]  /*61e40*/  IMAD.MOV.U32 R14, RZ, RZ, R22 ;  /* 0x000000ffff0e7224 */ /* 0x010fe200078e0016 */
[----:B------:R-:W-:Y:S01]  /*61e50*/  MOV R15, R21 ;  /* 0x00000015000f7202 */ /* 0x000fe20000000f00 */
[----:B------:R-:W-:Y:S06]  /*61e60*/  BAR.SYNC.DEFER_BLOCKING 0x0 ;  /* 0x0000000000007b1d */ /* 0x000fec0000010000 */
[----:B------:R-:W3:Y:S04]  /*61e70*/  LDL.LU R10, [R1+0x150] ;  /* 0x00015000010a7983 */ /* 0x000ee80000300800 */
[----:B------:R-:W3:Y:S04]  /*61e80*/  LDL.LU R11, [R1+0x158] ;  /* 0x00015800010b7983 */ /* 0x000ee80000300800 */
[----:B------:R-:W-:Y:S01]  /*61e90*/  STSM.16.M88.4 [R4], R12 ;  /* 0x0000000c04007844 */ /* 0x000fe20000000200 */
[----:B------:R-:W-:Y:S06]  /*61ea0*/  BAR.SYNC.DEFER_BLOCKING 0x0 ;  /* 0x0000000000007b1d */ /* 0x000fec0000010000 */
[----:B------:R-:W1:Y:S04]  /*61eb0*/  LDS.128 R12, [R0] ;  /* 0x00000000000c7984 */ /* 0x000e680000000c00 */
[----:B--2---:R-:W-:Y:S04]  /*61ec0*/  STL.64 [R1+0x450], R92 ;  /* 0x0004505c01007387 */ /* 0x004fe80000100a00 */
[----:B------:R-:W-:Y:S01]  /*61ed0*/  STL.64 [R1+0x458], R94 ;  /* 0x0004585e01007387 */ /* 0x000fe20000100a00 */
[----:B------:R-:W-:Y:S06]  /*61ee0*/  BAR.SYNC.DEFER_BLOCKING 0x0 ;  /* 0x0000000000007b1d */ /* 0x000fec0000010000 */
[----:B-1----:R1:W-:Y:S04]  /*61ef0*/  STL.64 [R1+0x440], R12 ;  /* 0x0004400c01007387 */ /* 0x0023e80000100a00 */
[----:B------:R2:W-:Y:S04]  /*61f00*/  STL.64 [R1+0x448], R14 ;  /* 0x0004480e01007387 */ /* 0x0005e80000100a00 */
[----:B-1----:R-:W4:Y:S04]  /*61f10*/  LDL.LU R12, [R1+0x554] ;  /* 0x00055400010c7983 */ /* 0x002f280000300800 */
[----:B------:R-:W4:Y:S04]  /*61f20*/  LDL.LU R13, [R1+0x55c] ;  /* 0x00055c00010d7983 */ /* 0x000f280000300800 */
[----:B--2---:R-:W4:Y:S04]  /*61f30*/  LDL.LU R14, [R1+0x154] ;  /* 0x00015400010e7983 */ /* 0x004f280000300800 */
[----:B------:R-:W4:Y:S04]  /*61f40*/  LDL.LU R15, [R1+0x15c] ;  /* 0x00015c00010f7983 */ /* 0x000f280000300800 */
[----:B---3--:R1:W-:Y:S01]  /*61f50*/  STSM.16.M88.4 [R4], R8 ;  /* 0x0000000804007844 */ /* 0x0083e20000000200 */
[----:B------:R-:W-:Y:S06]  /*61f60*/  BAR.SYNC.DEFER_BLOCKING 0x0 ;  /* 0x0000000000007b1d */ /* 0x000fec0000010000 */
[----:B-1----:R-:W2:Y:S04]  /*61f70*/  LDL.LU R8, [R1+0x560] ;  /* 0x0005600001087983 */ /* 0x002ea80000300800 */
[----:B------:R-:W2:Y:S04]  /*61f80*/  LDL.LU R9, [R1+0x568] ;  /* 0x0005680001097983 */ /* 0x000ea80000300800 */
[----:B------:R-:W2:Y:S04]  /*61f90*/  LDL.LU R10, [R1+0x160] ;  /* 0x00016000010a7983 */ /* 0x000ea80000300800 */
[----:B------:R-:W1:Y:S01]  /*61fa0*/  LDS.128 R92, [R0] ;  /* 0x00000000005c7984 */ /* 0x000e620000000c00 */
[----:B------:R-:W-:Y:S06]  /*61fb0*/  BAR.SYNC.DEFER_BLOCKING 0x0 ;  /* 0x0000000000007b1d */ /* 0x000fec0000010000 */
[----:B------:R-:W2:Y:S04]  /*61fc0*/  LDL.LU R11, [R1+0x168] ;  /* 0x00016800010b7983 */ /* 0x000ea80000300800 */
[----:B----4-:R-:W-:Y:S01]  /*61fd0*/  STSM.16.M88.4 [R4], R12 ;  /* 0x0000000c04007844 */ /* 0x010fe20000000200 */
[----:B------:R-:W-:Y:S06]  /*61fe0*/  BAR.SYNC.DEFER_BLOCKING 0x0 ;  /* 0x0000000000007b1d */ /* 0x000fec0000010000 */
[----:B------:R-:W3:Y:S04]  /*61ff0*/  LDS.128 R12, [R0] ;  /* 0x00000000000c7984 */ /* 0x000ee80000000c00 */
[----:B-1----:R-:W-:Y:S04]  /*62000*/  STL.64 [R1+0x430], R92 ;  /* 0x0004305c01007387 */ /* 0x002fe80000100a00 */
[----:B------:R-:W-:Y:S01]  /*62010*/  STL.64 [R1+0x438], R94 ;  /* 0x0004385e01007387 */ /* 0x000fe20000100a00 */
[----:B------:R-:W-:Y:S06]  /*62020*/  BAR.SYNC.DEFER_BLOCKING 0x0 ;  /* 0x0000000000007b1d */ /* 0x000fec0000010000 */
[----:B---3--:R1:W-:Y:S04]  /*62030*/  STL.64 [R1+0x420], R12 ;  /* 0x0004200c01007387 */ /* 0x0083e80000100a00 */
[----:B------:R3:W-:Y:S04]  /*62040*/  STL.64 [R1+0x428], R14 ;  /* 0x0004280e01007387 */ /* 0x0007e80000100a00 */
[----:B-1----:R-:W4:Y:S04]  /*62050*/  LDL.LU R12, [R1+0x564] ;  /* 0x00056400010c7983 */ /* 0x002f280000300800 */
[----:B------:R-:W4:Y:S04]  /*62060*/  LDL.LU R13, [R1+0x56c] ;  /* 0x00056c00010d7983 */ /* 0x000f280000300800 */
[----:B---3--:R-:W4:Y:S04]  /*62070*/  LDL.LU R14, [R1+0x164] ;  /* 0x00016400010e7983 */ /* 0x008f280000300800 */
[----:B------:R-:W4:Y:S04]  /*62080*/  LDL.LU R15, [R1+0x16c] ;  /* 0x00016c00010f7983 */ /* 0x000f280000300800 */
[----:B--2---:R1:W-:Y:S01]  /*62090*/  STSM.16.M88.4 [R4], R8 ;  /* 0x0000000804007844 */ /* 0x0043e20000000200 */
[----:B------:R-:W-:Y:S06]  /*620a0*/  BAR.SYNC.DEFER_BLOCKING 0x0 ;  /* 0x0000000000007b1d */ /* 0x000fec0000010000 */
[----:B-1----:R-:W2:Y:S04]  /*620b0*/  LDL.LU R8, [R1+0x570] ;  /* 0x0005700001087983 */ /* 0x002ea80000300800 */
[----:B------:R-:W2:Y:S04]  /*620c0*/  LDL.LU R9, [R1+0x578] ;  /* 0x0005780001097983 */ /* 0x000ea80000300800 */
[----:B------:R-:W2:Y:S04]  /*620d0*/  LDL.LU R10, [R1+0x170] ;  /* 0x00017000010a7983 */ /* 0x000ea80000300800 */
[----:B------:R-:W1:Y:S01]  /*620e0*/  LDS.128 R92, [R0] ;  /* 0x00000000005c7984 */ /* 0x000e620000000c00 */
[----:B------:R-:W-:Y:S06]  /*620f0*/  BAR.SYNC.DEFER_BLOCKING 0x0 ;  /* 0x0000000000007b1d */ /* 0x000fec0000010000 */
[----:B------:R-:W2:Y:S04]  /*62100*/  LDL.LU R11, [R1+0x178] ;  /* 0x00017800010b7983 */ /* 0x000ea80000300800 */
[----:B-1----:R-:W-:Y:S04]  /*62110*/  STL.64 [R1+0x410], R92 ;  /* 0x0004105c01007387 */ /* 0x002fe80000100a00 */
[----:B------:R-:W-:Y:S04]  /*62120*/  STL.64 [R1+0x418], R94 ;  /* 0x0004185e01007387 */ /* 0x000fe80000100a00 */
[----:B----4-:R-:W-:Y:S01]  /*62130*/  STSM.16.M88.4 [R4], R12 ;  /* 0x0000000c04007844 */ /* 0x010fe20000000200 */
[----:B------:R-:W-:Y:S06]  /*62140*/  BAR.SYNC.DEFER_BLOCKING 0x0 ;  /* 0x0000000000007b1d */ /* 0x000fec0000010000 */
[----:B------:R-:W1:Y:S02]  /*62150*/  LDS.128 R12, [R0] ;  /* 0x00000000000c7984 */ /* 0x000e640000000c00 */
[----:B------:R-:W-:Y:S06]  /*62160*/  BAR.SYNC.DEFER_BLOCKING 0x0 ;  /* 0x0000000000007b1d */ /* 0x000fec0000010000 */
[----:B-1----:R1:W-:Y:S04]  /*62170*/  STL.64 [R1+0x400], R12 ;  /* 0x0004000c01007387 */ /* 0x0023e80000100a00 */
        /* <DEDUP_REMOVED lines=169> */
[----:B------:R-:W1:Y:S01]  /*62c10*/  LDS.128 R92, [R0] ;  /* 0x00000000005c7984 */ /* 0x000e620000000c00 */
[----:B------:R-:W-:Y:S06]  /*62c20*/  BAR.SYNC.DEFER_BLOCKING 0x0 ;  /* 0x0000000000007b1d */ /* 0x000fec0000010000 */
[----:B-1----:R-:W-:Y:S04]  /*62c30*/  STL.64 [R1+0x70], R92 ;  /* 0x0000705c01007387 */ /* 0x002fe80000100a00 */
[----:B------:R-:W-:Y:S04]  /*62c40*/  STL.64 [R1+0x78], R94 ;  /* 0x0000785e01007387 */ /* 0x000fe80000100a00 */
[----:B----4-:R-:W-:Y:S01]  /*62c50*/  STSM.16.M88.4 [R4], R12 ;  /* 0x0000000c04007844 */ /* 0x010fe20000000200 */
[----:B------:R-:W-:Y:S06]  /*62c60*/  BAR.SYNC.DEFER_BLOCKING 0x0 ;  /* 0x0000000000007b1d */ /* 0x000fec0000010000 */
[----:B------:R-:W1:Y:S04]  /*62c70*/  LDS.128 R12, [R0] ;  /* 0x00000000000c7984 */ /* 0x000e680000000c00 */
[----:B-1----:R1:W-:Y:S04]  /*62c80*/  STL.64 [R1+0x60], R12 ;  /* 0x0000600c01007387 */ /* 0x0023e80000100a00 */
[----:B------:R-:W-:Y:S04]  /*62c90*/  STL.64 [R1+0x68], R14 ;  /* 0x0000680e01007387 */ /* 0x000fe80000100a00 */
[----:B-1----:R-:W3:Y:S04]  /*62ca0*/  LDL.LU R12, [R1+0x204] ;  /* 0x00020400010c7983 */ /* 0x002ee80000300800 */
[----:B------:R-:W3:Y:S01]  /*62cb0*/  LDL.LU R13, [R1+0x20c] ;  /* 0x00020c00010d7983 */ /* 0x000ee20000300800 */
[----:B------:R-:W-:-:S02]  /*62cc0*/  IMAD.MOV.U32 R10, RZ, RZ, R24 ;  /* 0x000000ffff0a7224 */ /* 0x000fc400078e0018 */
[----:B------:R-:W-:Y:S01]  /*62cd0*/  IMAD.MOV.U32 R11, RZ, RZ, R26 ;  /* 0x000000ffff0b7224 */ /* 0x000fe200078e001a */
[----:B------:R-:W-:Y:S06]  /*62ce0*/  BAR.SYNC.DEFER_BLOCKING 0x0 ;  /* 0x0000000000007b1d */ /* 0x000fec0000010000 */
[----:B------:R-:W-:Y:S04]  /*62cf0*/  STL [R1+0x1958], R25 ;  /* 0x0019581901007387 */ /* 0x000fe80000100800 */
[----:B--2---:R1:W-:Y:S01]  /*62d00*/  STSM.16.M88.4 [R4], R8 ;  /* 0x0000000804007844 */ /* 0x0043e20000000200 */
[----:B------:R-:W-:Y:S06]  /*62d10*/  BAR.SYNC.DEFER_BLOCKING 0x0 ;  /* 0x0000000000007b1d */ /* 0x000fec0000010000 */
[----:B-1----:R-:W2:Y:S04]  /*62d20*/  LDL.LU R8, [R1+0x210] ;  /* 0x0002100001087983 */ /* 0x002ea80000300800 */
[----:B------:R-:W2:Y:S04]  /*62d30*/  LDL.LU R9, [R1+0x218] ;  /* 0x0002180001097983 */ /* 0x000ea80000300800 */
[----:B------:R-:W1:Y:S01]  /*62d40*/  LDS.128 R92, [R0] ;  /* 0x00000000005c7984 */ /* 0x000e620000000c00 */
[----:B------:R-:W-:-:S02]  /*62d50*/  IMAD.MOV.U32 R14, RZ, RZ, R25 ;  /* 0x000000ffff0e7224 */ /* 0x000fc400078e0019 */
[----:B------:R-:W-:Y:S01]  /*62d60*/  IMAD.MOV.U32 R15, RZ, RZ, R27 ;  /* 0x000000ffff0f7224 */ /* 0x000fe200078e001b */
[----:B------:R-:W-:Y:S06]  /*62d70*/  BAR.SYNC.DEFER_BLOCKING 0x0 ;  /* 0x0000000000007b1d */ /* 0x000fec0000010000 */
[----:B-1----:R-:W-:Y:S04]  /*62d80*/  STL.64 [R1+0x50], R92 ;  /* 0x0000505c01007387 */ /* 0x002fe80000100a00 */
[----:B------:R-:W-:Y:S01]  /*62d90*/  STL.64 [R1+0x58], R94 ;  /* 0x0000585e01007387 */ /* 0x000fe20000100a00 */
[----:B------:R-:W-:Y:S01]  /*62da0*/  MOV R10, R28 ;  /* 0x0000001c000a7202 */ /* 0x000fe20000000f00 */
[----:B------:R-:W-:-:S02]  /*62db0*/  IMAD.MOV.U32 R11, RZ, RZ, R30 ;  /* 0x000000ffff0b7224 */ /* 0x000fc400078e001e */
[----:B---3--:R-:W-:Y:S01]  /*62dc0*/  STSM.16.M88.4 [R4], R12 ;  /* 0x0000000c04007844 */ /* 0x008fe20000000200 */
[----:B------:R-:W-:Y:S06]  /*62dd0*/  BAR.SYNC.DEFER_BLOCKING 0x0 ;  /* 0x0000000000007b1d */ /* 0x000fec0000010000 */
[----:B------:R-:W1:Y:S02]  /*62de0*/  LDS.128 R12, [R0] ;  /* 0x00000000000c7984 */ /* 0x000e640000000c00 */
[----:B------:R-:W-:Y:S06]  /*62df0*/  BAR.SYNC.DEFER_BLOCKING 0x0 ;  /* 0x0000000000007b1d */ /* 0x000fec0000010000 */
[----:B-1----:R1:W-:Y:S04]  /*62e00*/  STL.64 [R1+0x40], R12 ;  /* 0x0000400c01007387 */ /* 0x0023e80000100a00 */
[----:B------:R-:W-:Y:S04]  /*62e10*/  STL.64 [R1+0x48], R14 ;  /* 0x0000480e01007387 */ /* 0x000fe80000100a00 */
[----:B-1----:R-:W3:Y:S04]  /*62e20*/  LDL.LU R12, [R1+0x214] ;  /* 0x00021400010c7983 */ /* 0x002ee80000300800 */
[----:B------:R-:W3:Y:S04]  /*62e30*/  LDL.LU R13, [R1+0x21c] ;  /* 0x00021c00010d7983 */ /* 0x000ee80000300800 */
[----:B--2---:R1:W-:Y:S04]  /*62e40*/  STSM.16.M88.4 [R4], R8 ;  /* 0x0000000804007844 */ /* 0x0043e80000000200 */
[----:B-1----:R-:W2:Y:S04]  /*62e50*/  LDL.LU R8, [R1+0x220] ;  /* 0x0002200001087983 */ /* 0x002ea80000300800 */
[----:B------:R-:W2:Y:S01]  /*62e60*/  LDL.LU R9, [R1+0x228] ;  /* 0x0002280001097983 */ /* 0x000ea20000300800 */
[----:B------:R-:W-:-:S02]  /*62e70*/  IMAD.MOV.U32 R14, RZ, RZ, R29 ;  /* 0x000000ffff0e7224 */ /* 0x000fc400078e001d */
[----:B------:R-:W-:Y:S01]  /*62e80*/  IMAD.MOV.U32 R15, RZ, RZ, R31 ;  /* 0x000000ffff0f7224 */ /* 0x000fe200078e001f */
[----:B------:R-:W-:Y:S06]  /*62e90*/  BAR.SYNC.DEFER_BLOCKING 0x0 ;  /* 0x0000000000007b1d */ /* 0x000fec0000010000 */
[----:B------:R-:W1:Y:S02]  /*62ea0*/  LDS.128 R28, [R0] ;  /* 0x00000000001c7984 */ /* 0x000e640000000c00 */
[----:B------:R-:W-:Y:S06]  /*62eb0*/  BAR.SYNC.DEFER_BLOCKING 0x0 ;  /* 0x0000000000007b1d */ /* 0x000fec0000010000 */
[----:B-1----:R-:W-:Y:S04]  /*62ec0*/  STL.64 [R1+0x30], R28 ;  /* 0x0000301c01007387 */ /* 0x002fe80000100a00 */
[----:B------:R-:W-:Y:S01]  /*62ed0*/  STL.64 [R1+0x38], R30 ;  /* 0x0000381e01007387 */ /* 0x000fe20000100a00 */
[----:B------:R-:W-:Y:S01]  /*62ee0*/  IMAD.MOV.U32 R10, RZ, RZ, R32 ;  /* 0x000000ffff0a7224 */ /* 0x000fe200078e0020 */
[----:B------:R-:W-:-:S02]  /*62ef0*/  MOV R11, R34 ;  /* 0x00000022000b7202 */ /* 0x000fc40000000f00 */
        /* <DEDUP_REMOVED lines=8> */
[----:B--2---:R1:W-:Y:S01]  /*62f80*/  STSM.16.M88.4 [R4], R8 ;  /* 0x0000000804007844 */ /* 0x0043e20000000200 */
[----:B------:R-:W-:Y:S06]  /*62f90*/  BAR.SYNC.DEFER_BLOCKING 0x0 ;  /* 0x0000000000007b1d */ /* 0x000fec0000010000 */
[----:B-1----:R-:W2:Y:S04]  /*62fa0*/  LDL.LU R8, [R1+0x230] ;  /* 0x0002300001087983 */ /* 0x002ea80000300800 */
[----:B------:R-:W2:Y:S04]  /*62fb0*/  LDL.LU R9, [R1+0x238] ;  /* 0x0002380001097983 */ /* 0x000ea80000300800 */
[----:B------:R-:W1:Y:S01]  /*62fc0*/  LDS.128 R28, [R0] ;  /* 0x00000000001c7984 */ /* 0x000e620000000c00 */
[----:B------:R-:W-:-:S02]  /*62fd0*/  IMAD.MOV.U32 R14, RZ, RZ, R33 ;  /* 0x000000ffff0e7224 */ /* 0x000fc400078e0021 */
[----:B------:R-:W-:Y:S01]  /*62fe0*/  IMAD.MOV.U32 R15, RZ, RZ, R35 ;  /* 0x000000ffff0f7224 */ /* 0x000fe200078e0023 */
[----:B------:R-:W-:Y:S01]  /*62ff0*/  BAR.SYNC.DEFER_BLOCKING 0x0 ;  /* 0x0000000000007b1d */ /* 0x000fe20000010000 */
[----:B------:R-:W-:Y:S02]  /*63000*/  IMAD.MOV.U32 R10, RZ, RZ, R36 ;  /* 0x000000ffff0a7224 */ /* 0x000fe400078e0024 */
[----:B------:R-:W-:-:S03]  /*63010*/  IMAD.MOV.U32 R11, RZ, RZ, R38 ;  /* 0x000000ffff0b7224 */ /* 0x000fc600078e0026 */
[----:B-1----:R-:W-:Y:S04]  /*63020*/  STL.64 [R1+0x10], R28 ;  /* 0x0000101c01007387 */ /* 0x002fe80000100a00 */
[----:B------:R-:W-:Y:S04]  /*63030*/  STL.64 [R1+0x18], R30 ;  /* 0x0000181e01007387 */ /* 0x000fe80000100a00 */
[----:B---3--:R-:W-:Y:S01]  /*63040*/  STSM.16.M88.4 [R4], R12 ;  /* 0x0000000c04007844 */ /* 0x008fe20000000200 */
[----:B------:R-:W-:Y:S06]  /*63050*/  BAR.SYNC.DEFER_BLOCKING 0x0 ;  /* 0x0000000000007b1d */ /* 0x000fec0000010000 */
[----:B------:R-:W1:Y:S02]  /*63060*/  LDS.128 R12, [R0] ;  /* 0x00000000000c7984 */ /* 0x000e640000000c00 */
[----:B------:R-:W-:Y:S06]  /*63070*/  BAR.SYNC.DEFER_BLOCKING 0x0 ;  /* 0x0000000000007b1d */ /* 0x000fec0000010000 */
[----:B--2---:R2:W-:Y:S02]  /*63080*/  STSM.16.M88.4 [R4], R8 ;  /* 0x0000000804007844 */ /* 0x0045e40000000200 */
[----:B------:R-:W-:Y:S06]  /*63090*/  BAR.SYNC.DEFER_BLOCKING 0x0 ;  /* 0x0000000000007b1d */ /* 0x000fec0000010000 */
[----:B-1----:R1:W-:Y:S04]  /*630a0*/  STL.64 [R1], R12 ;  /* 0x0000000c01007387 */ /* 0x0023e80000100a00 */
[----:B------:R-:W-:Y:S04]  /*630b0*/  STL.64 [R1+0x8], R14 ;  /* 0x0000080e01007387 */ /* 0x000fe80000100a00 */
[----:B--2---:R-:W2:Y:S04]  /*630c0*/  LDL.LU R8, [R1+0x234] ;  /* 0x0002340001087983 */ /* 0x004ea80000300800 */
[----:B------:R-:W2:Y:S04]  /*630d0*/  LDL.LU R9, [R1+0x23c] ;  /* 0x00023c0001097983 */ /* 0x000ea80000300800 */
[----:B------:R-:W3:Y:S01]  /*630e0*/  LDS.128 R248, [R0] ;  /* 0x0000000000f87984 */ /* 0x000ee20000000c00 */
[----:B------:R-:W-:Y:S01]  /*630f0*/  MOV R10, R37 ;  /* 0x00000025000a7202 */ /* 0x000fe20000000f00 */
[----:B------:R-:W-:Y:S01]  /*63100*/  IMAD.MOV.U32 R11, RZ, RZ, R39 ;  /* 0x000000ffff0b7224 */ /* 0x000fe200078e0027 */
[----:B------:R-:W-:Y:S06]  /*63110*/  BAR.SYNC.DEFER_BLOCKING 0x0 ;  /* 0x0000000000007b1d */ /* 0x000fec0000010000 */
[----:B-1----:R-:W4:Y:S04]  /*63120*/  LDL.LU R12, [R1+0x240] ;  /* 0x00024000010c7983 */ /* 0x002f280000300800 */
[----:B------:R-:W4:Y:S04]  /*63130*/  LDL.LU R13, [R1+0x248] ;  /* 0x00024800010d7983 */ /* 0x000f280000300800 */
[----:B---3--:R-:W-:Y:S04]  /*63140*/  STL [R1+0x1968], R248 ;  /* 0x001968f801007387 */ /* 0x008fe80000100800 */
[----:B------:R-:W-:Y:S04]  /*63150*/  STL [R1+0x1964], R249 ;  /* 0x001964f901007387 */ /* 0x000fe80000100800 */
[----:B------:R-:W-:Y:S04]  /*63160*/  STL [R1+0x1960], R250 ;  /* 0x001960fa01007387 */ /* 0x000fe80000100800 */
[----:B------:R-:W-:Y:S04]  /*63170*/  STL [R1+0x195c], R251 ;  /* 0x00195cfb01007387 */ /* 0x000fe80000100800 */
[----:B--2---:R-:W-:Y:S01]  /*63180*/  STSM.16.M88.4 [R4], R8 ;  /* 0x0000000804007844 */ /* 0x004fe20000000200 */
[----:B------:R-:W-:Y:S06]  /*63190*/  BAR.SYNC.DEFER_BLOCKING 0x0 ;  /* 0x0000000000007b1d */ /* 0x000fec0000010000 */
[----:B------:R-:W1:Y:S04]  /*631a0*/  LDS.128 R244, [R0] ;  /* 0x0000000000f47984 */ /* 0x000e680000000c00 */
[----:B-1----:R-:W-:Y:S04]  /*631b0*/  STL [R1+0x1974], R245 ;  /* 0x001974f501007387 */ /* 0x002fe80000100800 */
[----:B------:R-:W-:Y:S04]  /*631c0*/  STL [R1+0x1970], R246 ;  /* 0x001970f601007387 */ /* 0x000fe80000100800 */
[----:B------:R-:W-:Y:S04]  /*631d0*/  STL [R1+0x196c], R247 ;  /* 0x00196cf701007387 */ /* 0x000fe80000100800 */
[----:B------:R-:W2:Y:S04]  /*631e0*/  LDL.LU R8, [R1+0x244] ;  /* 0x0002440001087983 */ /* 0x000ea80000300800 */
[----:B------:R-:W2:Y:S01]  /*631f0*/  LDL.LU R9, [R1+0x24c] ;  /* 0x00024c0001097983 */ /* 0x000ea20000300800 */
[----:B------:R-:W-:-:S02]  /*63200*/  IMAD.MOV.U32 R14, RZ, RZ, R40 ;  /* 0x000000ffff0e7224 */ /* 0x000fc400078e0028 */
[----:B------:R-:W-:Y:S01]  /*63210*/  IMAD.MOV.U32 R15, RZ, RZ, R42 ;  /* 0x000000ffff0f7224 */ /* 0x000fe200078e002a */
[----:B------:R-:W-:Y:S06]  /*63220*/  BAR.SYNC.DEFER_BLOCKING 0x0 ;  /* 0x0000000000007b1d */ /* 0x000fec0000010000 */
[----:B----4-:R1:W-:Y:S02]  /*63230*/  STSM.16.M88.4 [R4], R12 ;  /* 0x0000000c04007844 */ /* 0x0103e40000000200 */
[----:B------:R-:W-:Y:S06]  /*63240*/  BAR.SYNC.DEFER_BLOCKING 0x0 ;  /* 0x0000000000007b1d */ /* 0x000fec0000010000 */
[----:B-1----:R-:W3:Y:S04]  /*63250*/  LDL.LU R12, [R1+0x250] ;  /* 0x00025000010c7983 */ /* 0x002ee80000300800 */
[----:B------:R-:W3:Y:S04]  /*63260*/  LDL.LU R13, [R1+0x258] ;  /* 0x00025800010d7983 */ /* 0x000ee80000300800 */
[----:B------:R-:W-:Y:S01]  /*63270*/  LDS.128 R240, [R0] ;  /* 0x0000000000f07984 */ /* 0x000fe20000000c00 */
[----:B------:R-:W-:Y:S01]  /*63280*/  IMAD.MOV.U32 R10, RZ, RZ, R41 ;  /* 0x000000ffff0a7224 */ /* 0x000fe200078e0029 */
[----:B------:R-:W-:Y:S01]  /*63290*/  MOV R11, R43 ;  /* 0x0000002b000b7202 */ /* 0x000fe20000000f00 */
[----:B------:R-:W-:Y:S06]  /*632a0*/  BAR.SYNC.DEFER_BLOCKING 0x0 ;  /* 0x0000000000007b1d */ /* 0x000fec0000010000 */
[----:B--2---:R1:W-:Y:S02]  /*632b0*/  STSM.16.M88.4 [R4], R8 ;  /* 0x0000000804007844 */ /* 0x0043e40000000200 */
[----:B------:R-:W-:Y:S06]  /*632c0*/  BAR.SYNC.DEFER_BLOCKING 0x0 ;  /* 0x0000000000007b1d */ /* 0x000fec0000010000 */
[----:B-1----:R-:W2:Y:S04]  /*632d0*/  LDL.LU R8, [R1+0x254] ;  /* 0x0002540001087983 */ /* 0x002ea80000300800 */
[----:B------:R-:W2:Y:S04]  /*632e0*/  LDL.LU R9, [R1+0x25c] ;  /* 0x00025c0001097983 */ /* 0x000ea80000300800 */
[----:B------:R-:W-:Y:S01]  /*632f0*/  LDS.128 R236, [R0] ;  /* 0x0000000000ec7984 */ /* 0x000fe20000000c00 */
[----:B------:R-:W-:-:S02]  /*63300*/  IMAD.MOV.U32 R14, RZ, RZ, R44 ;  /* 0x000000ffff0e7224 */ /* 0x000fc400078e002c */
[----:B------:R-:W-:Y:S01]  /*63310*/  IMAD.MOV.U32 R15, RZ, RZ, R46 ;  /* 0x000000ffff0f7224 */ /* 0x000fe200078e002e */
[----:B------:R-:W-:Y:S06]  /*63320*/  BAR.SYNC.DEFER_BLOCKING 0x0 ;  /* 0x0000000000007b1d */ /* 0x000fec0000010000 */
[----:B---3--:R1:W-:Y:S02]  /*63330*/  STSM.16.M88.4 [R4], R12 ;  /* 0x0000000c04007844 */ /* 0x0083e40000000200 */
[----:B------:R-:W-:Y:S06]  /*63340*/  BAR.SYNC.DEFER_BLOCKING 0x0 ;  /* 0x0000000000007b1d */ /* 0x000fec0000010000 */
[----:B-1----:R-:W3:Y:S04]  /*63350*/  LDL.LU R12, [R1+0x260] ;  /* 0x00026000010c7983 */ /* 0x002ee80000300800 */
[----:B------:R-:W3:Y:S04]  /*63360*/  LDL.LU R13, [R1+0x268] ;  /* 0x00026800010d7983 */ /* 0x000ee80000300800 */
[----:B------:R-:W-:Y:S01]  /*63370*/  LDS.128 R232, [R0] ;  /* 0x0000000000e87984 */ /* 0x000fe20000000c00 */
[----:B------:R-:W-:-:S02]  /*63380*/  IMAD.MOV.U32 R10, RZ, RZ, R45 ;  /* 0x000000ffff0a7224 */ /* 0x000fc400078e002d */
[----:B------:R-:W-:Y:S01]  /*63390*/  IMAD.MOV.U32 R11, RZ, RZ, R47 ;  /* 0x000000ffff0b7224 */ /* 0x000fe200078e002f */
[----:B------:R-:W-:Y:S06]  /*633a0*/  BAR.SYNC.DEFER_BLOCKING 0x0 ;  /* 0x0000000000007b1d */ /* 0x000fec0000010000 */
[----:B--2---:R1:W-:Y:S02]  /*633b0*/  STSM.16.M88.4 [R4], R8 ;  /* 0x0000000804007844 */ /* 0x0043e40000000200 */
[----:B------:R-:W-:Y:S06]  /*633c0*/  BAR.SYNC.DEFER_BLOCKING 0x0 ;  /* 0x0000000000007b1d */ /* 0x000fec0000010000 */
[----:B-1----:R-:W2:Y:S04]  /*633d0*/  LDL.LU R8, [R1+0x264] ;  /* 0x0002640001087983 */ /* 0x002ea80000300800 */
[----:B------:R-:W2:Y:S04]  /*633e0*/  LDL.LU R9, [R1+0x26c] ;  /* 0x00026c0001097983 */ /* 0x000ea80000300800 */
[----:B------:R-:W-:Y:S01]  /*633f0*/  LDS.128 R228, [R0] ;  /* 0x0000000000e47984 */ /* 0x000fe20000000c00 */
[----:B------:R-:W-:Y:S01]  /*63400*/  MOV R14, R48 ;  /* 0x00000030000e7202 */ /* 0x000fe20000000f00 */
        /* <DEDUP_REMOVED lines=15> */
[----:B------:R-:W-:Y:S01]  /*63500*/  IMAD.MOV.U32 R14, RZ, RZ, R52 ;  /* 0x000000ffff0e7224 */ /* 0x000fe200078e0034 */
[----:B------:R-:W-:Y:S01]  /*63510*/  MOV R15, R54 ;  /* 0x00000036000f7202 */ /* 0x000fe20000000f00 */
        /* <DEDUP_REMOVED lines=22> */
[----:B------:R-:W-:Y:S01]  /*63680*/  MOV R10, R57 ;  /* 0x00000039000a7202 */ /* 0x000fe20000000f00 */
        /* <DEDUP_REMOVED lines=14> */
[----:B------:R-:W1:Y:S01]  /*63770*/  LDS.128 R200, [R0] ;  /* 0x0000000000c87984 */ /* 0x000e620000000c00 */
[----:B------:R-:W-:Y:S01]  /*63780*/  IMAD.MOV.U32 R10, RZ, RZ, R61 ;  /* 0x000000ffff0a7224 */ /* 0x000fe200078e003d */
[----:B------:R-:W-:Y:S01]  /*63790*/  MOV R11, R63 ;  /* 0x0000003f000b7202 */ /* 0x000fe20000000f00 */
[----:B------:R-:W-:Y:S06]  /*637a0*/  BAR.SYNC.DEFER_BLOCKING 0x0 ;  /* 0x0000000000007b1d */ /* 0x000fec0000010000 */
[----:B--2---:R2:W-:Y:S02]  /*637b0*/  STSM.16.M88.4 [R4], R8 ;  /* 0x0000000804007844 */ /* 0x0045e40000000200 */
[----:B------:R-:W-:Y:S06]  /*637c0*/  BAR.SYNC.DEFER_BLOCKING 0x0 ;  /* 0x0000000000007b1d */ /* 0x000fec0000010000 */
[----:B--2---:R-:W2:Y:S04]  /*637d0*/  LDL.LU R8, [R1+0x2a4] ;  /* 0x0002a40001087983 */ /* 0x004ea80000300800 */
[----:B------:R-:W2:Y:S04]  /*637e0*/  LDL.LU R9, [R1+0x2ac] ;  /* 0x0002ac0001097983 */ /* 0x000ea80000300800 */
[----:B------:R-:W4:Y:S01]  /*637f0*/  LDS.128 R196, [R0] ;  /* 0x0000000000c47984 */ /* 0x000f220000000c00 */
[----:B------:R-:W-:-:S02]  /*63800*/  IMAD.MOV.U32 R14, RZ, RZ, R64 ;  /* 0x000000ffff0e7224 */ /* 0x000fc400078e0040 */
[----:B------:R-:W-:Y:S01]  /*63810*/  IMAD.MOV.U32 R15, RZ, RZ, R66 ;  /* 0x000000ffff0f7224 */ /* 0x000fe200078e0042 */
[----:B------:R-:W-:Y:S06]  /*63820*/  BAR.SYNC.DEFER_BLOCKING 0x0 ;  /* 0x0000000000007b1d */ /* 0x000fec0000010000 */
[----:B---3--:R3:W-:Y:S02]  /*63830*/  STSM.16.M88.4 [R4], R12 ;  /* 0x0000000c04007844 */ /* 0x0087e40000000200 */
[----:B------:R-:W-:Y:S06]  /*63840*/  BAR.SYNC.DEFER_BLOCKING 0x0 ;  /* 0x0000000000007b1d */ /* 0x000fec0000010000 */
[----:B---3--:R-:W3:Y:S04]  /*63850*/  LDL.LU R12, [R1+0x2b0] ;  /* 0x0002b000010c7983 */ /* 0x008ee80000300800 */
[----:B------:R-:W3:Y:S04]  /*63860*/  LDL.LU R13, [R1+0x2b8] ;  /* 0x0002b800010d7983 */ /* 0x000ee80000300800 */
[----:B------:R-:W4:Y:S01]  /*63870*/  LDS.128 R192, [R0] ;  /* 0x0000000000c07984 */ /* 0x000f220000000c00 */
[----:B------:R-:W-:-:S02]  /*63880*/  IMAD.MOV.U32 R10, RZ, RZ, R65 ;  /* 0x000000ffff0a7224 */ /* 0x000fc400078e0041 */
[----:B------:R-:W-:Y:S01]  /*63890*/  IMAD.MOV.U32 R11, RZ, RZ, R67 ;  /* 0x000000ffff0b7224 */ /* 0x000fe200078e0043 */
[----:B------:R-:W-:Y:S06]  /*638a0*/  BAR.SYNC.DEFER_BLOCKING 0x0 ;  /* 0x0000000000007b1d */ /* 0x000fec0000010000 */
[----:B--2---:R2:W-:Y:S02]  /*638b0*/  STSM.16.M88.4 [R4], R8 ;  /* 0x0000000804007844 */ /* 0x0045e40000000200 */
[----:B------:R-:W-:Y:S06]  /*638c0*/  BAR.SYNC.DEFER_BLOCKING 0x0 ;  /* 0x0000000000007b1d */ /* 0x000fec0000010000 */
[----:B--2---:R-:W2:Y:S04]  /*638d0*/  LDL.LU R8, [R1+0x2b4] ;  /* 0x0002b40001087983 */ /* 0x004ea80000300800 */
[----:B------:R-:W2:Y:S04]  /*638e0*/  LDL.LU R9, [R1+0x2bc] ;  /* 0x0002bc0001097983 */ /* 0x000ea80000300800 */
[----:B------:R-:W4:Y:S01]  /*638f0*/  LDS.128 R188, [R0] ;  /* 0x0000000000bc7984 */ /* 0x000f220000000c00 */
[----:B------:R-:W-:Y:S01]  /*63900*/  MOV R14, R68 ;  /* 0x00000044000e7202 */ /* 0x000fe20000000f00 */
        /* <DEDUP_REMOVED lines=14> */
[----:B------:R-:W4:Y:S04]  /*639f0*/  LDL.LU R28, [R1+0x2d0] ;  /* 0x0002d000011c7983 */ /* 0x000f280000300800 */
[----:B------:R-:W4:Y:S04]  /*63a00*/  LDL.LU R29, [R1+0x2d8] ;  /* 0x0002d800011d7983 */ /* 0x000f280000300800 */
[----:B------:R-:W1:Y:S01]  /*63a10*/  LDS.128 R180, [R0] ;  /* 0x0000000000b47984 */ /* 0x000e620000000c00 */
[----:B------:R-:W-:Y:S01]  /*63a20*/  IMAD.MOV.U32 R14, RZ, RZ, R72 ;  /* 0x000000ffff0e7224 */ /* 0x000fe200078e0048 */
[----:B------:R-:W-:Y:S01]  /*63a30*/  MOV R15, R74 ;  /* 0x0000004a000f7202 */ /* 0x000fe20000000f00 */
[----:B------:R-:W-:Y:S01]  /*63a40*/  BAR.SYNC.DEFER_BLOCKING 0x0 ;  /* 0x0000000000007b1d */ /* 0x000fe20000010000 */
[----:B------:R-:W-:-:S02]  /*63a50*/  IMAD.MOV.U32 R10, RZ, RZ, R73 ;  /* 0x000000ffff0a7224 */ /* 0x000fc400078e0049 */
[----:B------:R-:W-:-:S03]  /*63a60*/  IMAD.MOV.U32 R11, RZ, RZ, R75 ;  /* 0x000000ffff0b7224 */ /* 0x000fc600078e004b */
[----:B------:R-:W4:Y:S04]  /*63a70*/  LDL.LU R32, [R1+0x2d4] ;  /* 0x0002d40001207983 */ /* 0x000f280000300800 */
[----:B------:R-:W4:Y:S04]  /*63a80*/  LDL.LU R33, [R1+0x2dc] ;  /* 0x0002dc0001217983 */ /* 0x000f280000300800 */
[----:B---3--:R-:W-:Y:S01]  /*63a90*/  STSM.16.M88.4 [R4], R12 ;  /* 0x0000000c04007844 */ /* 0x008fe20000000200 */
[----:B------:R-:W-:Y:S06]  /*63aa0*/  BAR.SYNC.DEFER_BLOCKING 0x0 ;  /* 0x0000000000007b1d */ /* 0x000fec0000010000 */
[----:B------:R-:W-:Y:S02]  /*63ab0*/  LDS.128 R176, [R0] ;  /* 0x0000000000b07984 */ /* 0x000fe40000000c00 */
[----:B------:R-:W-:Y:S01]  /*63ac0*/  BAR.SYNC.DEFER_BLOCKING 0x0 ;  /* 0x0000000000007b1d */ /* 0x000fe20000010000 */
[----:B------:R-:W-:-:S02]  /*63ad0*/  IMAD.MOV.U32 R30, RZ, RZ, R76 ;  /* 0x000000ffff1e7224 */ /* 0x000fc400078e004c */
[----:B------:R-:W-:-:S03]  /*63ae0*/  IMAD.MOV.U32 R31, RZ, RZ, R78 ;  /* 0x000000ffff1f7224 */ /* 0x000fc600078e004e */
[----:B--2---:R-:W-:Y:S02]  /*63af0*/  STSM.16.M88.4 [R4], R8 ;  /* 0x0000000804007844 */ /* 0x004fe40000000200 */
[----:B------:R-:W-:Y:S06]  /*63b00*/  BAR.SYNC.DEFER_BLOCKING 0x0 ;  /* 0x0000000000007b1d */ /* 0x000fec0000010000 */
[----:B------:R-:W2:Y:S02]  /*63b10*/  LDS.128 R172, [R0] ;  /* 0x0000000000ac7984 */ /* 0x000ea40000000c00 */
[----:B------:R-:W-:Y:S06]  /*63b20*/  BAR.SYNC.DEFER_BLOCKING 0x0 ;  /* 0x0000000000007b1d */ /* 0x000fec0000010000 */
[----:B----4-:R3:W-:Y:S02]  /*63b30*/  STSM.16.M88.4 [R4], R28 ;  /* 0x0000001c04007844 */ /* 0x0107e40000000200 */
[----:B------:R-:W-:Y:S06]  /*63b40*/  BAR.SYNC.DEFER_BLOCKING 0x0 ;  /* 0x0000000000007b1d */ /* 0x000fec0000010000 */
[----:B---3--:R-:W3:Y:S04]  /*63b50*/  LDL.LU R28, [R1+0x2e0] ;  /* 0x0002e000011c7983 */ /* 0x008ee80000300800 */
[----:B------:R-:W3:Y:S04]  /*63b60*/  LDL.LU R29, [R1+0x2e8] ;  /* 0x0002e800011d7983 */ /* 0x000ee80000300800 */
[----:B------:R-:W4:Y:S04]  /*63b70*/  LDL.LU R36, [R1+0x2e4] ;  /* 0x0002e40001247983 */ /* 0x000f280000300800 */
[----:B------:R-:W4:Y:S04]  /*63b80*/  LDL.LU R37, [R1+0x2ec] ;  /* 0x0002ec0001257983 */ /* 0x000f280000300800 */
[----:B------:R-:W2:Y:S04]  /*63b90*/  LDL.LU R40, [R1+0x2f0] ;  /* 0x0002f00001287983 */ /* 0x000ea80000300800 */
[----:B------:R-:W2:Y:S04]  /*63ba0*/  LDL.LU R41, [R1+0x2f8] ;  /* 0x0002f80001297983 */ /* 0x000ea80000300800 */
[----:B------:R-:W2:Y:S04]  /*63bb0*/  LDL.LU R44, [R1+0x2f4] ;  /* 0x0002f400012c7983 */ /* 0x000ea80000300800 */
[----:B------:R-:W2:Y:S04]  /*63bc0*/  LDL.LU R45, [R1+0x2fc] ;  /* 0x0002fc00012d7983 */ /* 0x000ea80000300800 */
[----:B------:R-:W1:Y:S01]  /*63bd0*/  LDS.128 R12, [R0] ;  /* 0x00000000000c7984 */ /* 0x000e620000000c00 */
[----:B------:R-:W-:Y:S01]  /*63be0*/  MOV R34, R77 ;  /* 0x0000004d00227202 */ /* 0x000fe20000000f00 */
[----:B------:R-:W-:Y:S01]  /*63bf0*/  IMAD.MOV.U32 R35, RZ, RZ, R79 ;  /* 0x000000ffff237224 */ /* 0x000fe200078e004f */
[----:B------:R-:W-:Y:S06]  /*63c00*/  BAR.SYNC.DEFER_BLOCKING 0x0 ;  /* 0x0000000000007b1d */ /* 0x000fec0000010000 */
[----:B------:R-:W2:Y:S04]  /*63c10*/  LDL.LU R48, [R1+0x300] ;  /* 0x0003000001307983 */ /* 0x000ea80000300800 */
[----:B------:R-:W2:Y:S04]  /*63c20*/  LDL.LU R49, [R1+0x308] ;  /* 0x0003080001317983 */ /* 0x000ea80000300800 */
[----:B------:R-:W-:Y:S01]  /*63c30*/  STSM.16.M88.4 [R4], R32 ;  /* 0x0000002004007844 */ /* 0x000fe20000000200 */
[----:B------:R-:W-:Y:S01]  /*63c40*/  BAR.SYNC.DEFER_BLOCKING 0x0 ;  /* 0x0000000000007b1d */ /* 0x000fe20000010000 */
[----:B------:R-:W-:-:S02]  /*63c50*/  IMAD.MOV.U32 R30, RZ, RZ, R80 ;  /* 0x000000ffff1e7224 */ /* 0x000fc400078e0050 */
[----:B------:R-:W-:-:S03]  /*63c60*/  IMAD.MOV.U32 R31, RZ, RZ, R82 ;  /* 0x000000ffff1f7224 */ /* 0x000fc600078e0052 */
[----:B------:R-:W1:Y:S02]  /*63c70*/  LDS.128 R8, [R0] ;  /* 0x0000000000087984 */ /* 0x000e640000000c00 */
[----:B------:R-:W-:Y:S01]  /*63c80*/  BAR.SYNC.DEFER_BLOCKING 0x0 ;  /* 0x0000000000007b1d */ /* 0x000fe20000010000 */
[----:B------:R-:W-:Y:S01]  /*63c90*/  IMAD.MOV.U32 R38, RZ, RZ, R81 ;  /* 0x000000ffff267224 */ /* 0x000fe200078e0051 */
[----:B------:R-:W-:Y:S01]  /*63ca0*/  MOV R39, R83 ;  /* 0x0000005300277202 */ /* 0x000fe20000000f00 */
[----:B------:R-:W-:Y:S02]  /*63cb0*/  IMAD.MOV.U32 R42, RZ, RZ, R84 ;  /* 0x000000ffff2a7224 */ /* 0x000fe400078e0054 */
[----:B------:R-:W-:Y:S02]  /*63cc0*/  IMAD.MOV.U32 R43, RZ, RZ, R86 ;  /* 0x000000ffff2b7224 */ /* 0x000fe400078e0056 */
[----:B------:R-:W-:Y:S02]  /*63cd0*/  IMAD.MOV.U32 R46, RZ, RZ, R85 ;  /* 0x000000ffff2e7224 */ /* 0x000fe400078e0055 */
[----:B------:R-:W-:Y:S01]  /*63ce0*/  IMAD.MOV.U32 R47, RZ, RZ, R87 ;  /* 0x000000ffff2f7224 */ /* 0x000fe200078e0057 */
[----:B------:R-:W-:Y:S01]  /*63cf0*/  @P1 LOP3.LUT R3, R3, 0x8, RZ, 0xfc, !PT ;  /* 0x0000000803031812 */ /* 0x000fe200078efcff */
[----:B------:R-:W-:-:S03]  /*63d00*/  VIADD R27, R6, 0x3 ;  /* 0x00000003061b7836 */ /* 0x000fc60000000000 */
[----:B------:R-:W-:Y:S01]  /*63d10*/  LOP3.LUT R3, R3, 0xfffffffb, RZ, 0xc0, !PT ;  /* 0xfffffffb03037812 */ /* 0x000fe200078ec0ff */
[C---:B------:R-:W-:Y:S01]  /*63d20*/  VIADD R26, R6.reuse, 0x2 ;  /* 0x00000002061a7836 */ /* 0x040fe20000000000 */
[C---:B------:R-:W-:Y:S01]  /*63d30*/  IADD3 R2, R6.reuse, 0x1, RZ ;  /* 0x0000000106027810 */ /* 0x040fe20007ffe0ff */
[----:B---3--:R-:W-:Y:S01]  /*63d40*/  STSM.16.M88.4 [R4], R28 ;  /* 0x0000001c04007844 */ /* 0x008fe20000000200 */
[----:B------:R-:W-:Y:S06]  /*63d50*/  BAR.SYNC.DEFER_BLOCKING 0x0 ;  /* 0x0000000000007b1d */ /* 0x000fec0000010000 */
[----:B------:R-:W3:Y:S02]  /*63d60*/  LDS.128 R32, [R0] ;  /* 0x0000000000207984 */ /* 0x000ee40000000c00 */
[----:B------:R-:W-:Y:S06]  /*63d70*/  BAR.SYNC.DEFER_BLOCKING 0x0 ;  /* 0x0000000000007b1d */ /* 0x000fec0000010000 */
[----:B----4-:R-:W-:Y:S02]  /*63d80*/  STSM.16.M88.4 [R4], R36 ;  /* 0x0000002404007844 */ /* 0x010fe40000000200 */
[----:B------:R-:W-:Y:S06]  /*63d90*/  BAR.SYNC.DEFER_BLOCKING 0x0 ;  /* 0x0000000000007b1d */ /* 0x000fec0000010000 */
[----:B------:R-:W4:Y:S02]  /*63da0*/  LDS.128 R28, [R0] ;  /* 0x00000000001c7984 */ /* 0x000f240000000c00 */
[----:B------:R-:W-:Y:S06]  /*63db0*/  BAR.SYNC.DEFER_BLOCKING 0x0 ;  /* 0x0000000000007b1d */ /* 0x000fec0000010000 */
[----:B--2---:R-:W-:Y:S02]  /*63dc0*/  STSM.16.M88.4 [R4], R40 ;  /* 0x0000002804007844 */ /* 0x004fe40000000200 */
[----:B------:R-:W-:Y:S06]  /*63dd0*/  BAR.SYNC.DEFER_BLOCKING 0x0 ;  /* 0x0000000000007b1d */ /* 0x000fec0000010000 */
[----:B------:R-:W2:Y:S02]  /*63de0*/  LDS.128 R40, [R0] ;  /* 0x0000000000287984 */ /* 0x000ea40000000c00 */
[----:B------:R-:W-:Y:S06]  /*63df0*/  BAR.SYNC.DEFER_BLOCKING 0x0 ;  /* 0x0000000000007b1d */ /* 0x000fec0000010000 */
[----:B------:R1:W-:Y:S02]  /*63e00*/  STSM.16.M88.4 [R4], R44 ;  /* 0x0000002c04007844 */ /* 0x0003e40000000200 */
[----:B------:R-:W-:Y:S01]  /*63e10*/  BAR.SYNC.DEFER_BLOCKING 0x0 ;  /* 0x0000000000007b1d */ /* 0x000fe20000010000 */
[----:B-1----:R-:W-:-:S05]  /*63e20*/  VIADD R44, R6, 0x4 ;  /* 0x00000004062c7836 */ /* 0x002fca0000000000 */
[----:B------:R-:W-:Y:S01]  /*63e30*/  ISETP.LT.AND P1, PT, R44, UR60, !P0 ;  /* 0x0000003c2c007c0c */ /* 0x000fe2000c721270 */
[C---:B------:R-:W-:Y:S01]  /*63e40*/  VIADD R45, R6.reuse, 0xc ;  /* 0x0000000c062d7836 */ /* 0x040fe20000000000 */
[----:B------:R-:W-:Y:S01]  /*63e50*/  MOV R50, R88 ;  /* 0x0000005800327202 */ /* 0x000fe20000000f00 */
[C---:B------:R-:W-:Y:S02]  /*63e60*/  VIADD R46, R6.reuse, 0xd ;  /* 0x0000000d062e7836 */ /* 0x040fe40000000000 */
[----:B------:R-:W-:Y:S02]  /*63e70*/  IMAD.MOV.U32 R51, RZ, RZ, R90 ;  /* 0x000000ffff337224 */ /* 0x000fe400078e005a */
[C---:B------:R-:W-:Y:S01]  /*63e80*/  VIADD R52, R6.reuse, 0x13 ;  /* 0x0000001306347836 */ /* 0x040fe20000000000 */
[----:B------:R-:W1:Y:S01]  /*63e90*/  LDS.128 R36, [R0] ;  /* 0x0000000000247984 */ /* 0x000e620000000c00 */
[C---:B------:R-:W-:Y:S02]  /*63ea0*/  VIADD R47, R6.reuse, 0xe ;  /* 0x0000000e062f7836 */ /* 0x040fe40000000000 */
[----:B------:R-:W-:Y:S01]  /*63eb0*/  VIADD R53, R6, 0x14 ;  /* 0x0000001406357836 */ /* 0x000fe20000000000 */
[----:B------:R-:W-:Y:S01]  /*63ec0*/  BAR.SYNC.DEFER_BLOCKING 0x0 ;  /* 0x0000000000007b1d */ /* 0x000fe20000010000 */
[----:B------:R-:W-:-:S02]  /*63ed0*/  @P1 LOP3.LUT R3, R3, 0x4, RZ, 0xfc, !PT ;  /* 0x0000000403031812 */ /* 0x000fc400078efcff */
[----:B------:R-:W-:Y:S02]  /*63ee0*/  ISETP.LT.AND P1, PT, R27, UR59, !P0 ;  /* 0x0000003b1b007c0c */ /* 0x000fe4000c721270 */
[----:B------:R-:W-:Y:S02]  /*63ef0*/  LOP3.LUT R3, R3, 0xfffffffd, RZ, 0xc0, !PT ;  /* 0xfffffffd03037812 */ /* 0x000fe400078ec0ff */
[C---:B------:R-:W-:Y:S01]  /*63f00*/  IADD3 R54, R6.reuse, 0x15, RZ ;  /* 0x0000001506367810 */ /* 0x040fe20007ffe0ff */
[C---:B------:R-:W-:Y:S02]  /*63f10*/  VIADD R55, R6.reuse, 0x16 ;  /* 0x0000001606377836 */ /* 0x040fe40000000000 */
[C---:B------:R-:W-:Y:S02]  /*63f20*/  VIADD R56, R6.reuse, 0x17 ;  /* 0x0000001706387836 */ /* 0x040fe40000000000 */
[C---:B------:R-:W-:Y:S02]  /*63f30*/  VIADD R57, R6.reuse, 0x18 ;  /* 0x0000001806397836 */ /* 0x040fe40000000000 */
[C---:B------:R-:W-:Y:S01]  /*63f40*/  VIADD R58, R6.reuse, 0x19 ;  /* 0x00000019063a7836 */ /* 0x040fe20000000000 */
[C---:B------:R-:W-:Y:S01]  /*63f50*/  IADD3 R59, R6.reuse, 0x1a, RZ ;  /* 0x0000001a063b7810 */ /* 0x040fe20007ffe0ff */
[C---:B------:R-:W-:Y:S01]  /*63f60*/  VIADD R60, R6.reuse, 0x1b ;  /* 0x0000001b063c7836 */ /* 0x040fe20000000000 */
[----:B------:R-:W-:Y:S01]  /*63f70*/  @P1 LOP3.LUT R3, R3, 0x2, RZ, 0xfc, !PT ;  /* 0x0000000203031812 */ /* 0x000fe200078efcff */
[----:B------:R-:W-:Y:S01]  /*63f80*/  VIADD R61, R6, 0x1c ;  /* 0x0000001c063d7836 */ /* 0x000fe20000000000 */
[----:B------:R-:W-:Y:S01]  /*63f90*/  ISETP.LT.AND P1, PT, R26, UR58, !P0 ;  /* 0x0000003a1a007c0c */ /* 0x000fe2000c721270 */
[C---:B------:R-:W-:Y:S01]  /*63fa0*/  VIADD R62, R6.reuse, 0x1d ;  /* 0x0000001d063e7836 */ /* 0x040fe20000000000 */
[----:B------:R-:W-:Y:S01]  /*63fb0*/  LOP3.LUT R3, R3, 0xfffffffe, RZ, 0xc0, !PT ;  /* 0xfffffffe03037812 */ /* 0x000fe200078ec0ff */
[C---:B------:R-:W-:Y:S01]  /*63fc0*/  VIADD R63, R6.reuse, 0x1e ;  /* 0x0000001e063f7836 */ /* 0x040fe20000000000 */
[C---:B------:R-:W-:Y:S01]  /*63fd0*/  IADD3 R64, R6.reuse, 0x1f, RZ ;  /* 0x0000001f06407810 */ /* 0x040fe20007ffe0ff */
[----:B------:R3:W-:Y:S01]  /*63fe0*/  STSM.16.M88.4 [R4], R48 ;  /* 0x0000003004007844 */ /* 0x0007e20000000200 */
[----:B------:R-:W-:-:S02]  /*63ff0*/  VIADD R65, R6, 0x20 ;  /* 0x0000002006417836 */ /* 0x000fc40000000000 */
[C---:B------:R-:W-:Y:S02]  /*64000*/  VIADD R66, R6.reuse, 0x21 ;  /* 0x0000002106427836 */ /* 0x040fe40000000000 */
[C---:B------:R-:W-:Y:S02]  /*64010*/  VIADD R67, R6.reuse, 0x22 ;  /* 0x0000002206437836 */ /* 0x040fe40000000000 */
[C---:B------:R-:W-:Y:S01]  /*64020*/  VIADD R68, R6.reuse, 0x23 ;  /* 0x0000002306447836 */ /* 0x040fe20000000000 */
[----:B------:R-:W-:Y:S02]  /*64030*/  @P1 LOP3.LUT R3, R3, 0x1, RZ, 0xfc, !PT ;  /* 0x0000000103031812 */ /* 0x000fe400078efcff */
[C---:B------:R-:W-:Y:S01]  /*64040*/  IADD3 R69, R6.reuse, 0x24, RZ ;  /* 0x0000002406457810 */ /* 0x040fe20007ffe0ff */
[----:B------:R-:W-:Y:S01]  /*64050*/  VIADD R70, R6, 0x25 ;  /* 0x0000002506467836 */ /* 0x000fe20000000000 */
[----:B------:R-:W-:Y:S01]  /*64060*/  ISETP.LT.AND P1, PT, R2, UR57, !P0 ;  /* 0x0000003902007c0c */ /* 0x000fe2000c721270 */
[----:B------:R-:W-:-:S02]  /*64070*/  VIADD R71, R6, 0x26 ;  /* 0x0000002606477836 */ /* 0x000fc40000000000 */
[C---:B------:R-:W-:Y:S02]  /*64080*/  VIADD R72, R6.reuse, 0x27 ;  /* 0x0000002706487836 */ /* 0x040fe40000000000 */
[C---:B------:R-:W-:Y:S01]  /*64090*/  VIADD R73, R6.reuse, 0x28 ;  /* 0x0000002806497836 */ /* 0x040fe20000000000 */
[C---:B------:R-:W-:Y:S01]  /*640a0*/  IADD3 R74, R6.reuse, 0x29, RZ ;  /* 0x00000029064a7810 */ /* 0x040fe20007ffe0ff */
[C---:B---3--:R-:W-:Y:S01]  /*640b0*/  VIADD R48, R6.reuse, 0xf ;  /* 0x0000000f06307836 */ /* 0x048fe20000000000 */
[C---:B------:R-:W-:Y:S01]  /*640c0*/  IADD3 R49, R6.reuse, 0x10, RZ ;  /* 0x0000001006317810 */ /* 0x040fe20007ffe0ff */
[C---:B------:R-:W-:Y:S02]  /*640d0*/  VIADD R50, R6.reuse, 0x11 ;  /* 0x0000001106327836 */ /* 0x040fe40000000000 */
[C---:B------:R-:W-:Y:S02]  /*640e0*/  VIADD R75, R6.reuse, 0x2a ;  /* 0x0000002a064b7836 */ /* 0x040fe40000000000 */
[C---:B------:R-:W-:Y:S01]  /*640f0*/  VIADD R76, R6.reuse, 0x2b ;  /* 0x0000002b064c7836 */ /* 0x040fe20000000000 */
[----:B------:R-:W-:Y:S01]  /*64100*/  @P1 LOP3.LUT R5, R5, 0x8000, RZ, 0xfc, !PT ;  /* 0x0000800005051812 */ /* 0x000fe200078efcff */
[C---:B------:R-:W-:Y:S01]  /*64110*/  VIADD R51, R6.reuse, 0x12 ;  /* 0x0000001206337836 */ /* 0x040fe20000000000 */
[----:B------:R-:W-:Y:S01]  /*64120*/  ISETP.LT.AND P1, PT, R45, UR56, !P0 ;  /* 0x000000382d007c0c */ /* 0x000fe2000c721270 */
[----:B------:R-:W-:-:S02]  /*64130*/  VIADD R77, R6, 0x2c ;  /* 0x0000002c064d7836 */ /* 0x000fc40000000000 */
[C---:B------:R-:W-:Y:S01]  /*64140*/  VIADD R78, R6.reuse, 0x2d ;  /* 0x0000002d064e7836 */ /* 0x040fe20000000000 */
        /* <DEDUP_REMOVED lines=14> */
[C---:B------:R-:W-:Y:S01]  /*64230*/  VIADD R158, R6.reuse, 0x3f ;  /* 0x0000003f069e7836 */ /* 0x040fe20000000000 */
[----:B------:R-:W-:Y:S01]  /*64240*/  ULDC UR60, c[0x0][0x22c] ;  /* 0x00008b00003c7ab9 */ /* 0x000fe20000000800 */
[C---:B------:R-:W-:Y:S01]  /*64250*/  VIADD R159, R6.reuse, 0x40 ;  /* 0x00000040069f7836 */ /* 0x040fe20000000000 */
[----:B------:R-:W-:Y:S01]  /*64260*/  ULDC UR59, c[0x0][0x22c] ;  /* 0x00008b00003b7ab9 */ /* 0x000fe20000000800 */
[C---:B------:R-:W-:Y:S01]  /*64270*/  VIADD R160, R6.reuse, 0x41 ;  /* 0x0000004106a07836 */ /* 0x040fe20000000000 */
[C---:B------:R-:W-:Y:S01]  /*64280*/  IADD3 R161, R6.reuse, 0x42, RZ ;  /* 0x0000004206a17810 */ /* 0x040fe20007ffe0ff */
[----:B------:R-:W-:Y:S01]  /*64290*/  ULDC UR58, c[0x0][0x22c] ;  /* 0x00008b00003a7ab9 */ /* 0x000fe20000000800 */
[C---:B------:R-:W-:Y:S01]  /*642a0*/  VIADD R162, R6.reuse, 0x43 ;  /* 0x0000004306a27836 */ /* 0x040fe20000000000 */
[----:B------:R-:W-:Y:S01]  /*642b0*/  @P1 LOP3.LUT R19, R19, 0x2000, RZ, 0xfc, !PT ;  /* 0x0000200013131812 */ /* 0x000fe200078efcff */
[----:B------:R-:W-:Y:S01]  /*642c0*/  ULDC UR57, c[0x0][0x22c] ;  /* 0x00008b0000397ab9 */ /* 0x000fe20000000800 */
[----:B------:R-:W-:Y:S01]  /*642d0*/  ISETP.LT.AND P1, PT, R47, UR54, !P0 ;  /* 0x000000362f007c0c */ /* 0x000fe2000c721270 */
[C---:B------:R-:W-:Y:S01]  /*642e0*/  VIADD R163, R6.reuse, 0x44 ;  /* 0x0000004406a37836 */ /* 0x040fe20000000000 */
[----:B------:R-:W-:Y:S01]  /*642f0*/  LOP3.LUT R19, R19, 0xffffefff, RZ, 0xc0, !PT ;  /* 0xffffefff13137812 */ /* 0x000fe200078ec0ff */
[----:B------:R-:W-:Y:S01]  /*64300*/  ULDC UR56, c[0x0][0x22c] ;  /* 0x00008b0000387ab9 */ /* 0x000fe20000000800 */
[C---:B------:R-:W-:Y:S01]  /*64310*/  VIADD R164, R6.reuse, 0x45 ;  /* 0x0000004506a47836 */ /* 0x040fe20000000000 */
[----:B------:R-:W-:Y:S01]  /*64320*/  ULDC UR55, c[0x0][0x22c] ;  /* 0x00008b0000377ab9 */ /* 0x000fe20000000800 */
[----:B------:R-:W-:Y:S01]  /*64330*/  VIADD R165, R6, 0x46 ;  /* 0x0000004606a57836 */ /* 0x000fe20000000000 */
[----:B------:R-:W-:-:S06]  /*64340*/  ULDC UR54, c[0x0][0x22c] ;  /* 0x00008b0000367ab9 */ /* 0x000fcc0000000800 */
[----:B------:R-:W-:Y:S02]  /*64350*/  @P1 LOP3.LUT R19, R19, 0x1000, RZ, 0xfc, !PT ;  /* 0x0000100013131812 */ /* 0x000fe400078efcff */
[----:B------:R-:W-:Y:S01]  /*64360*/  ISETP.LT.AND P1, PT, R48, UR53, !P0 ;  /* 0x0000003530007c0c */ /* 0x000fe2000c721270 */
[----:B------:R-:W-:Y:S01]  /*64370*/  ULDC UR53, c[0x0][0x22c] ;  /* 0x00008b0000357ab9 */ /* 0x000fe20000000800 */
[----:B------:R-:W-:-:S11]  /*64380*/  LOP3.LUT R19, R19, 0xfffff7ff, RZ, 0xc0, !PT ;  /* 0xfffff7ff13137812 */ /* 0x000fd600078ec0ff */
[----:B------:R-:W-:Y:S02]  /*64390*/  @P1 LOP3.LUT R19, R19, 0x800, RZ, 0xfc, !PT ;  /* 0x0000080013131812 */ /* 0x000fe400078efcff */
[----:B------:R-:W-:Y:S01]  /*643a0*/  ISETP.LT.AND P1, PT, R49, UR52, !P0 ;  /* 0x0000003431007c0c */ /* 0x000fe2000c721270 */
[----:B------:R-:W-:Y:S01]  /*643b0*/  VIADD R167, R6, 0x48 ;  /* 0x0000004806a77836 */ /* 0x000fe20000000000 */
[----:B------:R-:W-:Y:S01]  /*643c0*/  LOP3.LUT R19, R19, 0xfffffbff, RZ, 0xc0, !PT ;  /* 0xfffffbff13137812 */ /* 0x000fe200078ec0ff */
[----:B------:R-:W-:-:S10]  /*643d0*/  ULDC UR52, c[0x0][0x22c] ;  /* 0x00008b0000347ab9 */ /* 0x000fd40000000800 */
[----:B------:R-:W-:Y:S02]  /*643e0*/  @P1 LOP3.LUT R19, R19, 0x400, RZ, 0xfc, !PT ;  /* 0x0000040013131812 */ /* 0x000fe400078efcff */
[----:B------:R-:W-:Y:S02]  /*643f0*/  ISETP.LT.AND P1, PT, R50, UR51, !P0 ;  /* 0x0000003332007c0c */ /* 0x000fe4000c721270 */
[C---:B------:R-:W-:Y:S01]  /*64400*/  IADD3 R166, R6.reuse, 0x47, RZ ;  /* 0x0000004706a67810 */ /* 0x040fe20007ffe0ff */
[----:B------:R-:W-:Y:S01]  /*64410*/  VIADD R168, R6, 0x49 ;  /* 0x0000004906a87836 */ /* 0x000fe20000000000 */
[----:B------:R-:W-:Y:S01]  /*64420*/  LOP3.LUT R19, R19, 0xfffffdff, RZ, 0xc0, !PT ;  /* 0xfffffdff13137812 */ /* 0x000fe200078ec0ff */
[----:B------:R-:W-:-:S08]  /*64430*/  ULDC UR51, c[0x0][0x22c] ;  /* 0x00008b0000337ab9 */ /* 0x000fd00000000800 */
[----:B------:R-:W-:Y:S02]  /*64440*/  @P1 LOP3.LUT R19, R19, 0x200, RZ, 0xfc, !PT ;  /* 0x0000020013131812 */ /* 0x000fe400078efcff */
[----:B------:R-:W-:Y:S01]  /*64450*/  ISETP.LT.AND P1, PT, R51, UR50, !P0 ;  /* 0x0000003233007c0c */ /* 0x000fe2000c721270 */
[----:B------:R-:W-:Y:S01]  /*64460*/  VIADD R169, R6, 0x4a ;  /* 0x0000004a06a97836 */ /* 0x000fe20000000000 */
[----:B------:R-:W-:Y:S01]  /*64470*/  LOP3.LUT R19, R19, 0xfffffeff, RZ, 0xc0, !PT ;  /* 0xfffffeff13137812 */ /* 0x000fe200078ec0ff */
[----:B------:R-:W-:-:S10]  /*64480*/  ULDC UR50, c[0x0][0x22c] ;  /* 0x00008b0000327ab9 */ /* 0x000fd40000000800 */
[----:B------:R-:W-:Y:S02]  /*64490*/  @P1 LOP3.LUT R19, R19, 0x100, RZ, 0xfc, !PT ;  /* 0x0000010013131812 */ /* 0x000fe400078efcff */
[----:B------:R-:W-:Y:S01]  /*644a0*/  ISETP.LT.AND P1, PT, R52, UR49, !P0 ;  /* 0x0000003134007c0c */ /* 0x000fe2000c721270 */
[----:B------:R-:W-:Y:S01]  /*644b0*/  VIADD R170, R6, 0x4b ;  /* 0x0000004b06aa7836 */ /* 0x000fe20000000000 */
[----:B------:R-:W-:Y:S01]  /*644c0*/  LOP3.LUT R19, R19, 0xffffff7f, RZ, 0xc0, !PT ;  /* 0xffffff7f13137812 */ /* 0x000fe200078ec0ff */
[----:B------:R-:W-:-:S10]  /*644d0*/  ULDC UR49, c[0x0][0x22c] ;  /* 0x00008b0000317ab9 */ /* 0x000fd40000000800 */
        /* <DEDUP_REMOVED lines=38> */
[----:B------:R-:W-:-:S11]  /*64740*/  ULDC UR41, c[0x0][0x22c] ;  /* 0x00008b0000297ab9 */ /* 0x000fd60000000800 */
        /* <DEDUP_REMOVED lines=45> */
[----:B------:R-:W-:Y:S01]  /*64a20*/  LOP3.LUT R16, R16, 0x7fffffff, RZ, 0xc0, !PT ;  /* 0x7fffffff10107812 */ /* 0x000fe200078ec0ff */
        /* <DEDUP_REMOVED lines=109> */
[C---:B------:R-:W-:Y:S01]  /*65100*/  VIADD R99, R6.reuse, 0x73 ;  /* 0x0000007306637836 */ /* 0x040fe20000000000 */
[----:B------:R-:W-:Y:S01]  /*65110*/  IADD3 R130, R6, 0x56, RZ ;  /* 0x0000005606827810 */ /* 0x000fe20007ffe0ff */
[----:B------:R-:W-:-:S10]  /*65120*/  ULDC UR9, c[0x0][0x22c] ;  /* 0x00008b0000097ab9 */ /* 0x000fd40000000800 */
[----:B------:R-:W-:Y:S02]  /*65130*/  @P1 LOP3.LUT R18, R18, 0x80000000, RZ, 0xfc, !PT ;  /* 0x8000000012121812 */ /* 0x000fe400078efcff */
[----:B------:R-:W-:Y:S01]  /*65140*/  ISETP.LT.AND P1, PT, R155, UR8, !P0 ;  /* 0x000000089b007c0c */ /* 0x000fe2000c721270 */
[----:B------:R-:W-:Y:S01]  /*65150*/  ULDC UR8, c[0x0][0x22c] ;  /* 0x00008b0000087ab9 */ /* 0x000fe20000000800 */
[----:B------:R-:W-:-:S11]  /*65160*/  LOP3.LUT R18, R18, 0xbfffffff, RZ, 0xc0, !PT ;  /* 0xbfffffff12127812 */ /* 0x000fd600078ec0ff */
[----:B------:R-:W-:Y:S02]  /*65170*/  @P1 LOP3.LUT R18, R18, 0x40000000, RZ, 0xfc, !PT ;  /* 0x4000000012121812 */ /* 0x000fe400078efcff */
[----:B------:R-:W-:Y:S02]  /*65180*/  ISETP.LT.AND P1, PT, R156, UR7, !P0 ;  /* 0x000000079c007c0c */ /* 0x000fe4000c721270 */
[C---:B------:R-:W-:Y:S02]  /*65190*/  IADD3 R125, R6.reuse, 0x5b, RZ ;  /* 0x0000005b067d7810 */ /* 0x040fe40007ffe0ff */
[C---:B------:R-:W-:Y:S02]  /*651a0*/  IADD3 R120, R6.reuse, 0x60, RZ ;  /* 0x0000006006787810 */ /* 0x040fe40007ffe0ff */
[C---:B------:R-:W-:Y:S01]  /*651b0*/  IADD3 R97, R6.reuse, 0x74, RZ ;  /* 0x0000007406617810 */ /* 0x040fe20007ffe0ff */
[----:B------:R-:W-:Y:S01]  /*651c0*/  VIADD R95, R6, 0x75 ;  /* 0x00000075065f7836 */ /* 0x000fe20000000000 */
[----:B------:R-:W-:Y:S01]  /*651d0*/  LOP3.LUT R18, R18, 0xdfffffff, RZ, 0xc0, !PT ;  /* 0xdfffffff12127812 */ /* 0x000fe200078ec0ff */
[----:B------:R-:W-:-:S04]  /*651e0*/  ULDC UR7, c[0x0][0x22c] ;  /* 0x00008b0000077ab9 */ /* 0x000fc80000000800 */
        /* <DEDUP_REMOVED lines=145> */
[----:B------:R-:W-:-:S12]  /*65b00*/  ULDC UR33, c[0x0][0x22c] ;  /* 0x00008b0000217ab9 */ /* 0x000fd80000000800 */
        /* <DEDUP_REMOVED lines=52> */
[----:B------:R-:W-:Y:S02]  /*65e50*/  LOP3.LUT R24, R24, 0x7fffffff, RZ, 0xc0, !PT ;  /* 0x7fffffff18187812 */ /* 0x000fe400078ec0ff */
[C---:B------:R-:W-:Y:S01]  /*65e60*/  IADD3 R77, R6.reuse, 0x9d, RZ ;  /* 0x0000009d064d7810 */ /* 0x040fe20007ffe0ff */
[----:B------:R-:W-:Y:S01]  /*65e70*/  VIADD R78, R6, 0x9e ;  /* 0x0000009e064e7836 */ /* 0x000fe20000000000 */
[----:B------:R-:W-:Y:S01]  /*65e80*/  LOP3.LUT R16, R16, 0xffefffff, RZ, 0xc0, !PT ;  /* 0xffefffff10107812 */ /* 0x000fe200078ec0ff */
[----:B------:R-:W-:-:S06]  /*65e90*/  ULDC UR22, c[0x0][0x22c] ;  /* 0x00008b0000167ab9 */ /* 0x000fcc0000000800 */
        /* <DEDUP_REMOVED lines=94> */
[----:B------:R-:W-:Y:S01]  /*66480*/  ULDC UR59, c[0x0][0x22c] ;  /* 0x00008b00003b7ab9 */ /* 0x000fe20000000800 */
[----:B------:R-:W-:-:S09]  /*66490*/  IADD3 R44, R6, 0x7a, RZ ;  /* 0x0000007a062c7810 */ /* 0x000fd20007ffe0ff */
[----:B------:R-:W-:Y:S02]  /*664a0*/  @P1 LOP3.LUT R16, R16, 0x2, RZ, 0xfc, !PT ;  /* 0x0000000210101812 */ /* 0x000fe400078efcff */
[----:B------:R-:W-:Y:S01]  /*664b0*/  ISETP.LT.AND P1, PT, R44, UR58, !P0 ;  /* 0x0000003a2c007c0c */ /* 0x000fe2000c721270 */
[----:B------:R-:W-:Y:S01]  /*664c0*/  VIADD R44, R6, 0x7b ;  /* 0x0000007b062c7836 */ /* 0x000fe20000000000 */
[----:B------:R-:W-:Y:S01]  /*664d0*/  LOP3.LUT R16, R16, 0xfffffffe, RZ, 0xc0, !PT ;  /* 0xfffffffe10107812 */ /* 0x000fe200078ec0ff */
[C---:B------:R-:W-:Y:S01]  /*664e0*/  VIADD R160, R6.reuse, 0xb2 ;  /* 0x000000b206a07836 */ /* 0x040fe20000000000 */
[----:B------:R-:W-:Y:S01]  /*664f0*/  ISETP.LT.AND P2, PT, R157, UR61, !P0 ;  /* 0x0000003d9d007c0c */ /* 0x000fe2000c741270 */
[----:B------:R-:W-:Y:S01]  /*66500*/  ULDC UR58, c[0x0][0x22c] ;  /* 0x00008b00003a7ab9 */ /* 0x000fe20000000800 */
[C---:B------:R-:W-:Y:S01]  /*66510*/  VIADD R161, R6.reuse, 0xb3 ;  /* 0x000000b306a17836 */ /* 0x040fe20000000000 */
[C---:B------:R-:W-:Y:S01]  /*66520*/  IADD3 R162, R6.reuse, 0xb4, RZ ;  /* 0x000000b406a27810 */ /* 0x040fe20007ffe0ff */
[----:B------:R-:W-:-:S02]  /*66530*/  VIADD R163, R6, 0xb5 ;  /* 0x000000b506a37836 */ /* 0x000fc40000000000 */
[C---:B------:R-:W-:Y:S02]  /*66540*/  VIADD R164, R6.reuse, 0xb6 ;  /* 0x000000b606a47836 */ /* 0x040fe40000000000 */
[----:B------:R-:W-:Y:S01]  /*66550*/  VIADD R165, R6, 0xb7 ;  /* 0x000000b706a57836 */ /* 0x000fe20000000000 */
[----:B------:R-:W-:Y:S01]  /*66560*/  @P1 LOP3.LUT R16, R16, 0x1, RZ, 0xfc, !PT ;  /* 0x0000000110101812 */ /* 0x000fe200078efcff */
[----:B------:R-:W-:Y:S01]  /*66570*/  VIADD R166, R6, 0xb8 ;  /* 0x000000b806a67836 */ /* 0x000fe20000000000 */
[----:B------:R-:W-:Y:S01]  /*66580*/  ISETP.LT.AND P1, PT, R44, UR57, !P0 ;  /* 0x000000392c007c0c */ /* 0x000fe2000c721270 */
[C---:B------:R-:W-:Y:S01]  /*66590*/  VIADD R44, R6.reuse, 0x7c ;  /* 0x0000007c062c7836 */ /* 0x040fe20000000000 */
[----:B------:R-:W-:Y:S01]  /*665a0*/  ULDC UR57, c[0x0][0x22c] ;  /* 0x00008b0000397ab9 */ /* 0x000fe20000000800 */
[C---:B------:R-:W-:Y:S01]  /*665b0*/  IADD3 R167, R6.reuse, 0xb9, RZ ;  /* 0x000000b906a77810 */ /* 0x040fe20007ffe0ff */
[C---:B------:R-:W-:Y:S02]  /*665c0*/  VIADD R168, R6.reuse, 0xba ;  /* 0x000000ba06a87836 */ /* 0x040fe40000000000 */
[----:B------:R-:W-:-:S02]  /*665d0*/  VIADD R169, R6, 0xbb ;  /* 0x000000bb06a97836 */ /* 0x000fc40000000000 */
[----:B------:R-:W-:Y:S01]  /*665e0*/  VIADD R170, R6, 0xbc ;  /* 0x000000bc06aa7836 */ /* 0x000fe20000000000 */
[----:B------:R-:W-:Y:S01]  /*665f0*/  LOP3.LUT R20, R20, 0x7fffffff, RZ, 0xc0, !PT ;  /* 0x7fffffff14147812 */ /* 0x000fe200078ec0ff */
[C---:B------:R-:W-:Y:S01]  /*66600*/  VIADD R171, R6.reuse, 0xbd ;  /* 0x000000bd06ab7836 */ /* 0x040fe20000000000 */
[C---:B------:R-:W-:Y:S02]  /*66610*/  IADD3 R252, R6.reuse, 0xbe, RZ ;  /* 0x000000be06fc7810 */ /* 0x040fe40007ffe0ff */
[C---:B------:R-:W-:Y:S01]  /*66620*/  IADD3 R245, R6.reuse, 0xbf, RZ ;  /* 0x000000bf06f57810 */ /* 0x040fe20007ffe0ff */
[C---:B------:R-:W-:Y:S01]  /*66630*/  VIADD R246, R6.reuse, 0xc0 ;  /* 0x000000c006f67836 */ /* 0x040fe20000000000 */
[----:B------:R-:W-:Y:S01]  /*66640*/  @P1 LOP3.LUT R7, R7, 0x80000000, RZ, 0xfc, !PT ;  /* 0x8000000007071812 */ /* 0x000fe200078efcff */
[----:B------:R-:W-:Y:S01]  /*66650*/  VIADD R247, R6, 0xc1 ;  /* 0x000000c106f77836 */ /* 0x000fe20000000000 */
[----:B------:R-:W-:Y:S01]  /*66660*/  ISETP.LT.AND P1, PT, R44, UR56, !P0 ;  /* 0x000000382c007c0c */ /* 0x000fe2000c721270 */
[----:B------:R-:W-:Y:S01]  /*66670*/  ULDC UR56, c[0x0][0x22c] ;  /* 0x00008b0000387ab9 */ /* 0x000fe20000000800 */
[----:B------:R-:W-:Y:S01]  /*66680*/  LOP3.LUT R7, R7, 0xbfffffff, RZ, 0xc0, !PT ;  /* 0xbfffffff07077812 */ /* 0x000fe200078ec0ff */
[----:B------:R-:W-:-:S02]  /*66690*/  VIADD R248, R6, 0xc2 ;  /* 0x000000c206f87836 */ /* 0x000fc40000000000 */
[C---:B------:R-:W-:Y:S01]  /*666a0*/  VIADD R249, R6.reuse, 0xc3 ;  /* 0x000000c306f97836 */ /* 0x040fe20000000000 */
[C---:B------:R-:W-:Y:S01]  /*666b0*/  IADD3 R250, R6.reuse, 0xc4, RZ ;  /* 0x000000c406fa7810 */ /* 0x040fe20007ffe0ff */
[C---:B------:R-:W-:Y:S02]  /*666c0*/  VIADD R251, R6.reuse, 0xc5 ;  /* 0x000000c506fb7836 */ /* 0x040fe40000000000 */
[C---:B------:R-:W-:Y:S02]  /*666d0*/  VIADD R25, R6.reuse, 0xc6 ;  /* 0x000000c606197836 */ /* 0x040fe40000000000 */
[C---:B------:R-:W-:Y:S01]  /*666e0*/  VIADD R92, R6.reuse, 0xc7 ;  /* 0x000000c7065c7836 */ /* 0x040fe20000000000 */
[C---:B------:R-:W-:Y:S01]  /*666f0*/  IADD3 R21, R6.reuse, 0xc9, RZ ;  /* 0x000000c906157810 */ /* 0x040fe20007ffe0ff */
[C---:B------:R-:W-:Y:S01]  /*66700*/  VIADD R94, R6.reuse, 0xc8 ;  /* 0x000000c8065e7836 */ /* 0x040fe20000000000 */
[----:B------:R-:W-:Y:S01]  /*66710*/  @P1 LOP3.LUT R7, R7, 0x40000000, RZ, 0xfc, !PT ;  /* 0x4000000007071812 */ /* 0x000fe200078efcff */
[C---:B------:R-:W-:Y:S01]  /*66720*/  VIADD R22, R6.reuse, 0xca ;  /* 0x000000ca06167836 */ /* 0x040fe20000000000 */
[----:B------:R-:W-:Y:S01]  /*66730*/  ISETP.LT.AND P1, PT, R45, UR55, !P0 ;  /* 0x000000372d007c0c */ /* 0x000fe2000c721270 */
[----:B------:R-:W-:Y:S01]  /*66740*/  ULDC UR55, c[0x0][0x22c] ;  /* 0x00008b0000377ab9 */ /* 0x000fe20000000800 */
[----:B------:R-:W-:Y:S01]  /*66750*/  LOP3.LUT R7, R7, 0xdfffffff, RZ, 0xc0, !PT ;  /* 0xdfffffff07077812 */ /* 0x000fe200078ec0ff */
[----:B------:R-:W-:-:S02]  /*66760*/  VIADD R17, R6, 0xcb ;  /* 0x000000cb06117836 */ /* 0x000fc40000000000 */
[C---:B------:R-:W-:Y:S02]  /*66770*/  VIADD R96, R6.reuse, 0xcc ;  /* 0x000000cc06607836 */ /* 0x040fe40000000000 */
[C---:B------:R-:W-:Y:S01]  /*66780*/  VIADD R98, R6.reuse, 0xcd ;  /* 0x000000cd06627836 */ /* 0x040fe20000000000 */
[C---:B------:R-:W-:Y:S01]  /*66790*/  IADD3 R100, R6.reuse, 0xce, RZ ;  /* 0x000000ce06647810 */ /* 0x040fe20007ffe0ff */
[C---:B------:R-:W-:Y:S02]  /*667a0*/  VIADD R102, R6.reuse, 0xcf ;  /* 0x000000cf06667836 */ /* 0x040fe40000000000 */
[C---:B------:R-:W-:Y:S02]  /*667b0*/  VIADD R151, R6.reuse, 0xd0 ;  /* 0x000000d006977836 */ /* 0x040fe40000000000 */
[C---:B------:R-:W-:Y:S01]  /*667c0*/  VIADD R150, R6.reuse, 0xd1 ;  /* 0x000000d106967836 */ /* 0x040fe20000000000 */
[----:B------:R-:W-:Y:S01]  /*667d0*/  @P1 LOP3.LUT R7, R7, 0x20000000, RZ, 0xfc, !PT ;  /* 0x2000000007071812 */ /* 0x000fe200078efcff */
[----:B------:R-:W-:Y:S01]  /*667e0*/  VIADD R149, R6, 0xd2 ;  /* 0x000000d206957836 */ /* 0x000fe20000000000 */
[----:B------:R-:W-:Y:S01]  /*667f0*/  ISETP.LT.AND P1, PT, R46, UR54, !P0 ;  /* 0x000000362e007c0c */ /* 0x000fe2000c721270 */
[----:B------:R-:W-:Y:S01]  /*66800*/  ULDC UR54, c[0x0][0x22c] ;  /* 0x00008b0000367ab9 */ /* 0x000fe20000000800 */
[----:B------:R-:W-:-:S02]  /*66810*/  LOP3.LUT R7, R7, 0xefffffff, RZ, 0xc0, !PT ;  /* 0xefffffff07077812 */ /* 0x000fc400078ec0ff */
        /* <DEDUP_REMOVED lines=17> */
[C---:B------:R-:W-:Y:S02]  /*66930*/  VIADD R135, R6.reuse, 0xe0 ;  /* 0x000000e006877836 */ /* 0x040fe40000000000 */
[C---:B------:R-:W-:Y:S01]  /*66940*/  VIADD R134, R6.reuse, 0xe1 ;  /* 0x000000e106867836 */ /* 0x040fe20000000000 */
[----:B------:R-:W-:Y:S02]  /*66950*/  @P1 LOP3.LUT R7, R7, 0x8000000, RZ, 0xfc, !PT ;  /* 0x0800000007071812 */ /* 0x000fe400078efcff */
[C---:B------:R-:W-:Y:S01]  /*66960*/  IADD3 R133, R6.reuse, 0xe2, RZ ;  /* 0x000000e206857810 */ /* 0x040fe20007ffe0ff */
[----:B------:R-:W-:Y:S01]  /*66970*/  VIADD R132, R6, 0xe3 ;  /* 0x000000e306847836 */ /* 0x000fe20000000000 */
[----:B------:R-:W-:Y:S01]  /*66980*/  ISETP.LT.AND P1, PT, R48, UR52, !P0 ;  /* 0x0000003430007c0c */ /* 0x000fe2000c721270 */
[----:B------:R-:W-:Y:S01]  /*66990*/  ULDC UR52, c[0x0][0x22c] ;  /* 0x00008b0000347ab9 */ /* 0x000fe20000000800 */
[----:B------:R-:W-:Y:S01]  /*669a0*/  LOP3.LUT R7, R7, 0xfbffffff, RZ, 0xc0, !PT ;  /* 0xfbffffff07077812 */ /* 0x000fe200078ec0ff */
[----:B------:R-:W-:-:S02]  /*669b0*/  VIADD R131, R6, 0xe4 ;  /* 0x000000e406837836 */ /* 0x000fc40000000000 */
[C---:B------:R-:W-:Y:S02]  /*669c0*/  VIADD R130, R6.reuse, 0xe5 ;  /* 0x000000e506827836 */ /* 0x040fe40000000000 */
[C---:B------:R-:W-:Y:S01]  /*669d0*/  VIADD R129, R6.reuse, 0xe6 ;  /* 0x000000e606817836 */ /* 0x040fe20000000000 */
[C---:B------:R-:W-:Y:S01]  /*669e0*/  IADD3 R128, R6.reuse, 0xe7, RZ ;  /* 0x000000e706807810 */ /* 0x040fe20007ffe0ff */
[----:B------:R-:W-:Y:S01]  /*669f0*/  VIADD R127, R6, 0xe8 ;  /* 0x000000e8067f7836 */ /* 0x000fe20000000000 */
[----:B------:R-:W-:-:S03]  /*66a00*/  ULDC UR61, c[0x0][0x22c] ;  /* 0x00008b00003d7ab9 */ /* 0x000fc60000000800 */
        /* <DEDUP_REMOVED lines=106> */
[----:B------:R-:W-:-:S12]  /*670b0*/  ULDC UR25, c[0x0][0x22c] ;  /* 0x00008b0000197ab9 */ /* 0x000fd80000000800 */
        /* <DEDUP_REMOVED lines=79> */
[----:B------:R-:W-:-:S04]  /*675b0*/  LOP3.LUT R24, R24, 0xfffff7ff, RZ, 0xc0, !PT ;  /* 0xfffff7ff18187812 */ /* 0x000fc800078ec0ff */
[----:B------:R-:W-:Y:S02]  /*675c0*/  @P2 LOP3.LUT R24, R24, 0x800, RZ, 0xfc, !PT ;  /* 0x0000080018182812 */ /* 0x000fe400078efcff */
[----:B------:R-:W-:Y:S01]  /*675d0*/  ISETP.LT.AND P2, PT, R159, UR59, !P0 ;  /* 0x0000003b9f007c0c */ /* 0x000fe2000c741270 */
[----:B------:R-:W-:Y:S01]  /*675e0*/  VIADD R126, R6, 0xe9 ;  /* 0x000000e9067e7836 */ /* 0x000fe20000000000 */
[----:B------:R-:W-:Y:S01]  /*675f0*/  LOP3.LUT R24, R24, 0xfffffbff, RZ, 0xc0, !PT ;  /* 0xfffffbff18187812 */ /* 0x000fe200078ec0ff */
[C---:B------:R-:W-:Y:S02]  /*67600*/  VIADD R125, R6.reuse, 0xea ;  /* 0x000000ea067d7836 */ /* 0x040fe40000000000 */
[----:B------:R-:W-:Y:S01]  /*67610*/  VIADD R124, R6, 0xeb ;  /* 0x000000eb067c7836 */ /* 0x000fe20000000000 */
[----:B------:R-:W-:Y:S02]  /*67620*/  @P1 LOP3.LUT R24, R24, 0x400, RZ, 0xfc, !PT ;  /* 0x0000040018181812 */ /* 0x000fe400078efcff */
[C---:B------:R-:W-:Y:S01]  /*67630*/  IADD3 R123, R6.reuse, 0xec, RZ ;  /* 0x000000ec067b7810 */ /* 0x040fe20007ffe0ff */
[----:B------:R-:W-:Y:S01]  /*67640*/  VIADD R122, R6, 0xed ;  /* 0x000000ed067a7836 */ /* 0x000fe20000000000 */
[----:B------:R-:W-:Y:S01]  /*67650*/  ISETP.LT.AND P1, PT, R160, UR58, !P0 ;  /* 0x0000003aa0007c0c */ /* 0x000fe2000c721270 */
[----:B------:R-:W-:Y:S01]  /*67660*/  VIADD R121, R6, 0xee ;  /* 0x000000ee06797836 */ /* 0x000fe20000000000 */
[----:B------:R-:W-:Y:S01]  /*67670*/  LOP3.LUT R24, R24, 0xfffffdff, RZ, 0xc0, !PT ;  /* 0xfffffdff18187812 */ /* 0x000fe200078ec0ff */
[----:B------:R-:W-:-:S02]  /*67680*/  VIADD R120, R6, 0xef ;  /* 0x000000ef06787836 */ /* 0x000fc40000000000 */
[----:B------:R-:W-:Y:S01]  /*67690*/  VIADD R119, R6, 0xf0 ;  /* 0x000000f006777836 */ /* 0x000fe20000000000 */
[----:B------:R-:W-:Y:S02]  /*676a0*/  @P2 LOP3.LUT R24, R24, 0x200, RZ, 0xfc, !PT ;  /* 0x0000020018182812 */ /* 0x000fe400078efcff */
[C---:B------:R-:W-:Y:S01]  /*676b0*/  IADD3 R118, R6.reuse, 0xf1, RZ ;  /* 0x000000f106767810 */ /* 0x040fe20007ffe0ff */
[C---:B------:R-:W-:Y:S01]  /*676c0*/  VIADD R117, R6.reuse, 0xf2 ;  /* 0x000000f206757836 */ /* 0x040fe20000000000 */
[----:B------:R-:W-:Y:S01]  /*676d0*/  ISETP.LT.AND P2, PT, R161, UR57, !P0 ;  /* 0x00000039a1007c0c */ /* 0x000fe2000c741270 */
[----:B------:R-:W-:Y:S01]  /*676e0*/  VIADD R116, R6, 0xf3 ;  /* 0x000000f306747836 */ /* 0x000fe20000000000 */
[----:B------:R-:W-:Y:S01]  /*676f0*/  LOP3.LUT R24, R24, 0xfffffeff, RZ, 0xc0, !PT ;  /* 0xfffffeff18187812 */ /* 0x000fe200078ec0ff */
[C---:B------:R-:W-:Y:S02]  /*67700*/  VIADD R115, R6.reuse, 0xf4 ;  /* 0x000000f406737836 */ /* 0x040fe40000000000 */
[----:B------:R-:W-:Y:S01]  /*67710*/  VIADD R114, R6, 0xf5 ;  /* 0x000000f506727836 */ /* 0x000fe20000000000 */
[----:B------:R-:W-:-:S02]  /*67720*/  @P1 LOP3.LUT R24, R24, 0x100, RZ, 0xfc, !PT ;  /* 0x0000010018181812 */ /* 0x000fc400078efcff */
[C---:B------:R-:W-:Y:S01]  /*67730*/  IADD3 R113, R6.reuse, 0xf6, RZ ;  /* 0x000000f606717810 */ /* 0x040fe20007ffe0ff */
[----:B------:R-:W-:Y:S01]  /*67740*/  VIADD R112, R6, 0xf7 ;  /* 0x000000f706707836 */ /* 0x000fe20000000000 */
[----:B------:R-:W-:Y:S01]  /*67750*/  ISETP.LT.AND P1, PT, R162, UR56, !P0 ;  /* 0x00000038a2007c0c */ /* 0x000fe2000c721270 */
[----:B------:R-:W-:Y:S01]  /*67760*/  VIADD R111, R6, 0xf8 ;  /* 0x000000f8066f7836 */ /* 0x000fe20000000000 */
[----:B------:R-:W-:Y:S02]  /*67770*/  LOP3.LUT R24, R24, 0xffffff7f, RZ, 0xc0, !PT ;  /* 0xffffff7f18187812 */ /* 0x000fe400078ec0ff */
[C---:B------:R-:W-:Y:S01]  /*67780*/  IADD3 R108, R6.reuse, 0xfb, RZ ;  /* 0x000000fb066c7810 */ /* 0x040fe20007ffe0ff */
[----:B------:R-:W-:Y:S01]  /*67790*/  VIADD R110, R6, 0xf9 ;  /* 0x000000f9066e7836 */ /* 0x000fe20000000000 */
[----:B------:R-:W-:Y:S01]  /*677a0*/  @P2 LOP3.LUT R24, R24, 0x80, RZ, 0xfc, !PT ;  /* 0x0000008018182812 */ /* 0x000fe200078efcff */
[C---:B------:R-:W-:Y:S01]  /*677b0*/  VIADD R107, R6.reuse, 0xfc ;  /* 0x000000fc066b7836 */ /* 0x040fe20000000000 */
[----:B------:R-:W-:Y:S01]  /*677c0*/  ISETP.LT.AND P2, PT, R163, UR55, !P0 ;  /* 0x00000037a3007c0c */ /* 0x000fe2000c741270 */
[----:B------:R-:W-:Y:S01]  /*677d0*/  VIADD R109, R6, 0xfa ;  /* 0x000000fa066d7836 */ /* 0x000fe20000000000 */
[----:B------:R-:W-:Y:S01]  /*677e0*/  LOP3.LUT R24, R24, 0xffffffbf, RZ, 0xc0, !PT ;  /* 0xffffffbf18187812 */ /* 0x000fe200078ec0ff */
[----:B------:R-:W-:-:S02]  /*677f0*/  VIADD R106, R6, 0xfd ;  /* 0x000000fd066a7836 */ /* 0x000fc40000000000 */
[----:B------:R-:W-:Y:S01]  /*67800*/  VIADD R105, R6, 0xfe ;  /* 0x000000fe06697836 */ /* 0x000fe20000000000 */
[----:B------:R-:W-:Y:S01]  /*67810*/  @P1 LOP3.LUT R24, R24, 0x40, RZ, 0xfc, !PT ;  /* 0x0000004018181812 */ /* 0x000fe200078efcff */
[----:B------:R-:W-:Y:S01]  /*67820*/  VIADD R104, R6, 0xff ;  /* 0x000000ff06687836 */ /* 0x000fe20000000000 */
[----:B------:R-:W-:Y:S02]  /*67830*/  ISETP.LT.AND P1, PT, R164, UR54, !P0 ;  /* 0x00000036a4007c0c */ /* 0x000fe4000c721270 */
[C---:B------:R-:W-:Y:S01]  /*67840*/  IADD3 R103, R6.reuse, 0x100, RZ ;  /* 0x0000010006677810 */ /* 0x040fe20007ffe0ff */
[----:B------:R-:W-:Y:S01]  /*67850*/  VIADD R101, R6, 0x101 ;  /* 0x0000010106657836 */ /* 0x000fe20000000000 */
[----:B------:R-:W-:Y:S01]  /*67860*/  LOP3.LUT R24, R24, 0xffffffdf, RZ, 0xc0, !PT ;  /* 0xffffffdf18187812 */ /* 0x000fe200078ec0ff */
[C---:B------:R-:W-:Y:S02]  /*67870*/  VIADD R99, R6.reuse, 0x102 ;  /* 0x0000010206637836 */ /* 0x040fe40000000000 */
[----:B------:R-:W-:Y:S01]  /*67880*/  VIADD R97, R6, 0x103 ;  /* 0x0000010306617836 */ /* 0x000fe20000000000 */
[----:B------:R-:W-:Y:S01]  /*67890*/  @P2 LOP3.LUT R24, R24, 0x20, RZ, 0xfc, !PT ;  /* 0x0000002018182812 */ /* 0x000fe200078efcff */
[----:B------:R-:W-:Y:S01]  /*678a0*/  VIADD R95, R6, 0x104 ;  /* 0x00000104065f7836 */ /* 0x000fe20000000000 */
[----:B------:R-:W-:-:S02]  /*678b0*/  ISETP.LT.AND P2, PT, R165, UR53, !P0 ;  /* 0x00000035a5007c0c */ /* 0x000fc4000c741270 */
[C---:B------:R-:W-:Y:S01]  /*678c0*/  IADD3 R93, R6.reuse, 0x105, RZ ;  /* 0x00000105065d7810 */ /* 0x040fe20007ffe0ff */
[----:B------:R-:W-:Y:S01]  /*678d0*/  VIADD R91, R6, 0x106 ;  /* 0x00000106065b7836 */ /* 0x000fe20000000000 */
[----:B------:R-:W-:Y:S01]  /*678e0*/  LOP3.LUT R24, R24, 0xffffffef, RZ, 0xc0, !PT ;  /* 0xffffffef18187812 */ /* 0x000fe200078ec0ff */
[C---:B------:R-:W-:Y:S01]  /*678f0*/  VIADD R89, R6.reuse, 0x107 ;  /* 0x0000010706597836 */ /* 0x040fe20000000000 */
[----:B------:R-:W-:Y:S01]  /*67900*/  ULDC UR59, c[0x0][0x22c] ;  /* 0x00008b00003b7ab9 */ /* 0x000fe20000000800 */
[----:B------:R-:W-:Y:S01]  /*67910*/  VIADD R2, R6, 0x108 ;  /* 0x0000010806027836 */ /* 0x000fe20000000000 */
[----:B------:R-:W-:Y:S01]  /*67920*/  @P1 LOP3.LUT R24, R24, 0x10, RZ, 0xfc, !PT ;  /* 0x0000001018181812 */ /* 0x000fe200078efcff */
[----:B------:R-:W-:Y:S01]  /*67930*/  VIADD R26, R6, 0x109 ;  /* 0x00000109061a7836 */ /* 0x000fe20000000000 */
[----:B------:R-:W-:Y:S01]  /*67940*/  ISETP.LT.AND P1, PT, R166, UR52, !P0 ;  /* 0x00000034a6007c0c */ /* 0x000fe2000c721270 */
[----:B------:R-:W-:Y:S01]  /*67950*/  ULDC UR58, c[0x0][0x22c] ;  /* 0x00008b00003a7ab9 */ /* 0x000fe20000000800 */
[----:B------:R-:W-:Y:S01]  /*67960*/  LOP3.LUT R24, R24, 0xfffffff7, RZ, 0xc0, !PT ;  /* 0xfffffff718187812 */ /* 0x000fe200078ec0ff */
[C---:B------:R-:W-:Y:S01]  /*67970*/  VIADD R27, R6.reuse, 0x10a ;  /* 0x0000010a061b7836 */ /* 0x040fe20000000000 */
[----:B------:R-:W-:Y:S01]  /*67980*/  ULDC UR57, c[0x0][0x22c] ;  /* 0x00008b0000397ab9 */ /* 0x000fe20000000800 */
[----:B------:R-:W-:Y:S01]  /*67990*/  IADD3 R44, R6, 0x10b, RZ ;  /* 0x0000010b062c7810 */ /* 0x000fe20007ffe0ff */
[----:B------:R-:W-:Y:S01]  /*679a0*/  ULDC UR56, c[0x0][0x22c] ;  /* 0x00008b0000387ab9 */ /* 0x000fe20000000800 */
[----:B------:R-:W-:Y:S01]  /*679b0*/  @P2 LOP3.LUT R24, R24, 0x8, RZ, 0xfc, !PT ;  /* 0x0000000818182812 */ /* 0x000fe200078efcff */
[----:B------:R-:W-:Y:S01]  /*679c0*/  VIADD R45, R6, 0x10c ;  /* 0x0000010c062d7836 */ /* 0x000fe20000000000 */
[----:B------:R-:W-:Y:S01]  /*679d0*/  ISETP.LT.AND P2, PT, R167, UR51, !P0 ;  /* 0x00000033a7007c0c */ /* 0x000fe2000c741270 */
[----:B------:R-:W-:Y:S01]  /*679e0*/  ULDC UR55, c[0x0][0x22c] ;  /* 0x00008b0000377ab9 */ /* 0x000fe20000000800 */
[----:B------:R-:W-:Y:S01]  /*679f0*/  LOP3.LUT R24, R24, 0xfffffffb, RZ, 0xc0, !PT ;  /* 0xfffffffb18187812 */ /* 0x000fe200078ec0ff */
[C---:B------:R-:W-:Y:S01]  /*67a00*/  VIADD R46, R6.reuse, 0x10d ;  /* 0x0000010d062e7836 */ /* 0x040fe20000000000 */
[----:B------:R-:W-:Y:S01]  /*67a10*/  ULDC UR54, c[0x0][0x22c] ;  /* 0x00008b0000367ab9 */ /* 0x000fe20000000800 */
[----:B------:R-:W-:Y:S01]  /*67a20*/  VIADD R47, R6, 0x10e ;  /* 0x0000010e062f7836 */ /* 0x000fe20000000000 */
[----:B------:R-:W-:Y:S01]  /*67a30*/  @P1 LOP3.LUT R24, R24, 0x4, RZ, 0xfc, !PT ;  /* 0x0000000418181812 */ /* 0x000fe200078efcff */
[----:B------:R-:W-:Y:S01]  /*67a40*/  ULDC UR53, c[0x0][0x22c] ;  /* 0x00008b0000357ab9 */ /* 0x000fe20000000800 */
[----:B------:R-:W-:Y:S01]  /*67a50*/  ISETP.LT.AND P1, PT, R168, UR50, !P0 ;  /* 0x00000032a8007c0c */ /* 0x000fe2000c721270 */
[----:B------:R-:W-:Y:S01]  /*67a60*/  VIADD R48, R6, 0x10f ;  /* 0x0000010f06307836 */ /* 0x000fe20000000000 */
[----:B------:R-:W-:Y:S01]  /*67a70*/  LOP3.LUT R24, R24, 0xfffffffd, RZ, 0xc0, !PT ;  /* 0xfffffffd18187812 */ /* 0x000fe200078ec0ff */
        /* <DEDUP_REMOVED lines=8> */
[----:B------:R-:W-:Y:S01]  /*67b00*/  VIADD R51, R6, 0x112 ;  /* 0x0000011206337836 */ /* 0x000fe20000000000 */
[----:B------:R-:W-:-:S02]  /*67b10*/  ULDC UR49, c[0x0][0x22c] ;  /* 0x00008b0000317ab9 */ /* 0x000fc40000000800 */
[----:B------:R-:W-:Y:S02]  /*67b20*/  @P1 LOP3.LUT R24, R24, 0x1, RZ, 0xfc, !PT ;  /* 0x0000000118181812 */ /* 0x000fe400078efcff */
[----:B------:R-:W-:Y:S01]  /*67b30*/  ISETP.LT.AND P1, PT, R170, UR48, !P0 ;  /* 0x00000030aa007c0c */ /* 0x000fe2000c721270 */
[----:B------:R-:W-:Y:S01]  /*67b40*/  VIADD R52, R6, 0x113 ;  /* 0x0000011306347836 */ /* 0x000fe20000000000 */
[----:B------:R-:W-:-:S03]  /*67b50*/  ULDC UR48, c[0x0][0x22c] ;  /* 0x00008b0000307ab9 */ /* 0x000fc60000000800 */
[----:B------:R-:W-:Y:S02]  /*67b60*/  @P2 LOP3.LUT R20, R20, 0x80000000, RZ, 0xfc, !PT ;  /* 0x8000000014142812 */ /* 0x000fe400078efcff */
[----:B------:R-:W-:Y:S01]  /*67b70*/  ISETP.LT.AND P2, PT, R171, UR47, !P0 ;  /* 0x0000002fab007c0c */ /* 0x000fe2000c741270 */
[----:B------:R-:W-:Y:S01]  /*67b80*/  VIADD R53, R6, 0x114 ;  /* 0x0000011406357836 */ /* 0x000fe20000000000 */
[----:B------:R-:W-:Y:S01]  /*67b90*/  LOP3.LUT R20, R20, 0xbfffffff, RZ, 0xc0, !PT ;  /* 0xbfffffff14147812 */ /* 0x000fe200078ec0ff */
[----:B------:R-:W-:-:S03]  /*67ba0*/  ULDC UR47, c[0x0][0x22c] ;  /* 0x00008b00002f7ab9 */ /* 0x000fc60000000800 */
[----:B------:R-:W-:Y:S02]  /*67bb0*/  @P1 LOP3.LUT R20, R20, 0x40000000, RZ, 0xfc, !PT ;  /* 0x4000000014141812 */ /* 0x000fe400078efcff */
[----:B------:R-:W-:Y:S01]  /*67bc0*/  ISETP.LT.AND P1, PT, R252, UR46, !P0 ;  /* 0x0000002efc007c0c */ /* 0x000fe2000c721270 */
[----:B------:R-:W-:Y:S01]  /*67bd0*/  ULDC UR46, c[0x0][0x22c] ;  /* 0x00008b00002e7ab9 */ /* 0x000fe20000000800 */
[----:B------:R-:W-:-:S04]  /*67be0*/  LOP3.LUT R20, R20, 0xdfffffff, RZ, 0xc0, !PT ;  /* 0xdfffffff14147812 */ /* 0x000fc800078ec0ff */
[----:B------:R-:W-:Y:S02]  /*67bf0*/  @P2 LOP3.LUT R20, R20, 0x20000000, RZ, 0xfc, !PT ;  /* 0x2000000014142812 */ /* 0x000fe400078efcff */
[----:B------:R-:W-:Y:S02]  /*67c00*/  ISETP.LT.AND P2, PT, R245, UR45, !P0 ;  /* 0x0000002df5007c0c */ /* 0x000fe4000c741270 */
[----:B------:R-:W-:Y:S01]  /*67c10*/  IADD3 R54, R6, 0x115, RZ ;  /* 0x0000011506367810 */ /* 0x000fe20007ffe0ff */
[----:B------:R-:W3:Y:S01]  /*67c20*/  LDL.LU R245, [R1+0x1974] ;  /* 0x0019740001f57983 */ /* 0x000ee20000300800 */
[----:B------:R-:W-:Y:S01]  /*67c30*/  LOP3.LUT R20, R20, 0xefffffff, RZ, 0xc0, !PT ;  /* 0xefffffff14147812 */ /* 0x000fe200078ec0ff */
[----:B------:R-:W-:Y:S01]  /*67c40*/  VIADD R55, R6, 0x116 ;  /* 0x0000011606377836 */ /* 0x000fe20000000000 */
[----:B------:R-:W-:Y:S02]  /*67c50*/  ULDC UR45, c[0x0][0x22c] ;  /* 0x00008b00002d7ab9 */ /* 0x000fe40000000800 */
[----:B------:R-:W-:-:S02]  /*67c60*/  @P1 LOP3.LUT R20, R20, 0x10000000, RZ, 0xfc, !PT ;  /* 0x1000000014141812 */ /* 0x000fc400078efcff */
[----:B------:R-:W-:Y:S01]  /*67c70*/  ISETP.LT.AND P1, PT, R246, UR44, !P0 ;  /* 0x0000002cf6007c0c */ /* 0x000fe2000c721270 */
[----:B------:R-:W-:Y:S01]  /*67c80*/  VIADD R56, R6, 0x117 ;  /* 0x0000011706387836 */ /* 0x000fe20000000000 */
[----:B------:R-:W-:Y:S01]  /*67c90*/  LOP3.LUT R20, R20, 0xf7ffffff, RZ, 0xc0, !PT ;  /* 0xf7ffffff14147812 */ /* 0x000fe200078ec0ff */
[----:B------:R-:W3:Y:S01]  /*67ca0*/  LDL.LU R246, [R1+0x1970] ;  /* 0x0019700001f67983 */ /* 0x000ee20000300800 */
[----:B------:R-:W-:Y:S02]  /*67cb0*/  ULDC UR44, c[0x0][0x22c] ;  /* 0x00008b00002c7ab9 */ /* 0x000fe40000000800 */
[----:B------:R-:W-:Y:S02]  /*67cc0*/  @P2 LOP3.LUT R20, R20, 0x8000000, RZ, 0xfc, !PT ;  /* 0x0800000014142812 */ /* 0x000fe400078efcff */
[----:B------:R-:W-:Y:S01]  /*67cd0*/  ISETP.LT.AND P2, PT, R247, UR43, !P0 ;  /* 0x0000002bf7007c0c */ /* 0x000fe2000c741270 */
[----:B------:R-:W-:Y:S01]  /*67ce0*/  VIADD R57, R6, 0x118 ;  /* 0x0000011806397836 */ /* 0x000fe20000000000 */
[----:B------:R-:W-:Y:S01]  /*67cf0*/  LOP3.LUT R20, R20, 0xfbffffff, RZ, 0xc0, !PT ;  /* 0xfbffffff14147812 */ /* 0x000fe200078ec0ff */
[----:B------:R-:W3:Y:S01]  /*67d00*/  LDL.LU R247, [R1+0x196c] ;  /* 0x00196c0001f77983 */ /* 0x000ee20000300800 */
[----:B------:R-:W-:-:S02]  /*67d10*/  ULDC UR43, c[0x0][0x22c] ;  /* 0x00008b00002b7ab9 */ /* 0x000fc40000000800 */
[----:B------:R-:W-:Y:S02]  /*67d20*/  @P1 LOP3.LUT R20, R20, 0x4000000, RZ, 0xfc, !PT ;  /* 0x0400000014141812 */ /* 0x000fe400078efcff */
[----:B------:R-:W-:Y:S01]  /*67d30*/  ISETP.LT.AND P1, PT, R248, UR42, !P0 ;  /* 0x0000002af8007c0c */ /* 0x000fe2000c721270 */
[----:B------:R-:W-:Y:S01]  /*67d40*/  VIADD R58, R6, 0x119 ;  /* 0x00000119063a7836 */ /* 0x000fe20000000000 */
[----:B------:R-:W-:Y:S01]  /*67d50*/  LOP3.LUT R20, R20, 0xfdffffff, RZ, 0xc0, !PT ;  /* 0xfdffffff14147812 */ /* 0x000fe200078ec0ff */
[----:B------:R-:W3:Y:S01]  /*67d60*/  LDL.LU R248, [R1+0x1968] ;  /* 0x0019680001f87983 */ /* 0x000ee20000300800 */
[----:B------:R-:W-:Y:S02]  /*67d70*/  ULDC UR42, c[0x0][0x22c] ;  /* 0x00008b00002a7ab9 */ /* 0x000fe40000000800 */
[----:B------:R-:W-:Y:S02]  /*67d80*/  @P2 LOP3.LUT R20, R20, 0x2000000, RZ, 0xfc, !PT ;  /* 0x0200000014142812 */ /* 0x000fe400078efcff */
[----:B------:R-:W-:Y:S01]  /*67d90*/  ISETP.LT.AND P2, PT, R249, UR41, !P0 ;  /* 0x00000029f9007c0c */ /* 0x000fe2000c741270 */
[----:B------:R-:W-:Y:S01]  /*67da0*/  ULDC UR41, c[0x0][0x22c] ;  /* 0x00008b0000297ab9 */ /* 0x000fe20000000800 */
[----:B------:R-:W-:Y:S01]  /*67db0*/  LOP3.LUT R20, R20, 0xfeffffff, RZ, 0xc0, !PT ;  /* 0xfeffffff14147812 */ /* 0x000fe200078ec0ff */
[----:B------:R-:W3:Y:S03]  /*67dc0*/  LDL.LU R249, [R1+0x1964] ;  /* 0x0019640001f97983 */ /* 0x000ee60000300800 */
[----:B------:R-:W-:-:S02]  /*67dd0*/  @P1 LOP3.LUT R20, R20, 0x1000000, RZ, 0xfc, !PT ;  /* 0x0100000014141812 */ /* 0x000fc400078efcff */
[----:B------:R-:W-:Y:S02]  /*67de0*/  ISETP.LT.AND P1, PT, R250, UR40, !P0 ;  /* 0x00000028fa007c0c */ /* 0x000fe4000c721270 */
[----:B------:R-:W-:Y:S01]  /*67df0*/  IADD3 R59, R6, 0x11a, RZ ;  /* 0x0000011a063b7810 */ /* 0x000fe20007ffe0ff */
[----:B------:R-:W3:Y:S01]  /*67e00*/  LDL.LU R250, [R1+0x1960] ;  /* 0x0019600001fa7983 */ /* 0x000ee20000300800 */
[----:B------:R-:W-:Y:S01]  /*67e10*/  LOP3.LUT R20, R20, 0xff7fffff, RZ, 0xc0, !PT ;  /* 0xff7fffff14147812 */ /* 0x000fe200078ec0ff */
[----:B------:R-:W-:Y:S01]  /*67e20*/  VIADD R60, R6, 0x11b ;  /* 0x0000011b063c7836 */ /* 0x000fe20000000000 */
        /* <DEDUP_REMOVED lines=11> */
[----:B------:R-:W4:Y:S01]  /*67ee0*/  LDL.LU R25, [R1+0x1958] ;  /* 0x0019580001197983 */ /* 0x000f220000300800 */
[----:B------:R-:W-:Y:S02]  /*67ef0*/  ULDC UR38, c[0x0][0x22c] ;  /* 0x00008b0000267ab9 */ /* 0x000fe40000000800 */
[----:B------:R-:W-:Y:S02]  /*67f00*/  @P2 LOP3.LUT R20, R20, 0x200000, RZ, 0xfc, !PT ;  /* 0x0020000014142812 */ /* 0x000fe400078efcff */
[----:B------:R-:W-:Y:S01]  /*67f10*/  ISETP.LT.AND P2, PT, R92, UR37, !P0 ;  /* 0x000000255c007c0c */ /* 0x000fe2000c741270 */
[----:B------:R-:W-:Y:S01]  /*67f20*/  VIADD R63, R6, 0x11e ;  /* 0x0000011e063f7836 */ /* 0x000fe20000000000 */
[----:B------:R-:W-:Y:S01]  /*67f30*/  LOP3.LUT R20, R20, 0xffefffff, RZ, 0xc0, !PT ;  /* 0xffefffff14147812 */ /* 0x000fe200078ec0ff */
[----:B------:R-:W2:Y:S01]  /*67f40*/  LDL.LU R92, [R1+0x1954] ;  /* 0x00195400015c7983 */ /* 0x000ea20000300800 */
[----:B------:R-:W-:-:S02]  /*67f50*/  ULDC UR37, c[0x0][0x22c] ;  /* 0x00008b0000257ab9 */ /* 0x000fc40000000800 */
[----:B------:R-:W-:-:S04]  /*67f60*/  @P1 LOP3.LUT R20, R20, 0x100000, RZ, 0xfc, !PT ;  /* 0x0010000014141812 */ /* 0x000fc800078efcff */
[----:B------:R-:W-:Y:S02]  /*67f70*/  LOP3.LUT R20, R20, 0xfff7ffff, RZ, 0xc0, !PT ;  /* 0xfff7ffff14147812 */ /* 0x000fe400078ec0ff */
[----:B------:R-:W-:Y:S01]  /*67f80*/  ISETP.LT.AND P1, PT, R94, UR36, !P0 ;  /* 0x000000245e007c0c */ /* 0x000fe2000c721270 */
[----:B------:R-:W-:Y:S01]  /*67f90*/  ULDC UR36, c[0x0][0x22c] ;  /* 0x00008b0000247ab9 */ /* 0x000fe20000000800 */
[----:B------:R-:W-:Y:S01]  /*67fa0*/  @P2 LOP3.LUT R20, R20, 0x80000, RZ, 0xfc, !PT ;  /* 0x0008000014142812 */ /* 0x000fe200078efcff */
[----:B------:R-:W3:Y:S01]  /*67fb0*/  LDL.LU R94, [R1+0x1950] ;  /* 0x00195000015e7983 */ /* 0x000ee20000300800 */
[----:B------:R-:W-:Y:S02]  /*67fc0*/  ISETP.LT.AND P2, PT, R21, UR35, !P0 ;  /* 0x0000002315007c0c */ /* 0x000fe4000c741270 */
[----:B------:R-:W-:Y:S01]  /*67fd0*/  IADD3 R64, R6, 0x11f, RZ ;  /* 0x0000011f06407810 */ /* 0x000fe20007ffe0ff */
[----:B------:R-:W4:Y:S01]  /*67fe0*/  LDL.LU R21, [R1+0x194c] ;  /* 0x00194c0001157983 */ /* 0x000f220000300800 */
[----:B------:R-:W-:Y:S01]  /*67ff0*/  LOP3.LUT R20, R20, 0xfffbffff, RZ, 0xc0, !PT ;  /* 0xfffbffff14147812 */ /* 0x000fe200078ec0ff */
[----:B------:R-:W-:Y:S01]  /*68000*/  VIADD R65, R6, 0x120 ;  /* 0x0000012006417836 */ /* 0x000fe20000000000 */
[----:B------:R-:W-:-:S03]  /*68010*/  ULDC UR35, c[0x0][0x22c] ;  /* 0x00008b0000237ab9 */ /* 0x000fc60000000800 */
[----:B------:R-:W-:Y:S02]  /*68020*/  @P1 LOP3.LUT R20, R20, 0x40000, RZ, 0xfc, !PT ;  /* 0x0004000014141812 */ /* 0x000fe400078efcff */
[----:B------:R-:W-:Y:S01]  /*68030*/  ISETP.LT.AND P1, PT, R22, UR34, !P0 ;  /* 0x0000002216007c0c */ /* 0x000fe2000c721270 */
[----:B------:R-:W-:Y:S01]  /*68040*/  VIADD R66, R6, 0x121 ;  /* 0x0000012106427836 */ /* 0x000fe20000000000 */
[----:B------:R-:W-:Y:S01]  /*68050*/  LOP3.LUT R20, R20, 0xfffdffff, RZ, 0xc0, !PT ;  /* 0xfffdffff14147812 */ /* 0x000fe200078ec0ff */
[----:B------:R-:W2:Y:S01]  /*68060*/  LDL.LU R22, [R1+0x1948] ;  /* 0x0019480001167983 */ /* 0x000ea20000300800 */
        /* <DEDUP_REMOVED lines=11> */
[----:B------:R-:W-:-:S03]  /*68120*/  ULDC UR32, c[0x0][0x22c] ;  /* 0x00008b0000207ab9 */ /* 0x000fc60000000800 */
[----:B------:R-:W-:-:S04]  /*68130*/  @P2 LOP3.LUT R20, R20, 0x8000, RZ, 0xfc, !PT ;  /* 0x0000800014142812 */ /* 0x000fc800078efcff */
[----:B------:R-:W-:-:S04]  /*68140*/  LOP3.LUT R20, R20, 0xffffbfff, RZ, 0xc0, !PT ;  /* 0xffffbfff14147812 */ /* 0x000fc800078ec0ff */
        /* <DEDUP_REMOVED lines=20> */
[----:B------:R-:W-:Y:S01]  /*68290*/  MOV R96, UR5 ;  /* 0x0000000500607c02 */ /* 0x000fe20008000f00 */
[----:B------:R-:W-:Y:S01]  /*682a0*/  ULDC UR5, c[0x0][0x22c] ;  /* 0x00008b0000057ab9 */ /* 0x000fe20000000800 */
[----:B------:R-:W-:Y:S01]  /*682b0*/  MOV R102, UR60 ;  /* 0x0000003c00667c02 */ /* 0x000fe20008000f00 */
[----:B------:R-:W-:Y:S01]  /*682c0*/  ULDC UR60, c[0x0][0x22c] ;  /* 0x00008b00003c7ab9 */ /* 0x000fe20000000800 */
[----:B------:R-:W-:Y:S01]  /*682d0*/  MOV R100, UR61 ;  /* 0x0000003d00647c02 */ /* 0x000fe20008000f00 */
[----:B------:R-:W-:Y:S01]  /*682e0*/  ULDC UR61, c[0x0][0x22c] ;  /* 0x00008b00003d7ab9 */ /* 0x000fe20000000800 */
[----:B------:R-:W-:Y:S01]  /*682f0*/  MOV R98, UR4 ;  /* 0x0000000400627c02 */ /* 0x000fe20008000f00 */
[----:B------:R-:W-:Y:S01]  /*68300*/  ULDC UR4, c[0x0][0x22c] ;  /* 0x00008b0000047ab9 */ /* 0x000fe20000000800 */
[----:B------:R-:W-:Y:S01]  /*68310*/  VIADD R73, R6, 0x128 ;  /* 0x0000012806497836 */ /* 0x000fe20000000000 */
[----:B------:R-:W-:-:S02]  /*68320*/  @P1 LOP3.LUT R20, R20, 0x400, RZ, 0xfc, !PT ;  /* 0x0000040014141812 */ /* 0x000fc400078efcff */
[C---:B------:R-:W-:Y:S01]  /*68330*/  IADD3 R74, R6.reuse, 0x129, RZ ;  /* 0x00000129064a7810 */ /* 0x040fe20007ffe0ff */
[----:B------:R-:W-:Y:S01]  /*68340*/  VIADD R75, R6, 0x12a ;  /* 0x0000012a064b7836 */ /* 0x000fe20000000000 */
[----:B------:R-:W-:Y:S01]  /*68350*/  ISETP.LT.AND P1, PT, R150, UR27, !P0 ;  /* 0x0000001b96007c0c */ /* 0x000fe2000c721270 */
[----:B------:R-:W-:Y:S01]  /*68360*/  ULDC UR27, c[0x0][0x22c] ;  /* 0x00008b00001b7ab9 */ /* 0x000fe20000000800 */
[----:B------:R-:W-:Y:S01]  /*68370*/  LOP3.LUT R20, R20, 0xfffffdff, RZ, 0xc0, !PT ;  /* 0xfffffdff14147812 */ /* 0x000fe200078ec0ff */
[C---:B------:R-:W-:Y:S02]  /*68380*/  VIADD R76, R6.reuse, 0x12b ;  /* 0x0000012b064c7836 */ /* 0x040fe40000000000 */
[C---:B------:R-:W-:Y:S02]  /*68390*/  VIADD R77, R6.reuse, 0x12c ;  /* 0x0000012c064d7836 */ /* 0x040fe40000000000 */
        /* <DEDUP_REMOVED lines=8> */
[----:B------:R-:W-:Y:S01]  /*68420*/  ULDC UR26, c[0x0][0x22c] ;  /* 0x00008b00001a7ab9 */ /* 0x000fe20000000800 */
[----:B------:R-:W-:Y:S02]  /*68430*/  LOP3.LUT R20, R20, 0xfffffeff, RZ, 0xc0, !PT ;  /* 0xfffffeff14147812 */ /* 0x000fe400078ec0ff */
[C---:B------:R-:W-:Y:S01]  /*68440*/  IADD3 R84, R6.reuse, 0x133, RZ ;  /* 0x0000013306547810 */ /* 0x040fe20007ffe0ff */
[----:B------:R-:W-:-:S02]  /*68450*/  VIADD R85, R6, 0x134 ;  /* 0x0000013406557836 */ /* 0x000fc40000000000 */
[C---:B------:R-:W-:Y:S02]  /*68460*/  VIADD R86, R6.reuse, 0x135 ;  /* 0x0000013506567836 */ /* 0x040fe40000000000 */
[C---:B------:R-:W-:Y:S02]  /*68470*/  VIADD R87, R6.reuse, 0x136 ;  /* 0x0000013606577836 */ /* 0x040fe40000000000 */
[C---:B------:R-:W-:Y:S01]  /*68480*/  VIADD R88, R6.reuse, 0x137 ;  /* 0x0000013706587836 */ /* 0x040fe20000000000 */
[C---:B------:R-:W-:Y:S01]  /*68490*/  IADD3 R90, R6.reuse, 0x138, RZ ;  /* 0x00000138065a7810 */ /* 0x040fe20007ffe0ff */
[----:B------:R-:W-:Y:S01]  /*684a0*/  VIADD R152, R6, 0x139 ;  /* 0x0000013906987836 */ /* 0x000fe20000000000 */
        /* <DEDUP_REMOVED lines=8> */
[C---:B------:R-:W-:Y:S01]  /*68530*/  VIADD R157, R6.reuse, 0x13e ;  /* 0x0000013e069d7836 */ /* 0x040fe20000000000 */
[C---:B------:R-:W-:Y:S01]  /*68540*/  IADD3 R158, R6.reuse, 0x13f, RZ ;  /* 0x0000013f069e7810 */ /* 0x040fe20007ffe0ff */
[C---:B------:R-:W-:Y:S02]  /*68550*/  VIADD R159, R6.reuse, 0x140 ;  /* 0x00000140069f7836 */ /* 0x040fe40000000000 */
[C---:B------:R-:W-:Y:S02]  /*68560*/  VIADD R160, R6.reuse, 0x141 ;  /* 0x0000014106a07836 */ /* 0x040fe40000000000 */
[----:B------:R-:W-:Y:S01]  /*68570*/  VIADD R161, R6, 0x142 ;  /* 0x0000014206a17836 */ /* 0x000fe20000000000 */
[----:B------:R-:W-:Y:S01]  /*68580*/  @P1 LOP3.LUT R20, R20, 0x80, RZ, 0xfc, !PT ;  /* 0x0000008014141812 */ /* 0x000fe200078efcff */
[----:B------:R-:W-:Y:S01]  /*68590*/  VIADD R162, R6, 0x143 ;  /* 0x0000014306a27836 */ /* 0x000fe20000000000 */
[----:B------:R-:W-:Y:S01]  /*685a0*/  ISETP.LT.AND P1, PT, R147, UR24, !P0 ;  /* 0x0000001893007c0c */ /* 0x000fe2000c721270 */
[----:B------:R-:W-:Y:S01]  /*685b0*/  ULDC UR24, c[0x0][0x22c] ;  /* 0x00008b0000187ab9 */ /* 0x000fe20000000800 */
[----:B------:R-:W-:-:S02]  /*685c0*/  LOP3.LUT R20, R20, 0xffffffbf, RZ, 0xc0, !PT ;  /* 0xffffffbf14147812 */ /* 0x000fc400078ec0ff */
[C---:B------:R-:W-:Y:S01]  /*685d0*/  IADD3 R163, R6.reuse, 0x144, RZ ;  /* 0x0000014406a37810 */ /* 0x040fe20007ffe0ff */
[C---:B------:R-:W-:Y:S01]  /*685e0*/  VIADD R164, R6.reuse, 0x145 ;  /* 0x0000014506a47836 */ /* 0x040fe20000000000 */
[----:B------:R-:W3:Y:S01]  /*685f0*/  LDL.LU R151, [R1+0x1940] ;  /* 0x0019400001977983 */ /* 0x000ee20000300800 */
[----:B----4-:R-:W-:Y:S01]  /*68600*/  LOP3.LUT R21, R21, 0x7fffffff, RZ, 0xc0, !PT ;  /* 0x7fffffff15157812 */ /* 0x010fe200078ec0ff */
[----:B------:R-:W-:-:S05]  /*68610*/  VIADD R165, R6, 0x146 ;  /* 0x0000014606a57836 */ /* 0x000fca0000000000 */
[----:B------:R-:W-:Y:S01]  /*68620*/  @P1 LOP3.LUT R20, R20, 0x40, RZ, 0xfc, !PT ;  /* 0x0000004014141812 */ /* 0x000fe200078efcff */
[----:B------:R-:W4:Y:S01]  /*68630*/  LDL.LU R150, [R1+0x193c] ;  /* 0x00193c0001967983 */ /* 0x000f220000300800 */
[----:B------:R-:W-:Y:S01]  /*68640*/  ISETP.LT.AND P1, PT, R146, UR23, !P0 ;  /* 0x0000001792007c0c */ /* 0x000fe2000c721270 */
[----:B------:R-:W-:Y:S01]  /*68650*/  ULDC UR23, c[0x0][0x22c] ;  /* 0x00008b0000177ab9 */ /* 0x000fe20000000800 */
[----:B------:R-:W-:Y:S01]  /*68660*/  LOP3.LUT R20, R20, 0xffffffdf, RZ, 0xc0, !PT ;  /* 0xffffffdf14147812 */ /* 0x000fe200078ec0ff */
[----:B------:R-:W4:Y:S01]  /*68670*/  LDL.LU R149, [R1+0x1938] ;  /* 0x0019380001957983 */ /* 0x000f220000300800 */
[----:B------:R-:W-:Y:S01]  /*68680*/  ISETP.LT.AND P3, PT, R126, UR61, !P0 ;  /* 0x0000003d7e007c0c */ /* 0x000fe2000c761270 */
[----:B------:R-:W-:Y:S01]  /*68690*/  ULDC UR61, c[0x0][0x22c] ;  /* 0x00008b00003d7ab9 */ /* 0x000fe20000000800 */
[----:B------:R-:W-:Y:S01]  /*686a0*/  ISETP.LT.AND P2, PT, R125, UR4, !P0 ;  /* 0x000000047d007c0c */ /* 0x000fe2000c741270 */
[----:B------:R-:W-:Y:S01]  /*686b0*/  ULDC UR4, c[0x0][0x22c] ;  /* 0x00008b0000047ab9 */ /* 0x000fe20000000800 */
[----:B--2---:R-:W-:Y:S01]  /*686c0*/  LOP3.LUT R22, R22, 0x7fffffff, RZ, 0xc0, !PT ;  /* 0x7fffffff16167812 */ /* 0x004fe200078ec0ff */
[----:B------:R-:W2:Y:S04]  /*686d0*/  LDL.LU R148, [R1+0x1934] ;  /* 0x0019340001947983 */ /* 0x000ea80000300800 */
[----:B------:R-:W-:Y:S01]  /*686e0*/  @P1 LOP3.LUT R20, R20, 0x20, RZ, 0xfc, !PT ;  /* 0x0000002014141812 */ /* 0x000fe200078efcff */
[----:B------:R-:W4:Y:S01]  /*686f0*/  LDL.LU R147, [R1+0x1930] ;  /* 0x0019300001937983 */ /* 0x000f220000300800 */
[----:B------:R-:W-:Y:S01]  /*68700*/  ISETP.LT.AND P1, PT, R145, UR22, !P0 ;  /* 0x0000001691007c0c */ /* 0x000fe2000c721270 */
[----:B------:R-:W-:Y:S01]  /*68710*/  ULDC UR22, c[0x0][0x22c] ;  /* 0x00008b0000167ab9 */ /* 0x000fe20000000800 */
[----:B------:R-:W-:Y:S01]  /*68720*/  LOP3.LUT R20, R20, 0xffffffef, RZ, 0xc0, !PT ;  /* 0xffffffef14147812 */ /* 0x000fe200078ec0ff */
[----:B------:R-:W2:Y:S01]  /*68730*/  LDL.LU R146, [R1+0x192c] ;  /* 0x00192c0001927983 */ /* 0x000ea20000300800 */
[----:B------:R-:W-:-:S02]  /*68740*/  LOP3.LUT R25, R25, 0x7fffffff, RZ, 0xc0, !PT ;  /* 0x7fffffff19197812 */ /* 0x000fc400078ec0ff */
[----:B---3--:R-:W-:Y:S01]  /*68750*/  LOP3.LUT R17, R17, 0x7fffffff, RZ, 0xc0, !PT ;  /* 0x7fffffff11117812 */ /* 0x008fe200078ec0ff */
[----:B------:R-:W-:Y:S01]  /*68760*/  VIADD R166, R6, 0x147 ;  /* 0x0000014706a67836 */ /* 0x000fe20000000000 */
[----:B------:R-:W3:Y:S05]  /*68770*/  LDL.LU R145, [R1+0x1928] ;  /* 0x0019280001917983 */ /* 0x000eea0000300800 */
[----:B------:R-:W-:Y:S02]  /*68780*/  @P1 LOP3.LUT R20, R20, 0x10, RZ, 0xfc, !PT ;  /* 0x0000001014141812 */ /* 0x000fe400078efcff */
[----:B------:R-:W-:Y:S01]  /*68790*/  ISETP.LT.AND P1, PT, R144, UR21, !P0 ;  /* 0x0000001590007c0c */ /* 0x000fe2000c721270 */
[----:B------:R-:W-:Y:S01]  /*687a0*/  ULDC UR21, c[0x0][0x22c] ;  /* 0x00008b0000157ab9 */ /* 0x000fe20000000800 */
[----:B------:R-:W-:Y:S01]  /*687b0*/  LOP3.LUT R20, R20, 0xfffffff7, RZ, 0xc0, !PT ;  /* 0xfffffff714147812 */ /* 0x000fe200078ec0ff */
[----:B------:R-:W2:Y:S10]  /*687c0*/  LDL.LU R144, [R1+0x1924] ;  /* 0x0019240001907983 */ /* 0x000eb40000300800 */
[----:B------:R-:W-:-:S02]  /*687d0*/  @P1 LOP3.LUT R20, R20, 0x8, RZ, 0xfc, !PT ;  /* 0x0000000814141812 */ /* 0x000fc400078efcff */
[----:B------:R-:W-:Y:S01]  /*687e0*/  ISETP.LT.AND P1, PT, R143, UR20, !P0 ;  /* 0x000000148f007c0c */ /* 0x000fe2000c721270 */
[----:B------:R-:W-:Y:S01]  /*687f0*/  ULDC UR20, c[0x0][0x22c] ;  /* 0x00008b0000147ab9 */ /* 0x000fe20000000800 */
[----:B------:R-:W-:Y:S01]  /*68800*/  LOP3.LUT R20, R20, 0xfffffffb, RZ, 0xc0, !PT ;  /* 0xfffffffb14147812 */ /* 0x000fe200078ec0ff */
[----:B------:R-:W4:Y:S10]  /*68810*/  LDL.LU R143, [R1+0x1920] ;  /* 0x00192000018f7983 */ /* 0x000f340000300800 */
[----:B------:R-:W-:-:S02]  /*68820*/  @P1 LOP3.LUT R20, R20, 0x4, RZ, 0xfc, !PT ;  /* 0x0000000414141812 */ /* 0x000fc400078efcff */
        /* <DEDUP_REMOVED lines=8> */
[----:B------:R-:W3:Y:S10]  /*688b0*/  LDL.LU R141, [R1+0x1918] ;  /* 0x00191800018d7983 */ /* 0x000ef40000300800 */
[----:B------:R-:W-:-:S02]  /*688c0*/  @P1 LOP3.LUT R20, R20, 0x1, RZ, 0xfc, !PT ;  /* 0x0000000114141812 */ /* 0x000fc400078efcff */
[----:B------:R-:W-:Y:S01]  /*688d0*/  ISETP.LT.AND P1, PT, R140, UR17, !P0 ;  /* 0x000000118c007c0c */ /* 0x000fe2000c721270 */
[----:B------:R-:W-:Y:S01]  /*688e0*/  ULDC UR17, c[0x0][0x22c] ;  /* 0x00008b0000117ab9 */ /* 0x000fe20000000800 */
[----:B------:R-:W2:Y:S11]  /*688f0*/  LDL.LU R140, [R1+0x1914] ;  /* 0x00191400018c7983 */ /* 0x000eb60000300800 */
        /* <DEDUP_REMOVED lines=14> */
[----:B------:R-:W-:Y:S01]  /*689e0*/  VIADD R167, R6, 0x148 ;  /* 0x0000014806a77836 */ /* 0x000fe20000000000 */
[----:B------:R-:W3:Y:S09]  /*689f0*/  LDL.LU R137, [R1+0x1908] ;  /* 0x0019080001897983 */ /* 0x000ef20000300800 */
        /* <DEDUP_REMOVED lines=49> */
[----:B------:R-:W2:Y:S01]  /*68d10*/  LDL.LU R127, [R1+0x18e0] ;  /* 0x0018e000017f7983 */ /* 0x000ea20000300800 */
[----:B------:R-:W-:-:S03]  /*68d20*/  IADD3 R168, R6, 0x149, RZ ;  /* 0x0000014906a87810 */ /* 0x000fc60007ffe0ff */
[----:B------:R-:W2:Y:S04]  /*68d30*/  LDL.LU R126, [R1+0x18dc] ;  /* 0x0018dc00017e7983 */ /* 0x000ea80000300800 */
[----:B------:R-:W2:Y:S02]  /*68d40*/  LDL.LU R125, [R1+0x18d8] ;  /* 0x0018d800017d7983 */ /* 0x000ea40000300800 */
[----:B------:R-:W-:-:S04]  /*68d50*/  @P1 LOP3.LUT R21, R21, 0x40000, RZ, 0xfc, !PT ;  /* 0x0004000015151812 */ /* 0x000fc800078efcff */
[----:B------:R-:W-:-:S04]  /*68d60*/  LOP3.LUT R21, R21, 0xfffdffff, RZ, 0xc0, !PT ;  /* 0xfffdffff15157812 */ /* 0x000fc800078ec0ff */
[----:B------:R-:W-:Y:S02]  /*68d70*/  @P3 LOP3.LUT R21, R21, 0x20000, RZ, 0xfc, !PT ;  /* 0x0002000015153812 */ /* 0x000fe400078efcff */
[----:B------:R-:W-:Y:S01]  /*68d80*/  ISETP.LT.AND P1, PT, R124, UR5, !P0 ;  /* 0x000000057c007c0c */ /* 0x000fe2000c721270 */
[----:B------:R-:W-:Y:S01]  /*68d90*/  ULDC UR5, c[0x0][0x22c] ;  /* 0x00008b0000057ab9 */ /* 0x000fe20000000800 */
[----:B------:R-:W-:Y:S01]  /*68da0*/  LOP3.LUT R21, R21, 0xfffeffff, RZ, 0xc0, !PT ;  /* 0xfffeffff15157812 */ /* 0x000fe200078ec0ff */
[----:B------:R-:W2:Y:S03]  /*68db0*/  LDL.LU R124, [R1+0x18d4] ;  /* 0x0018d400017c7983 */ /* 0x000ea60000300800 */
[----:B------:R-:W-:-:S04]  /*68dc0*/  @P2 LOP3.LUT R21, R21, 0x10000, RZ, 0xfc, !PT ;  /* 0x0001000015152812 */ /* 0x000fc800078efcff */
[----:B------:R-:W-:-:S04]  /*68dd0*/  LOP3.LUT R21, R21, 0xffff7fff, RZ, 0xc0, !PT ;  /* 0xffff7fff15157812 */ /* 0x000fc800078ec0ff */
[----:B------:R-:W-:Y:S02]  /*68de0*/  @P1 LOP3.LUT R21, R21, 0x8000, RZ, 0xfc, !PT ;  /* 0x0000800015151812 */ /* 0x000fe400078efcff */
[----:B------:R-:W-:Y:S01]  /*68df0*/  ISETP.LT.AND P1, PT, R123, UR60, !P0 ;  /* 0x0000003c7b007c0c */ /* 0x000fe2000c721270 */
[----:B------:R-:W-:Y:S01]  /*68e00*/  ULDC UR60, c[0x0][0x22c] ;  /* 0x00008b00003c7ab9 */ /* 0x000fe20000000800 */
[----:B------:R-:W-:Y:S01]  /*68e10*/  ISETP.LT.AND P3, PT, R122, UR61, !P0 ;  /* 0x0000003d7a007c0c */ /* 0x000fe2000c761270 */
[----:B------:R-:W-:Y:S01]  /*68e20*/  ULDC UR61, c[0x0][0x22c] ;  /* 0x00008b00003d7ab9 */ /* 0x000fe20000000800 */
[----:B------:R-:W-:Y:S01]  /*68e30*/  LOP3.LUT R21, R21, 0xffffbfff, RZ, 0xc0, !PT ;  /* 0xffffbfff15157812 */ /* 0x000fe200078ec0ff */
[----:B------:R-:W2:Y:S01]  /*68e40*/  LDL.LU R123, [R1+0x18d0] ;  /* 0x0018d000017b7983 */ /* 0x000ea20000300800 */
[----:B------:R-:W-:Y:S01]  /*68e50*/  ISETP.LT.AND P2, PT, R121, UR4, !P0 ;  /* 0x0000000479007c0c */ /* 0x000fe2000c741270 */
[----:B------:R-:W-:Y:S01]  /*68e60*/  ULDC UR4, c[0x0][0x22c] ;  /* 0x00008b0000047ab9 */ /* 0x000fe20000000800 */
[----:B------:R-:W-:Y:S01]  /*68e70*/  VIADD R169, R6, 0x14a ;  /* 0x0000014a06a97836 */ /* 0x000fe20000000000 */
[----:B------:R-:W2:Y:S04]  /*68e80*/  LDL.LU R122, [R1+0x18cc] ;  /* 0x0018cc00017a7983 */ /* 0x000ea80000300800 */
[----:B------:R-:W-:Y:S01]  /*68e90*/  @P1 LOP3.LUT R21, R21, 0x4000, RZ, 0xfc, !PT ;  /* 0x0000400015151812 */ /* 0x000fe200078efcff */
[----:B------:R-:W2:Y:S03]  /*68ea0*/  LDL.LU R121, [R1+0x18c8] ;  /* 0x0018c80001797983 */ /* 0x000ea60000300800 */
        /* <DEDUP_REMOVED lines=16> */
[----:B------:R-:W-:Y:S02]  /*68fb0*/  ULDC UR4, c[0x0][0x22c] ;  /* 0x00008b0000047ab9 */ /* 0x000fe40000000800 */
        /* <DEDUP_REMOVED lines=41> */
[----:B------:R-:W2:Y:S04]  /*69250*/  LDL.LU R110, [R1+0x189c] ;  /* 0x00189c00016e7983 */ /* 0x000ea80000300800 */
[----:B------:R-:W3:Y:S01]  /*69260*/  LDL.LU R109, [R1+0x1898] ;  /* 0x00189800016d7983 */ /* 0x000ee20000300800 */
        /* <DEDUP_REMOVED lines=8> */
[----:B------:R-:W-:Y:S01]  /*692f0*/  @P3 LOP3.LUT R21, R21, 0x2, RZ, 0xfc, !PT ;  /* 0x0000000215153812 */ /* 0x000fe200078efcff */
[----:B------:R-:W4:Y:S01]  /*69300*/  LDL.LU R107, [R1+0x1890] ;  /* 0x00189000016b7983 */ /* 0x000f220000300800 */
[----:B------:R-:W-:Y:S01]  /*69310*/  ISETP.LT.AND P3, PT, R106, UR61, !P0 ;  /* 0x0000003d6a007c0c */ /* 0x000fe2000c761270 */
[----:B------:R-:W-:Y:S01]  /*69320*/  ULDC UR61, c[0x0][0x22c] ;  /* 0x00008b00003d7ab9 */ /* 0x000fe20000000800 */
[----:B------:R-:W-:Y:S01]  /*69330*/  LOP3.LUT R22, R22, 0xbfffffff, RZ, 0xc0, !PT ;  /* 0xbfffffff16167812 */ /* 0x000fe200078ec0ff */
[----:B------:R-:W2:Y:S01]  /*69340*/  LDL.LU R106, [R1+0x188c] ;  /* 0x00188c00016a7983 */ /* 0x000ea20000300800 */
[----:B------:R-:W-:-:S05]  /*69350*/  LOP3.LUT R21, R21, 0xfffffffe, RZ, 0xc0, !PT ;  /* 0xfffffffe15157812 */ /* 0x000fca00078ec0ff */
[----:B------:R-:W-:Y:S02]  /*69360*/  @P1 LOP3.LUT R22, R22, 0x40000000, RZ, 0xfc, !PT ;  /* 0x4000000016161812 */ /* 0x000fe400078efcff */
[----:B------:R-:W-:Y:S02]  /*69370*/  @P2 LOP3.LUT R21, R21, 0x1, RZ, 0xfc, !PT ;  /* 0x0000000115152812 */ /* 0x000fe400078efcff */
[----:B------:R-:W-:Y:S01]  /*69380*/  ISETP.LT.AND P2, PT, R105, UR4, !P0 ;  /* 0x0000000469007c0c */ /* 0x000fe2000c741270 */
[----:B------:R-:W-:Y:S01]  /*69390*/  ULDC UR4, c[0x0][0x22c] ;  /* 0x00008b0000047ab9 */ /* 0x000fe20000000800 */
[----:B------:R-:W-:Y:S01]  /*693a0*/  LOP3.LUT R22, R22, 0xdfffffff, RZ, 0xc0, !PT ;  /* 0xdfffffff16167812 */ /* 0x000fe200078ec0ff */
[----:B------:R-:W-:Y:S01]  /*693b0*/  VIADD R171, R6, 0x14c ;  /* 0x0000014c06ab7836 */ /* 0x000fe20000000000 */
[----:B------:R-:W-:Y:S01]  /*693c0*/  ISETP.LT.AND P1, PT, R104, UR5, !P0 ;  /* 0x0000000568007c0c */ /* 0x000fe2000c721270 */
[----:B------:R-:W-:Y:S01]  /*693d0*/  ULDC UR5, c[0x0][0x22c] ;  /* 0x00008b0000057ab9 */ /* 0x000fe20000000800 */
[----:B------:R-:W-:Y:S01]  /*693e0*/  @P3 LOP3.LUT R22, R22, 0x20000000, RZ, 0xfc, !PT ;  /* 0x2000000016163812 */ /* 0x000fe200078efcff */
[----:B------:R-:W3:Y:S03]  /*693f0*/  LDL.LU R105, [R1+0x1888] ;  /* 0x0018880001697983 */ /* 0x000ee60000300800 */
[----:B------:R-:W-:Y:S01]  /*69400*/  LOP3.LUT R22, R22, 0xefffffff, RZ, 0xc0, !PT ;  /* 0xefffffff16167812 */ /* 0x000fe200078ec0ff */
[----:B------:R-:W2:Y:S03]  /*69410*/  LDL.LU R104, [R1+0x1884] ;  /* 0x0018840001687983 */ /* 0x000ea60000300800 */
[----:B------:R-:W-:-:S02]  /*69420*/  @P2 LOP3.LUT R22, R22, 0x10000000, RZ, 0xfc, !PT ;  /* 0x1000000016162812 */ /* 0x000fc400078efcff */
[----:B------:R-:W-:Y:S02]  /*69430*/  ISETP.LT.AND P2, PT, R103, UR60, !P0 ;  /* 0x0000003c67007c0c */ /* 0x000fe4000c741270 */
[----:B------:R-:W-:Y:S01]  /*69440*/  LOP3.LUT R22, R22, 0xf7ffffff, RZ, 0xc0, !PT ;  /* 0xf7ffffff16167812 */ /* 0x000fe200078ec0ff */
[----:B------:R-:W4:Y:S03]  /*69450*/  LDL.LU R103, [R1+0x1880] ;  /* 0x0018800001677983 */ /* 0x000f260000300800 */
[----:B------:R-:W-:Y:S02]  /*69460*/  @P1 LOP3.LUT R22, R22, 0x8000000, RZ, 0xfc, !PT ;  /* 0x0800000016161812 */ /* 0x000fe400078efcff */
[----:B------:R-:W-:Y:S02]  /*69470*/  ISETP.LT.AND P1, PT, R101, UR61, !P0 ;  /* 0x0000003d65007c0c */ /* 0x000fe4000c721270 */
[----:B------:R-:W-:-:S04]  /*69480*/  LOP3.LUT R22, R22, 0xfbffffff, RZ, 0xc0, !PT ;  /* 0xfbffffff16167812 */ /* 0x000fc800078ec0ff */
[----:B------:R-:W-:-:S04]  /*69490*/  @P2 LOP3.LUT R22, R22, 0x4000000, RZ, 0xfc, !PT ;  /* 0x0400000016162812 */ /* 0x000fc800078efcff */
[----:B------:R-:W-:Y:S02]  /*694a0*/  LOP3.LUT R22, R22, 0xfdffffff, RZ, 0xc0, !PT ;  /* 0xfdffffff16167812 */ /* 0x000fe400078ec0ff */
[----:B------:R-:W-:Y:S02]  /*694b0*/  ISETP.LT.AND P2, PT, R99, UR4, !P0 ;  /* 0x0000000463007c0c */ /* 0x000fe4000c741270 */
[----:B------:R-:W-:Y:S02]  /*694c0*/  @P1 LOP3.LUT R22, R22, 0x2000000, RZ, 0xfc, !PT ;  /* 0x0200000016161812 */ /* 0x000fe400078efcff */
[----:B------:R-:W-:Y:S02]  /*694d0*/  ISETP.LT.AND P1, PT, R97, UR5, !P0 ;  /* 0x0000000561007c0c */ /* 0x000fe4000c721270 */
[----:B------:R-:W-:Y:S02]  /*694e0*/  R2UR UR5, R96 ;  /* 0x00000000600572ca */ /* 0x000fe400000e0000 */
[----:B------:R-:W-:-:S02]  /*694f0*/  LOP3.LUT R22, R22, 0xfeffffff, RZ, 0xc0, !PT ;  /* 0xfeffffff16167812 */ /* 0x000fc400078ec0ff */
[----:B------:R-:W-:-:S03]  /*69500*/  R2UR UR4, R98 ;  /* 0x00000000620472ca */ /* 0x000fc600000e0000 */
[----:B------:R-:W-:Y:S02]  /*69510*/  @P2 LOP3.LUT R22, R22, 0x1000000, RZ, 0xfc, !PT ;  /* 0x0100000016162812 */ /* 0x000fe400078efcff */
[----:B------:R-:W-:Y:S02]  /*69520*/  R2UR UR61, R100 ;  /* 0x00000000643d72ca */ /* 0x000fe400000e0000 */
[----:B------:R-:W-:Y:S02]  /*69530*/  LOP3.LUT R22, R22, 0xff7fffff, RZ, 0xc0, !PT ;  /* 0xff7fffff16167812 */ /* 0x000fe400078ec0ff */
[----:B------:R-:W-:Y:S02]  /*69540*/  ISETP.LT.AND P2, PT, R95, UR5, !P0 ;  /* 0x000000055f007c0c */ /* 0x000fe4000c741270 */
[----:B------:R-:W-:Y:S02]  /*69550*/  @P1 LOP3.LUT R22, R22, 0x800000, RZ, 0xfc, !PT ;  /* 0x0080000016161812 */ /* 0x000fe400078efcff */
[----:B------:R-:W-:-:S02]  /*69560*/  ISETP.LT.AND P1, PT, R93, UR4, !P0 ;  /* 0x000000045d007c0c */ /* 0x000fc4000c721270 */
[----:B------:R-:W-:Y:S02]  /*69570*/  LOP3.LUT R22, R22, 0xffbfffff, RZ, 0xc0, !PT ;  /* 0xffbfffff16167812 */ /* 0x000fe400078ec0ff */
[----:B------:R-:W-:Y:S02]  /*69580*/  R2UR UR60, R102 ;  /* 0x00000000663c72ca */ /* 0x000fe400000e0000 */
[----:B------:R-:W2:Y:S03]  /*69590*/  LDL.LU R102, [R1+0x187c] ;  /* 0x00187c0001667983 */ /* 0x000ea60000300800 */
[----:B------:R-:W-:Y:S01]  /*695a0*/  @P2 LOP3.LUT R22, R22, 0x400000, RZ, 0xfc, !PT ;  /* 0x0040000016162812 */ /* 0x000fe200078efcff */
[----:B------:R-:W3:Y:S01]  /*695b0*/  LDL.LU R101, [R1+0x1878] ;  /* 0x0018780001657983 */ /* 0x000ee20000300800 */
[----:B------:R-:W-:Y:S01]  /*695c0*/  ISETP.LT.AND P2, PT, R91, UR61, !P0 ;  /* 0x0000003d5b007c0c */ /* 0x000fe2000c741270 */
[----:B------:R-:W-:Y:S01]  /*695d0*/  VIADD R252, R6, 0x14d ;  /* 0x0000014d06fc7836 */ /* 0x000fe20000000000 */
[----:B------:R-:W-:Y:S01]  /*695e0*/  LOP3.LUT R22, R22, 0xffdfffff, RZ, 0xc0, !PT ;  /* 0xffdfffff16167812 */ /* 0x000fe200078ec0ff */
[----:B------:R-:W2:Y:S01]  /*695f0*/  LDL.LU R100, [R1+0x1874] ;  /* 0x0018740001647983 */ /* 0x000ea20000300800 */
[----:B------:R-:W-:Y:S01]  /*69600*/  R2UR UR5, R94 ;  /* 0x000000005e0572ca */ /* 0x000fe200000e0000 */
[----:B------:R-:W-:Y:S01]  /*69610*/  ULDC UR61, c[0x0][0x22c] ;  /* 0x00008b00003d7ab9 */ /* 0x000fe20000000800 */
[----:B------:R-:W-:Y:S01]  /*69620*/  @P1 LOP3.LUT R22, R22, 0x200000, RZ, 0xfc, !PT ;  /* 0x0020000016161812 */ /* 0x000fe200078efcff */
[----:B------:R-:W4:Y:S01]  /*69630*/  LDL.LU R99, [R1+0x1870] ;  /* 0x0018700001637983 */ /* 0x000f220000300800 */
[----:B------:R-:W-:Y:S01]  /*69640*/  ISETP.LT.AND P1, PT, R89, UR60, !P0 ;  /* 0x0000003c59007c0c */ /* 0x000fe2000c721270 */
[----:B------:R-:W-:Y:S01]  /*69650*/  ULDC UR60, c[0x0][0x22c] ;  /* 0x00008b00003c7ab9 */ /* 0x000fe20000000800 */
[----:B------:R-:W-:Y:S01]  /*69660*/  LOP3.LUT R22, R22, 0xffefffff, RZ, 0xc0, !PT ;  /* 0xffefffff16167812 */ /* 0x000fe200078ec0ff */
[----:B------:R-:W2:Y:S03]  /*69670*/  LDL.LU R98, [R1+0x186c] ;  /* 0x00186c0001627983 */ /* 0x000ea60000300800 */
[----:B------:R-:W-:Y:S01]  /*69680*/  @P2 LOP3.LUT R22, R22, 0x100000, RZ, 0xfc, !PT ;  /* 0x0010000016162812 */ /* 0x000fe200078efcff */
[----:B------:R-:W3:Y:S01]  /*69690*/  LDL.LU R97, [R1+0x1868] ;  /* 0x0018680001617983 */ /* 0x000ee20000300800 */
[----:B------:R-:W-:Y:S01]  /*696a0*/  ISETP.LT.AND P2, PT, R2, UR59, !P0 ;  /* 0x0000003b02007c0c */ /* 0x000fe2000c741270 */
[----:B------:R-:W-:Y:S01]  /*696b0*/  ULDC UR59, c[0x0][0x22c] ;  /* 0x00008b00003b7ab9 */ /* 0x000fe20000000800 */
[----:B------:R-:W-:Y:S01]  /*696c0*/  LOP3.LUT R22, R22, 0xfff7ffff, RZ, 0xc0, !PT ;  /* 0xfff7ffff16167812 */ /* 0x000fe200078ec0ff */
[----:B------:R-:W2:Y:S03]  /*696d0*/  LDL.LU R96, [R1+0x1864] ;  /* 0x0018640001607983 */ /* 0x000ea60000300800 */
[----:B------:R-:W-:Y:S01]  /*696e0*/  @P1 LOP3.LUT R22, R22, 0x80000, RZ, 0xfc, !PT ;  /* 0x0008000016161812 */ /* 0x000fe200078efcff */
[----:B------:R-:W4:Y:S01]  /*696f0*/  LDL.LU R95, [R1+0x1860] ;  /* 0x00186000015f7983 */ /* 0x000f220000300800 */
[----:B------:R-:W-:-:S02]  /*69700*/  ISETP.LT.AND P1, PT, R26, UR58, !P0 ;  /* 0x0000003a1a007c0c */ /* 0x000fc4000c721270 */
[----:B------:R-:W-:Y:S01]  /*69710*/  LOP3.LUT R22, R22, 0xfffbffff, RZ, 0xc0, !PT ;  /* 0xfffbffff16167812 */ /* 0x000fe200078ec0ff */
[----:B------:R-:W2:Y:S01]  /*69720*/  LDL.LU R94, [R1+0x185c] ;  /* 0x00185c00015e7983 */ /* 0x000ea20000300800 */
[----:B------:R-:W-:Y:S01]  /*69730*/  R2UR UR4, R92 ;  /* 0x000000005c0472ca */ /* 0x000fe200000e0000 */
[----:B------:R-:W-:Y:S01]  /*69740*/  VIADD R26, R6, 0x14f ;  /* 0x0000014f061a7836 */ /* 0x000fe20000000000 */
[----:B------:R-:W-:Y:S01]  /*69750*/  @P2 LOP3.LUT R22, R22, 0x40000, RZ, 0xfc, !PT ;  /* 0x0004000016162812 */ /* 0x000fe200078efcff */
[----:B------:R-:W3:Y:S01]  /*69760*/  LDL.LU R93, [R1+0x1858] ;  /* 0x00185800015d7983 */ /* 0x000ee20000300800 */
[----:B------:R-:W-:Y:S01]  /*69770*/  ISETP.LT.AND P2, PT, R27, UR57, !P0 ;  /* 0x000000391b007c0c */ /* 0x000fe2000c741270 */
[----:B------:R-:W-:Y:S01]  /*69780*/  ULDC UR58, c[0x0][0x22c] ;  /* 0x00008b00003a7ab9 */ /* 0x000fe20000000800 */
[----:B------:R-:W-:Y:S01]  /*69790*/  LOP3.LUT R22, R22, 0xfffdffff, RZ, 0xc0, !PT ;  /* 0xfffdffff16167812 */ /* 0x000fe200078ec0ff */
[----:B------:R-:W2:Y:S01]  /*697a0*/  LDL.LU R92, [R1+0x1854] ;  /* 0x00185400015c7983 */ /* 0x000ea20000300800 */
[----:B------:R-:W-:Y:S01]  /*697b0*/  VIADD R27, R6, 0x14e ;  /* 0x0000014e061b7836 */ /* 0x000fe20000000000 */
[----:B------:R-:W-:Y:S01]  /*697c0*/  LOP3.LUT R3, R3, 0x7fffffff, RZ, 0xc0, !PT ;  /* 0x7fffffff03037812 */ /* 0x000fe200078ec0ff */
[----:B------:R-:W-:Y:S01]  /*697d0*/  ULDC UR57, c[0x0][0x22c] ;  /* 0x00008b0000397ab9 */ /* 0x000fe20000000800 */
[----:B------:R-:W-:Y:S01]  /*697e0*/  @P1 LOP3.LUT R22, R22, 0x20000, RZ, 0xfc, !PT ;  /* 0x0002000016161812 */ /* 0x000fe200078efcff */
[----:B------:R-:W4:Y:S01]  /*697f0*/  LDL.LU R91, [R1+0x1850] ;  /* 0x00185000015b7983 */ /* 0x000f220000300800 */
[----:B------:R-:W-:Y:S01]  /*69800*/  ISETP.LT.AND P1, PT, R44, UR56, !P0 ;  /* 0x000000382c007c0c */ /* 0x000fe2000c721270 */
[----:B------:R-:W-:Y:S01]  /*69810*/  ULDC UR56, c[0x0][0x22c] ;  /* 0x00008b0000387ab9 */ /* 0x000fe20000000800 */
[----:B------:R-:W-:Y:S01]  /*69820*/  LOP3.LUT R22, R22, 0xfffeffff, RZ, 0xc0, !PT ;  /* 0xfffeffff16167812 */ /* 0x000fe200078ec0ff */
[----:B------:R-:W3:Y:S03]  /*69830*/  LDL.LU R89, [R1+0x184c] ;  /* 0x00184c0001597983 */ /* 0x000ee60000300800 */
[----:B------:R-:W-:-:S02]  /*69840*/  @P2 LOP3.LUT R22, R22, 0x10000, RZ, 0xfc, !PT ;  /* 0x0001000016162812 */ /* 0x000fc400078efcff */
[----:B------:R-:W-:Y:S01]  /*69850*/  ISETP.LT.AND P2, PT, R45, UR55, !P0 ;  /* 0x000000372d007c0c */ /* 0x000fe2000c741270 */
[----:B------:R-:W-:Y:S01]  /*69860*/  ULDC UR55, c[0x0][0x22c] ;  /* 0x00008b0000377ab9 */ /* 0x000fe20000000800 */
[----:B------:R-:W-:-:S04]  /*69870*/  LOP3.LUT R22, R22, 0xffff7fff, RZ, 0xc0, !PT ;  /* 0xffff7fff16167812 */ /* 0x000fc800078ec0ff */
[----:B------:R-:W-:Y:S02]  /*69880*/  @P1 LOP3.LUT R22, R22, 0x8000, RZ, 0xfc, !PT ;  /* 0x0000800016161812 */ /* 0x000fe400078efcff */
        /* <DEDUP_REMOVED lines=61> */
[----:B------:R-:W-:-:S04]  /*69c60*/  ULDC UR39, c[0x0][0x22c] ;  /* 0x00008b0000277ab9 */ /* 0x000fc80000000800 */
        /* <DEDUP_REMOVED lines=136> */
[----:B------:R-:W-:Y:S02]  /*6a4f0*/  ISETP.LT.AND P3, PT, R158, UR7, !P0 ;  /* 0x000000079e007c0c */ /* 0x000fe4000c761270 */
        /* <DEDUP_REMOVED lines=48> */
[----:B------:R-:W-:Y:S02]  /*6a800*/  LOP3.LUT R17, R17, 0xffffefff, RZ, 0xc0, !PT ;  /* 0xffffefff11117812 */ /* 0x000fe400078ec0ff */
[----:B------:R-:W-:Y:S02]  /*6a810*/  IADD3 R27, R6, 0x150, RZ ;  /* 0x00000150061b7810 */ /* 0x000fe40007ffe0ff */
[----:B------:R-:W-:Y:S02]  /*6a820*/  @P3 LOP3.LUT R17, R17, 0x1000, RZ, 0xfc, !PT ;  /* 0x0000100011113812 */ /* 0x000fe400078efcff */
[----:B------:R-:W-:-:S02]  /*6a830*/  ISETP.LT.AND P2, PT, R27, UR24, !P0 ;  /* 0x000000181b007c0c */ /* 0x000fc4000c741270 */
[----:B------:R-:W-:Y:S01]  /*6a840*/  LOP3.LUT R17, R17, 0xfffff7ff, RZ, 0xc0, !PT ;  /* 0xfffff7ff11117812 */ /* 0x000fe200078ec0ff */
[----:B------:R-:W-:-:S03]  /*6a850*/  VIADD R26, R6, 0x151 ;  /* 0x00000151061a7836 */ /* 0x000fc60000000000 */
[----:B------:R-:W-:Y:S02]  /*6a860*/  @P1 LOP3.LUT R17, R17, 0x800, RZ, 0xfc, !PT ;  /* 0x0000080011111812 */ /* 0x000fe400078efcff */
[----:B------:R-:W-:Y:S02]  /*6a870*/  ISETP.LT.AND P3, PT, R26, UR25, !P0 ;  /* 0x000000191a007c0c */ /* 0x000fe4000c761270 */
        /* <DEDUP_REMOVED lines=31> */
[----:B------:R-:W-:Y:S01]  /*6aa70*/  ISETP.LT.AND P2, PT, R26, UR33, !P0 ;  /* 0x000000211a007c0c */ /* 0x000fe2000c741270 */
[C---:B------:R-:W-:Y:S01]  /*6aa80*/  VIADD R26, R6.reuse, 0x15b ;  /* 0x0000015b061a7836 */ /* 0x040fe20000000000 */
[----:B------:R-:W-:Y:S02]  /*6aa90*/  LOP3.LUT R17, R17, 0xfffffffb, RZ, 0xc0, !PT ;  /* 0xfffffffb11117812 */ /* 0x000fe400078ec0ff */
[----:B------:R-:W-:Y:S02]  /*6aaa0*/  IADD3 R27, R6, 0x15a, RZ ;  /* 0x0000015a061b7810 */ /* 0x000fe40007ffe0ff */
[----:B------:R-:W-:Y:S02]  /*6aab0*/  @P1 LOP3.LUT R17, R17, 0x4, RZ, 0xfc, !PT ;  /* 0x0000000411111812 */ /* 0x000fe400078efcff */
[----:B------:R-:W-:-:S02]  /*6aac0*/  ISETP.LT.AND P1, PT, R26, UR35, !P0 ;  /* 0x000000231a007c0c */ /* 0x000fc4000c721270 */
[----:B------:R-:W-:Y:S01]  /*6aad0*/  ISETP.LT.AND P3, PT, R27, UR34, !P0 ;  /* 0x000000221b007c0c */ /* 0x000fe2000c761270 */
[----:B------:R-:W-:Y:S01]  /*6aae0*/  VIADD R27, R6, 0x15c ;  /* 0x0000015c061b7836 */ /* 0x000fe20000000000 */
[----:B------:R-:W-:-:S04]  /*6aaf0*/  LOP3.LUT R17, R17, 0xfffffffd, RZ, 0xc0, !PT ;  /* 0xfffffffd11117812 */ /* 0x000fc800078ec0ff */
[----:B------:R-:W-:Y:S02]  /*6ab00*/  @P2 LOP3.LUT R17, R17, 0x2, RZ, 0xfc, !PT ;  /* 0x0000000211112812 */ /* 0x000fe400078efcff */
[----:B------:R-:W-:Y:S01]  /*6ab10*/  ISETP.LT.AND P2, PT, R27, UR36, !P0 ;  /* 0x000000241b007c0c */ /* 0x000fe2000c741270 */
[----:B------:R-:W-:Y:S01]  /*6ab20*/  VIADD R26, R6, 0x15d ;  /* 0x0000015d061a7836 */ /* 0x000fe20000000000 */
[----:B------:R-:W-:Y:S02]  /*6ab30*/  LOP3.LUT R17, R17, 0xfffffffe, RZ, 0xc0, !PT ;  /* 0xfffffffe11117812 */ /* 0x000fe400078ec0ff */
[----:B------:R-:W-:Y:S02]  /*6ab40*/  @P1 LOP3.LUT R3, R3, 0x80000000, RZ, 0xfc, !PT ;  /* 0x8000000003031812 */ /* 0x000fe400078efcff */
[----:B------:R-:W-:Y:S02]  /*6ab50*/  @P3 LOP3.LUT R17, R17, 0x1, RZ, 0xfc, !PT ;  /* 0x0000000111113812 */ /* 0x000fe400078efcff */
[----:B------:R-:W-:-:S02]  /*6ab60*/  ISETP.LT.AND P3, PT, R26, UR37, !P0 ;  /* 0x000000251a007c0c */ /* 0x000fc4000c761270 */
        /* <DEDUP_REMOVED lines=76> */
[----:B------:R-:W-:-:S04]  /*6b030*/  LOP3.LUT R3, R3, 0xfffff7ff, RZ, 0xc0, !PT ;  /* 0xfffff7ff03037812 */ /* 0x000fc800078ec0ff */
[----:B------:R-:W-:-:S04]  /*6b040*/  @P3 LOP3.LUT R3, R3, 0x800, RZ, 0xfc, !PT ;  /* 0x0000080003033812 */ /* 0x000fc800078efcff */
[----:B------:R-:W-:-:S04]  /*6b050*/  LOP3.LUT R3, R3, 0xfffffbff, RZ, 0xc0, !PT ;  /* 0xfffffbff03037812 */ /* 0x000fc800078ec0ff */
[----:B------:R-:W-:Y:S02]  /*6b060*/  @P1 LOP3.LUT R3, R3, 0x400, RZ, 0xfc, !PT ;  /* 0x0000040003031812 */ /* 0x000fe400078efcff */
[C---:B------:R-:W-:Y:S01]  /*6b070*/  ISETP.LT.AND P1, PT, R6.reuse, UR6, !P0 ;  /* 0x0000000606007c0c */ /* 0x040fe2000c721270 */
[C---:B------:R-:W-:Y:S02]  /*6b080*/  VIADD R27, R6.reuse, 0x171 ;  /* 0x00000171061b7836 */ /* 0x040fe40000000000 */
[C---:B------:R-:W-:Y:S01]  /*6b090*/  VIADD R26, R6.reuse, 0x172 ;  /* 0x00000172061a7836 */ /* 0x040fe20000000000 */
[----:B------:R-:W-:Y:S02]  /*6b0a0*/  LOP3.LUT R3, R3, 0xfffffdff, RZ, 0xc0, !PT ;  /* 0xfffffdff03037812 */ /* 0x000fe400078ec0ff */
[----:B------:R-:W-:Y:S01]  /*6b0b0*/  ISETP.LT.AND P2, PT, R27, UR57, !P0 ;  /* 0x000000391b007c0c */ /* 0x000fe2000c741270 */
[----:B------:R-:W-:Y:S01]  /*6b0c0*/  VIADD R27, R6, 0x174 ;  /* 0x00000174061b7836 */ /* 0x000fe20000000000 */
[----:B------:R-:W-:Y:S01]  /*6b0d0*/  ISETP.LT.AND P3, PT, R26, UR58, !P0 ;  /* 0x0000003a1a007c0c */ /* 0x000fe2000c761270 */
[C---:B------:R-:W-:Y:S01]  /*6b0e0*/  VIADD R26, R6.reuse, 0x175 ;  /* 0x00000175061a7836 */ /* 0x040fe20000000000 */
[----:B------:R-:W-:-:S02]  /*6b0f0*/  IADD3 R44, R6, 0x173, RZ ;  /* 0x00000173062c7810 */ /* 0x000fc40007ffe0ff */
[----:B------:R-:W-:Y:S02]  /*6b100*/  ISETP.LT.AND P5, PT, R27, UR60, !P0 ;  /* 0x0000003c1b007c0c */ /* 0x000fe4000c7a1270 */
[----:B------:R-:W-:Y:S02]  /*6b110*/  @P1 LOP3.LUT R3, R3, 0x200, RZ, 0xfc, !PT ;  /* 0x0000020003031812 */ /* 0x000fe400078efcff */
[----:B------:R-:W-:Y:S02]  /*6b120*/  ISETP.LT.AND P4, PT, R44, UR59, !P0 ;  /* 0x0000003b2c007c0c */ /* 0x000fe4000c781270 */
[----:B------:R-:W-:Y:S02]  /*6b130*/  ISETP.LT.AND P6, PT, R26, UR61, !P0 ;  /* 0x0000003d1a007c0c */ /* 0x000fe4000c7c1270 */
[----:B------:R-:W-:Y:S01]  /*6b140*/  LOP3.LUT P1, RZ, R5, 0x8000, RZ, 0xc0, !PT ;  /* 0x0000800005ff7812 */ /* 0x000fe2000782c0ff */
[----:B------:R-:W2:Y:S01]  /*6b150*/  LDL.LU R26, [R1+0x7d0] ;  /* 0x0007d000011a7983 */ /* 0x000ea20000300800 */
[----:B------:R-:W-:Y:S01]  /*6b160*/  BAR.SYNC.DEFER_BLOCKING 0x0 ;  /* 0x0000000000007b1d */ /* 0x000fe20000010000 */
[----:B---3--:R-:W-:-:S02]  /*6b170*/  IMAD.MOV.U32 R46, RZ, RZ, R89 ;  /* 0x000000ffff2e7224 */ /* 0x008fc400078e0059 */
[----:B----4-:R-:W-:Y:S02]  /*6b180*/  IMAD.MOV.U32 R47, RZ, RZ, R91 ;  /* 0x000000ffff2f7224 */ /* 0x010fe400078e005b */
[----:B------:R-:W-:Y:S02]  /*6b190*/  IMAD.MOV.U32 R54, RZ, RZ, R93 ;  /* 0x000000ffff367224 */ /* 0x000fe400078e005d */
[----:B------:R-:W-:Y:S01]  /*6b1a0*/  IMAD.MOV.U32 R55, RZ, RZ, R95 ;  /* 0x000000ffff377224 */ /* 0x000fe200078e005f */
[----:B------:R3:W-:Y:S01]  /*6b1b0*/  STL.64 [R1+0x1928], R202 ;  /* 0x001928ca01007387 */ /* 0x0007e20000100a00 */
        /* <DEDUP_REMOVED lines=8> */
[----:B---3--:R-:W3:Y:S01]  /*6b240*/  LDL.LU.64 R202, [R1+0x17d8] ;  /* 0x0017d80001ca7983 */ /* 0x008ee20000300a00 */
[----:B------:R-:W-:Y:S01]  /*6b250*/  IMAD.MOV.U32 R154, RZ, RZ, R133 ;  /* 0x000000ffff9a7224 */ /* 0x000fe200078e0085 */
[----:B------:R-:W-:Y:S01]  /*6b260*/  LOP3.LUT R5, R5, 0xffffffdf, RZ, 0xc0, !PT ;  /* 0xffffffdf05057812 */ /* 0x000fe200078ec0ff */
[----:B------:R-:W-:Y:S01]  /*6b270*/  IMAD.MOV.U32 R155, RZ, RZ, R135 ;  /* 0x000000ffff9b7224 */ /* 0x000fe200078e0087 */
[----:B------:R-:W-:Y:S01]  /*6b280*/  STL.64 [R1+0x1920], R198 ;  /* 0x001920c601007387 */ /* 0x000fe20000100a00 */
[----:B------:R-:W-:Y:S01]  /*6b290*/  IMAD.MOV.U32 R158, RZ, RZ, R137 ;  /* 0x000000ffff9e7224 */ /* 0x000fe200078e0089 */
[----:B------:R-:W-:Y:S01]  /*6b2a0*/  LOP3.LUT R19, R19, 0xfff7ffff, RZ, 0xc0, !PT ;  /* 0xfff7ffff13137812 */ /* 0x000fe200078ec0ff */
[----:B------:R-:W-:Y:S01]  /*6b2b0*/  IMAD.MOV.U32 R159, RZ, RZ, R139 ;  /* 0x000000ffff9f7224 */ /* 0x000fe200078e008b */
[----:B------:R-:W-:Y:S01]  /*6b2c0*/  STL.64 [R1+0x1918], R192 ;  /* 0x001918c001007387 */ /* 0x000fe20000100a00 */
[----:B------:R-:W-:Y:S01]  /*6b2d0*/  MOV R162, R141 ;  /* 0x0000008d00a27202 */ /* 0x000fe20000000f00 */
[----:B------:R-:W-:Y:S01]  /*6b2e0*/  IMAD.MOV.U32 R163, RZ, RZ, R143 ;  /* 0x000000ffffa37224 */ /* 0x000fe200078e008f */
[----:B------:R-:W-:Y:S01]  /*6b2f0*/  MOV R167, R147 ;  /* 0x0000009300a77202 */ /* 0x000fe20000000f00 */
[----:B------:R-:W-:Y:S01]  /*6b300*/  STL.64 [R1+0x1910], R188 ;  /* 0x001910bc01007387 */ /* 0x000fe20000100a00 */
[----:B------:R-:W-:Y:S01]  /*6b310*/  IMAD.MOV.U32 R166, RZ, RZ, R145 ;  /* 0x000000ffffa67224 */ /* 0x000fe200078e0091 */
[----:B------:R-:W-:Y:S01]  /*6b320*/  @P0 LOP3.LUT R5, R5, 0x20, RZ, 0xfc, !PT ;  /* 0x0000002005050812 */ /* 0x000fe200078efcff */
[----:B------:R-:W-:Y:S01]  /*6b330*/  IMAD.MOV.U32 R170, RZ, RZ, R149 ;  /* 0x000000ffffaa7224 */ /* 0x000fe200078e0095 */
[----:B------:R-:W-:Y:S01]  /*6b340*/  STL.64 [R1+0x1908], R194 ;  /* 0x001908c201007387 */ /* 0x000fe20000100a00 */
[----:B------:R-:W-:Y:S01]  /*6b350*/  IMAD.MOV.U32 R171, RZ, RZ, R151 ;  /* 0x000000ffffab7224 */ /* 0x000fe200078e0097 */
[----:B------:R-:W-:Y:S01]  /*6b360*/  LOP3.LUT P0, RZ, R3, 0x200, RZ, 0xc0, !PT ;  /* 0x0000020003ff7812 */ /* 0x000fe2000780c0ff */
[----:B------:R-:W-:Y:S01]  /*6b370*/  ULDC UR6, c[0x0][0x22c] ;  /* 0x00008b0000067ab9 */ /* 0x000fe20000000800 */
[----:B------:R-:W-:Y:S01]  /*6b380*/  STL [R1+0x1900], R191 ;  /* 0x001900bf01007387 */ /* 0x000fe20000100800 */
[----:B------:R-:W-:Y:S01]  /*6b390*/  LOP3.LUT R2, R2, 0xefffffff, RZ, 0xc0, !PT ;  /* 0xefffffff02027812 */ /* 0x000fe200078ec0ff */
[----:B------:R-:W-:-:S02]  /*6b3a0*/  ULDC UR7, c[0x0][0x22c] ;  /* 0x00008b0000077ab9 */ /* 0x000fc40000000800 */
[----:B------:R-:W4:Y:S01]  /*6b3b0*/  LDS.128 R48, [R0] ;  /* 0x0000000000307984 */ /* 0x000f220000000c00 */
[----:B--2---:R-:W-:Y:S01]  /*6b3c0*/  IMAD.MOV.U32 R95, RZ, RZ, R115 ;  /* 0x000000ffff5f7224 */ /* 0x004fe200078e0073 */
[----:B------:R-:W-:Y:S02]  /*6b3d0*/  @P2 LOP3.LUT R19, R19, 0x80000, RZ, 0xfc, !PT ;  /* 0x0008000013132812 */ /* 0x000fe400078efcff */
[----:B------:R-:W-:Y:S01]  /*6b3e0*/  STL.64 [R1+0x18f8], R184 ;  /* 0x0018f8b801007387 */ /* 0x000fe20000100a00 */
[----:B------:R-:W-:Y:S01]  /*6b3f0*/  IMAD.MOV.U32 R103, RZ, RZ, R119 ;  /* 0x000000ffff677224 */ /* 0x000fe200078e0077 */
[----:B------:R-:W-:Y:S02]  /*6b400*/  LOP3.LUT R19, R19, 0xfffbffff, RZ, 0xc0, !PT ;  /* 0xfffbffff13137812 */ /* 0x000fe400078ec0ff */
[----:B------:R-:W-:Y:S01]  /*6b410*/  STL [R1+0x18f0], R186 ;  /* 0x0018f0ba01007387 */ /* 0x000fe20000100800 */
[----:B------:R-:W-:Y:S01]  /*6b420*/  BAR.SYNC.DEFER_BLOCKING 0x0 ;  /* 0x0000000000007b1d */ /* 0x000fe20000010000 */
[----:B------:R-:W-:Y:S01]  /*6b430*/  IMAD.MOV.U32 R111, RZ, RZ, R123 ;  /* 0x000000ffff6f7224 */ /* 0x000fe200078e007b */
[----:B------:R-:W-:-:S02]  /*6b440*/  MOV R119, R127 ;  /* 0x0000007f00777202 */ /* 0x000fc40000000f00 */
[----:B------:R-:W-:Y:S02]  /*6b450*/  @P3 LOP3.LUT R19, R19, 0x40000, RZ, 0xfc, !PT ;  /* 0x0004000013133812 */ /* 0x000fe400078efcff */
[----:B------:R-:W-:Y:S01]  /*6b460*/  STL.64 [R1+0x18e8], R180 ;  /* 0x0018e8b401007387 */ /* 0x000fe20000100a00 */
[----:B------:R-:W-:Y:S01]  /*6b470*/  IMAD.MOV.U32 R127, RZ, RZ, R131 ;  /* 0x000000ffff7f7224 */ /* 0x000fe200078e0083 */
[----:B------:R-:W-:Y:S02]  /*6b480*/  LOP3.LUT R5, R5, 0xffffffbf, RZ, 0xc0, !PT ;  /* 0xffffffbf05057812 */ /* 0x000fe400078ec0ff */
[----:B------:R-:W-:Y:S01]  /*6b490*/  STL [R1+0x18e0], R187 ;  /* 0x0018e0bb01007387 */ /* 0x000fe20000100800 */
[----:B------:R-:W-:-:S03]  /*6b4a0*/  LOP3.LUT R19, R19, 0xfffdffff, RZ, 0xc0, !PT ;  /* 0xfffdffff13137812 */ /* 0x000fc600078ec0ff */
[----:B------:R-:W-:Y:S01]  /*6b4b0*/  STL.64 [R1+0x18d8], R182 ;  /* 0x0018d8b601007387 */ /* 0x000fe20000100a00 */
[----:B------:R-:W-:-:S03]  /*6b4c0*/  @P4 LOP3.LUT R19, R19, 0x20000, RZ, 0xfc, !PT ;  /* 0x0002000013134812 */ /* 0x000fc600078efcff */
        /* <DEDUP_REMOVED lines=18> */
[----:B-1----:R-:W-:Y:S04]  /*6b5f0*/  STL.64 [R1+0x1860], R36 ;  /* 0x0018602401007387 */ /* 0x002fe80000100a00 */
[----:B------:R-:W-:Y:S04]  /*6b600*/  STL.64 [R1+0x1858], R42 ;  /* 0x0018582a01007387 */ /* 0x000fe80000100a00 */
[----:B------:R-:W-:Y:S04]  /*6b610*/  STL.64 [R1+0x1850], R38 ;  /* 0x0018502601007387 */ /* 0x000fe80000100a00 */
[----:B------:R-:W2:Y:S04]  /*6b620*/  LDL.LU R44, [R1+0x304] ;  /* 0x00030400012c7983 */ /* 0x000ea80000300800 */
[----:B------:R-:W2:Y:S04]  /*6b630*/  LDL.LU R45, [R1+0x30c] ;  /* 0x00030c00012d7983 */ /* 0x000ea80000300800 */
[----:B--2---:R1:W-:Y:S01]  /*6b640*/  STSM.16.M88.4 [R4], R44 ;  /* 0x0000002c04007844 */ /* 0x0043e20000000200 */
[----:B------:R-:W-:Y:S06]  /*6b650*/  BAR.SYNC.DEFER_BLOCKING 0x0 ;  /* 0x0000000000007b1d */ /* 0x000fec0000010000 */
[----:B-1----:R-:W2:Y:S04]  /*6b660*/  LDL.LU R44, [R1+0x310] ;  /* 0x00031000012c7983 */ /* 0x002ea80000300800 */
[----:B------:R-:W2:Y:S01]  /*6b670*/  LDL.LU R45, [R1+0x318] ;  /* 0x00031800012d7983 */ /* 0x000ea20000300800 */
[----:B------:R-:W-:Y:S01]  /*6b680*/  MOV R46, R92 ;  /* 0x0000005c002e7202 */ /* 0x000fe20000000f00 */
[----:B------:R-:W-:-:S02]  /*6b690*/  IMAD.MOV.U32 R47, RZ, RZ, R94 ;  /* 0x000000ffff2f7224 */ /* 0x000fc400078e005e */
[----:B------:R-:W4:Y:S04]  /*6b6a0*/  LDL.LU R52, [R1+0x314] ;  /* 0x0003140001347983 */ /* 0x000f280000300800 */
[----:B------:R-:W4:Y:S04]  /*6b6b0*/  LDL.LU R53, [R1+0x31c] ;  /* 0x00031c0001357983 */ /* 0x000f280000300800 */
[----:B------:R-:W1:Y:S01]  /*6b6c0*/  LDS.128 R56, [R0] ;  /* 0x0000000000387984 */ /* 0x000e620000000c00 */
[----:B------:R-:W-:Y:S06]  /*6b6d0*/  BAR.SYNC.DEFER_BLOCKING 0x0 ;  /* 0x0000000000007b1d */ /* 0x000fec0000010000 */
[----:B--2---:R-:W-:Y:S02]  /*6b6e0*/  STSM.16.M88.4 [R4], R44 ;  /* 0x0000002c04007844 */ /* 0x004fe40000000200 */
[----:B------:R-:W-:Y:S06]  /*6b6f0*/  BAR.SYNC.DEFER_BLOCKING 0x0 ;  /* 0x0000000000007b1d */ /* 0x000fec0000010000 */
[----:B------:R-:W2:Y:S02]  /*6b700*/  LDS.128 R44, [R0] ;  /* 0x00000000002c7984 */ /* 0x000ea40000000c00 */
[----:B------:R-:W-:Y:S06]  /*6b710*/  BAR.SYNC.DEFER_BLOCKING 0x0 ;  /* 0x0000000000007b1d */ /* 0x000fec0000010000 */
[----:B----4-:R4:W-:Y:S02]  /*6b720*/  STSM.16.M88.4 [R4], R52 ;  /* 0x0000003404007844 */ /* 0x0109e40000000200 */
[----:B------:R-:W-:Y:S06]  /*6b730*/  BAR.SYNC.DEFER_BLOCKING 0x0 ;  /* 0x0000000000007b1d */ /* 0x000fec0000010000 */
[----:B----4-:R-:W4:Y:S04]  /*6b740*/  LDL.LU R52, [R1+0x320] ;  /* 0x0003200001347983 */ /* 0x010f280000300800 */
[----:B------:R-:W4:Y:S01]  /*6b750*/  LDL.LU R53, [R1+0x328] ;  /* 0x0003280001357983 */ /* 0x000f220000300800 */
[----:B------:R-:W-:Y:S01]  /*6b760*/  IMAD.MOV.U32 R54, RZ, RZ, R96 ;  /* 0x000000ffff367224 */ /* 0x000fe200078e0060 */
[----:B------:R-:W-:-:S02]  /*6b770*/  MOV R55, R98 ;  /* 0x0000006200377202 */ /* 0x000fc40000000f00 */
[----:B------:R-:W3:Y:S04]  /*6b780*/  LDL.LU R60, [R1+0x324] ;  /* 0x00032400013c7983 */ /* 0x000ee80000300800 */
[----:B------:R-:W3:Y:S04]  /*6b790*/  LDL.LU R61, [R1+0x32c] ;  /* 0x00032c00013d7983 */ /* 0x000ee80000300800 */
[----:B------:R-:W2:Y:S01]  /*6b7a0*/  LDS.128 R64, [R0] ;  /* 0x0000000000407984 */ /* 0x000ea20000000c00 */
[----:B------:R-:W-:Y:S06]  /*6b7b0*/  BAR.SYNC.DEFER_BLOCKING 0x0 ;  /* 0x0000000000007b1d */ /* 0x000fec0000010000 */
[----:B----4-:R-:W-:Y:S02]  /*6b7c0*/  STSM.16.M88.4 [R4], R52 ;  /* 0x0000003404007844 */ /* 0x010fe40000000200 */
[----:B------:R-:W-:Y:S06]  /*6b7d0*/  BAR.SYNC.DEFER_BLOCKING 0x0 ;  /* 0x0000000000007b1d */ /* 0x000fec0000010000 */
[----:B------:R-:W4:Y:S02]  /*6b7e0*/  LDS.128 R52, [R0] ;  /* 0x0000000000347984 */ /* 0x000f240000000c00 */
[----:B------:R-:W-:Y:S06]  /*6b7f0*/  BAR.SYNC.DEFER_BLOCKING 0x0 ;  /* 0x0000000000007b1d */ /* 0x000fec0000010000 */
[----:B---3--:R3:W-:Y:S02]  /*6b800*/  STSM.16.M88.4 [R4], R60 ;  /* 0x0000003c04007844 */ /* 0x0087e40000000200 */
[----:B------:R-:W-:Y:S06]  /*6b810*/  BAR.SYNC.DEFER_BLOCKING 0x0 ;  /* 0x0000000000007b1d */ /* 0x000fec0000010000 */
[----:B---3--:R-:W3:Y:S04]  /*6b820*/  LDL.LU R60, [R1+0x330] ;  /* 0x00033000013c7983 */ /* 0x008ee80000300800 */
[----:B------:R-:W3:Y:S01]  /*6b830*/  LDL.LU R61, [R1+0x338] ;  /* 0x00033800013d7983 */ /* 0x000ee20000300800 */
[----:B------:R-:W-:-:S02]  /*6b840*/  IMAD.MOV.U32 R62, RZ, RZ, R100 ;  /* 0x000000ffff3e7224 */ /* 0x000fc400078e0064 */
[----:B------:R-:W-:Y:S01]  /*6b850*/  IMAD.MOV.U32 R63, RZ, RZ, R102 ;  /* 0x000000ffff3f7224 */ /* 0x000fe200078e0066 */
[----:B------:R-:W2:Y:S04]  /*6b860*/  LDL.LU R68, [R1+0x334] ;  /* 0x0003340001447983 */ /* 0x000ea80000300800 */
[----:B------:R-:W2:Y:S04]  /*6b870*/  LDL.LU R69, [R1+0x33c] ;  /* 0x00033c0001457983 */ /* 0x000ea80000300800 */
[----:B------:R-:W4:Y:S01]  /*6b880*/  LDS.128 R72, [R0] ;  /* 0x0000000000487984 */ /* 0x000f220000000c00 */
[----:B------:R-:W-:Y:S06]  /*6b890*/  BAR.SYNC.DEFER_BLOCKING 0x0 ;  /* 0x0000000000007b1d */ /* 0x000fec0000010000 */
[----:B---3--:R-:W-:Y:S02]  /*6b8a0*/  STSM.16.M88.4 [R4], R60 ;  /* 0x0000003c04007844 */ /* 0x008fe40000000200 */
[----:B------:R-:W-:Y:S06]  /*6b8b0*/  BAR.SYNC.DEFER_BLOCKING 0x0 ;  /* 0x0000000000007b1d */ /* 0x000fec0000010000 */
[----:B------:R-:W3:Y:S02]  /*6b8c0*/  LDS.128 R60, [R0] ;  /* 0x00000000003c7984 */ /* 0x000ee40000000c00 */
[----:B------:R-:W-:Y:S06]  /*6b8d0*/  BAR.SYNC.DEFER_BLOCKING 0x0 ;  /* 0x0000000000007b1d */ /* 0x000fec0000010000 */
[----:B--2---:R2:W-:Y:S02]  /*6b8e0*/  STSM.16.M88.4 [R4], R68 ;  /* 0x0000004404007844 */ /* 0x0045e40000000200 */
[----:B------:R-:W-:Y:S06]  /*6b8f0*/  BAR.SYNC.DEFER_BLOCKING 0x0 ;  /* 0x0000000000007b1d */ /* 0x000fec0000010000 */
[----:B--2---:R-:W2:Y:S04]  /*6b900*/  LDL.LU R68, [R1+0x340] ;  /* 0x0003400001447983 */ /* 0x004ea80000300800 */
[----:B------:R-:W2:Y:S01]  /*6b910*/  LDL.LU R69, [R1+0x348] ;  /* 0x0003480001457983 */ /* 0x000ea20000300800 */
[----:B------:R-:W-:-:S02]  /*6b920*/  IMAD.MOV.U32 R70, RZ, RZ, R104 ;  /* 0x000000ffff467224 */ /* 0x000fc400078e0068 */
[----:B------:R-:W-:Y:S01]  /*6b930*/  IMAD.MOV.U32 R71, RZ, RZ, R106 ;  /* 0x000000ffff477224 */ /* 0x000fe200078e006a */
[----:B------:R-:W4:Y:S04]  /*6b940*/  LDL.LU R76, [R1+0x344] ;  /* 0x00034400014c7983 */ /* 0x000f280000300800 */
[----:B------:R-:W4:Y:S04]  /*6b950*/  LDL.LU R77, [R1+0x34c] ;  /* 0x00034c00014d7983 */ /* 0x000f280000300800 */
[----:B------:R-:W3:Y:S01]  /*6b960*/  LDS.128 R80, [R0] ;  /* 0x0000000000507984 */ /* 0x000ee20000000c00 */
        /* <DEDUP_REMOVED lines=9> */
[----:B------:R-:W-:-:S02]  /*6ba00*/  IMAD.MOV.U32 R78, RZ, RZ, R108 ;  /* 0x000000ffff4e7224 */ /* 0x000fc400078e006c */
[----:B------:R-:W-:Y:S01]  /*6ba10*/  IMAD.MOV.U32 R79, RZ, RZ, R110 ;  /* 0x000000ffff4f7224 */ /* 0x000fe200078e006e */
        /* <DEDUP_REMOVED lines=12> */
[----:B------:R-:W-:Y:S01]  /*6bae0*/  MOV R86, R112 ;  /* 0x0000007000567202 */ /* 0x000fe20000000f00 */
[----:B------:R-:W-:-:S02]  /*6baf0*/  IMAD.MOV.U32 R87, RZ, RZ, R114 ;  /* 0x000000ffff577224 */ /* 0x000fc400078e0072 */
[----:B------:R-:W2:Y:S04]  /*6bb00*/  LDL.LU R92, [R1+0x364] ;  /* 0x00036400015c7983 */ /* 0x000ea80000300800 */
[----:B------:R-:W2:Y:S01]  /*6bb10*/  LDL.LU R93, [R1+0x36c] ;  /* 0x00036c00015d7983 */ /* 0x000ea20000300800 */
[----:B------:R-:W-:-:S03]  /*6bb20*/  IMAD.MOV.U32 R94, RZ, RZ, R113 ;  /* 0x000000ffff5e7224 */ /* 0x000fc600078e0071 */
        /* <DEDUP_REMOVED lines=10> */
[----:B------:R-:W-:Y:S01]  /*6bbd0*/  IMAD.MOV.U32 R94, RZ, RZ, R116 ;  /* 0x000000ffff5e7224 */ /* 0x000fe200078e0074 */
[----:B------:R-:W-:-:S02]  /*6bbe0*/  MOV R95, R118 ;  /* 0x00000076005f7202 */ /* 0x000fc40000000f00 */
[----:B------:R-:W4:Y:S04]  /*6bbf0*/  LDL.LU R100, [R1+0x374] ;  /* 0x0003740001647983 */ /* 0x000f280000300800 */
[----:B------:R-:W4:Y:S01]  /*6bc00*/  LDL.LU R101, [R1+0x37c] ;  /* 0x00037c0001657983 */ /* 0x000f220000300800 */
[----:B------:R-:W-:-:S03]  /*6bc10*/  IMAD.MOV.U32 R102, RZ, RZ, R117 ;  /* 0x000000ffff667224 */ /* 0x000fc600078e0075 */
        /* <DEDUP_REMOVED lines=13> */
[----:B------:R-:W3:Y:S01]  /*6bcf0*/  LDL.LU R109, [R1+0x38c] ;  /* 0x00038c00016d7983 */ /* 0x000ee20000300800 */
[----:B------:R-:W-:-:S03]  /*6bd00*/  MOV R110, R121 ;  /* 0x00000079006e7202 */ /* 0x000fc60000000f00 */
        /* <DEDUP_REMOVED lines=21> */
[----:B--2---:R2:W-:Y:S04]  /*6be60*/  STSM.16.M88.4 [R4], R116 ;  /* 0x0000007404007844 */ /* 0x0045e80000000200 */
[----:B--2---:R-:W2:Y:S04]  /*6be70*/  LDL.LU R116, [R1+0x3a0] ;  /* 0x0003a00001747983 */ /* 0x004ea80000300800 */
[----:B------:R-:W2:Y:S01]  /*6be80*/  LDL.LU R117, [R1+0x3a8] ;  /* 0x0003a80001757983 */ /* 0x000ea20000300800 */
[----:B------:R-:W-:-:S02]  /*6be90*/  IMAD.MOV.U32 R118, RZ, RZ, R128 ;  /* 0x000000ffff767224 */ /* 0x000fc400078e0080 */
[----:B------:R-:W-:Y:S01]  /*6bea0*/  IMAD.MOV.U32 R119, RZ, RZ, R130 ;  /* 0x000000ffff777224 */ /* 0x000fe200078e0082 */
[----:B------:R-:W4:Y:S04]  /*6beb0*/  LDL.LU R124, [R1+0x3a4] ;  /* 0x0003a400017c7983 */ /* 0x000f280000300800 */
[----:B------:R-:W4:Y:S01]  /*6bec0*/  LDL.LU R125, [R1+0x3ac] ;  /* 0x0003ac00017d7983 */ /* 0x000f220000300800 */
[----:B------:R-:W-:Y:S01]  /*6bed0*/  IMAD.MOV.U32 R126, RZ, RZ, R129 ;  /* 0x000000ffff7e7224 */ /* 0x000fe200078e0081 */
[----:B------:R-:W-:Y:S06]  /*6bee0*/  BAR.SYNC.DEFER_BLOCKING 0x0 ;  /* 0x0000000000007b1d */ /* 0x000fec0000010000 */
[----:B------:R-:W3:Y:S02]  /*6bef0*/  LDS.128 R128, [R0] ;  /* 0x0000000000807984 */ /* 0x000ee40000000c00 */
[----:B------:R-:W-:Y:S06]  /*6bf00*/  BAR.SYNC.DEFER_BLOCKING 0x0 ;  /* 0x0000000000007b1d */ /* 0x000fec0000010000 */
[----:B--2---:R-:W-:Y:S02]  /*6bf10*/  STSM.16.M88.4 [R4], R116 ;  /* 0x0000007404007844 */ /* 0x004fe40000000200 */
[----:B------:R-:W-:Y:S06]  /*6bf20*/  BAR.SYNC.DEFER_BLOCKING 0x0 ;  /* 0x0000000000007b1d */ /* 0x000fec0000010000 */
[----:B------:R-:W2:Y:S02]  /*6bf30*/  LDS.128 R116, [R0] ;  /* 0x0000000000747984 */ /* 0x000ea40000000c00 */
[----:B------:R-:W-:Y:S06]  /*6bf40*/  BAR.SYNC.DEFER_BLOCKING 0x0 ;  /* 0x0000000000007b1d */ /* 0x000fec0000010000 */
[----:B----4-:R4:W-:Y:S04]  /*6bf50*/  STSM.16.M88.4 [R4], R124 ;  /* 0x0000007c04007844 */ /* 0x0109e80000000200 */
[----:B----4-:R-:W4:Y:S04]  /*6bf60*/  LDL.LU R124, [R1+0x3b0] ;  /* 0x0003b000017c7983 */ /* 0x010f280000300800 */
[----:B------:R-:W4:Y:S01]  /*6bf70*/  LDL.LU R125, [R1+0x3b8] ;  /* 0x0003b800017d7983 */ /* 0x000f220000300800 */
[----:B------:R-:W-:Y:S01]  /*6bf80*/  MOV R126, R132 ;  /* 0x00000084007e7202 */ /* 0x000fe20000000f00 */
[----:B------:R-:W-:-:S02]  /*6bf90*/  IMAD.MOV.U32 R127, RZ, RZ, R134 ;  /* 0x000000ffff7f7224 */ /* 0x000fc400078e0086 */
[----:B------:R-:W3:Y:S04]  /*6bfa0*/  LDL.LU R152, [R1+0x3b4] ;  /* 0x0003b40001987983 */ /* 0x000ee80000300800 */
[----:B------:R-:W3:Y:S01]  /*6bfb0*/  LDL.LU R153, [R1+0x3bc] ;  /* 0x0003bc0001997983 */ /* 0x000ee20000300800 */
[----:B------:R-:W-:Y:S06]  /*6bfc0*/  BAR.SYNC.DEFER_BLOCKING 0x0 ;  /* 0x0000000000007b1d */ /* 0x000fec0000010000 */
[----:B------:R-:W2:Y:S02]  /*6bfd0*/  LDS.128 R132, [R0] ;  /* 0x0000000000847984 */ /* 0x000ea40000000c00 */
[----:B------:R-:W-:Y:S06]  /*6bfe0*/  BAR.SYNC.DEFER_BLOCKING 0x0 ;  /* 0x0000000000007b1d */ /* 0x000fec0000010000 */
[----:B----4-:R-:W-:Y:S02]  /*6bff0*/  STSM.16.M88.4 [R4], R124 ;  /* 0x0000007c04007844 */ /* 0x010fe40000000200 */
[----:B------:R-:W-:Y:S06]  /*6c000*/  BAR.SYNC.DEFER_BLOCKING 0x0 ;  /* 0x0000000000007b1d */ /* 0x000fec0000010000 */
[----:B------:R-:W4:Y:S02]  /*6c010*/  LDS.128 R124, [R0] ;  /* 0x00000000007c7984 */ /* 0x000f240000000c00 */
[----:B------:R-:W-:Y:S06]  /*6c020*/  BAR.SYNC.DEFER_BLOCKING 0x0 ;  /* 0x0000000000007b1d */ /* 0x000fec0000010000 */
[----:B---3--:R3:W-:Y:S04]  /*6c030*/  STSM.16.M88.4 [R4], R152 ;  /* 0x0000009804007844 */ /* 0x0087e80000000200 */
[----:B---3--:R-:W3:Y:S04]  /*6c040*/  LDL.LU R152, [R1+0x3c0] ;  /* 0x0003c00001987983 */ /* 0x008ee80000300800 */
[----:B------:R-:W3:Y:S01]  /*6c050*/  LDL.LU R153, [R1+0x3c8] ;  /* 0x0003c80001997983 */ /* 0x000ee20000300800 */
[----:B------:R-:W-:Y:S01]  /*6c060*/  IMAD.MOV.U32 R154, RZ, RZ, R136 ;  /* 0x000000ffff9a7224 */ /* 0x000fe200078e0088 */
[----:B------:R-:W-:-:S02]  /*6c070*/  MOV R155, R138 ;  /* 0x0000008a009b7202 */ /* 0x000fc40000000f00 */
[----:B------:R-:W2:Y:S04]  /*6c080*/  LDL.LU R156, [R1+0x3c4] ;  /* 0x0003c400019c7983 */ /* 0x000ea80000300800 */
[----:B------:R-:W2:Y:S01]  /*6c090*/  LDL.LU R157, [R1+0x3cc] ;  /* 0x0003cc00019d7983 */ /* 0x000ea20000300800 */
[----:B------:R-:W-:Y:S06]  /*6c0a0*/  BAR.SYNC.DEFER_BLOCKING 0x0 ;  /* 0x0000000000007b1d */ /* 0x000fec0000010000 */
[----:B------:R-:W4:Y:S02]  /*6c0b0*/  LDS.128 R136, [R0] ;  /* 0x0000000000887984 */ /* 0x000f240000000c00 */
        /* <DEDUP_REMOVED lines=22> */
[----:B------:R-:W-:-:S02]  /*6c220*/  IMAD.MOV.U32 R162, RZ, RZ, R144 ;  /* 0x000000ffffa27224 */ /* 0x000fc400078e0090 */
[----:B------:R-:W-:Y:S01]  /*6c230*/  IMAD.MOV.U32 R163, RZ, RZ, R146 ;  /* 0x000000ffffa37224 */ /* 0x000fe200078e0092 */
        /* <DEDUP_REMOVED lines=12> */
[----:B------:R-:W-:-:S02]  /*6c300*/  IMAD.MOV.U32 R166, RZ, RZ, R148 ;  /* 0x000000ffffa67224 */ /* 0x000fc400078e0094 */
[----:B------:R-:W-:Y:S01]  /*6c310*/  IMAD.MOV.U32 R167, RZ, RZ, R150 ;  /* 0x000000ffffa77224 */ /* 0x000fe200078e0096 */
[----:B------:R-:W2:Y:S04]  /*6c320*/  LDL.LU R168, [R1+0x3f4] ;  /* 0x0003f40001a87983 */ /* 0x000ea80000300800 */
[----:B------:R-:W2:Y:S04]  /*6c330*/  LDL.LU R169, [R1+0x3fc] ;  /* 0x0003fc0001a97983 */ /* 0x000ea80000300800 */
[----:B------:R-:W4:Y:S04]  /*6c340*/  LDL.LU.64 R174, [R1+0x17e0] ;  /* 0x0017e00001ae7983 */ /* 0x000f280000300a00 */
[----:B------:R-:W4:Y:S04]  /*6c350*/  LDL.LU R173, [R1+0x7c0] ;  /* 0x0007c00001ad7983 */ /* 0x000f280000300800 */
[----:B------:R-:W4:Y:S04]  /*6c360*/  LDL.LU.64 R178, [R1+0x17d0] ;  /* 0x0017d00001b27983 */ /* 0x000f280000300a00 */
[----:B------:R-:W4:Y:S01]  /*6c370*/  LDL.LU R172, [R1+0x7d4] ;  /* 0x0007d40001ac7983 */ /* 0x000f220000300800 */
[----:B------:R-:W-:Y:S06]  /*6c380*/  BAR.SYNC.DEFER_BLOCKING 0x0 ;  /* 0x0000000000007b1d */ /* 0x000fec0000010000 */
[----:B------:R-:W4:Y:S04]  /*6c390*/  LDL.LU.64 R176, [R1+0x17c8] ;  /* 0x0017c80001b07983 */ /* 0x000f280000300a00 */
[----:B------:R-:W4:Y:S04]  /*6c3a0*/  LDL.LU R187, [R1+0x7c4] ;  /* 0x0007c40001bb7983 */ /* 0x000f280000300800 */
[----:B------:R-:W4:Y:S04]  /*6c3b0*/  LDL.LU.64 R182, [R1+0x17c0] ;  /* 0x0017c00001b67983 */ /* 0x000f280000300a00 */
[----:B------:R-:W4:Y:S04]  /*6c3c0*/  LDL.LU R186, [R1+0x7d8] ;  /* 0x0007d80001ba7983 */ /* 0x000f280000300800 */
[----:B------:R-:W1:Y:S01]  /*6c3d0*/  LDS.128 R148, [R0] ;  /* 0x0000000000947984 */ /* 0x000e620000000c00 */
[----:B------:R-:W-:Y:S06]  /*6c3e0*/  BAR.SYNC.DEFER_BLOCKING 0x0 ;  /* 0x0000000000007b1d */ /* 0x000fec0000010000 */
[----:B------:R-:W4:Y:S04]  /*6c3f0*/  LDL.LU.64 R180, [R1+0x17b8] ;  /* 0x0017b80001b47983 */ /* 0x000f280000300a00 */
[----:B------:R-:W4:Y:S04]  /*6c400*/  LDL.LU R191, [R1+0x7c8] ;  /* 0x0007c80001bf7983 */ /* 0x000f280000300800 */
[----:B------:R-:W4:Y:S04]  /*6c410*/  LDL.LU.64 R184, [R1+0x17b0] ;  /* 0x0017b00001b87983 */ /* 0x000f280000300a00 */
[----:B------:R-:W4:Y:S04]  /*6c420*/  LDL.LU R188, [R1+0x7dc] ;  /* 0x0007dc0001bc7983 */ /* 0x000f280000300800 */
[----:B------:R-:W4:Y:S01]  /*6c430*/  LDL.LU.64 R194, [R1+0x17a8] ;  /* 0x0017a80001c27983 */ /* 0x000f220000300a00 */
[----:B------:R-:W-:-:S03]  /*6c440*/  LOP3.LUT P6, RZ, R19, 0x8, RZ, 0xc0, !PT ;  /* 0x0000000813ff7812 */ /* 0x000fc600078cc0ff */
[----:B------:R-:W4:Y:S04]  /*6c450*/  LDL.LU R189, [R1+0x7cc] ;  /* 0x0007cc0001bd7983 */ /* 0x000f280000300800 */
[----:B------:R-:W4:Y:S04]  /*6c460*/  LDL.LU.64 R192, [R1+0x17a0] ;  /* 0x0017a00001c07983 */ /* 0x000f280000300a00 */
[----:B------:R-:W4:Y:S02]  /*6c470*/  LDL.LU R252, [R1+0x7b0] ;  /* 0x0007b00001fc7983 */ /* 0x000f240000300800 */
[----:B------:R-:W-:-:S02]  /*6c480*/  @P6 LOP3.LUT R2, R2, 0x10000000, RZ, 0xfc, !PT ;  /* 0x1000000002026812 */ /* 0x000fc400078efcff */
[----:B------:R-:W-:Y:S01]  /*6c490*/  LOP3.LUT P6, RZ, R19, 0x40, RZ, 0xc0, !PT ;  /* 0x0000004013ff7812 */ /* 0x000fe200078cc0ff */
[----:B------:R-:W4:Y:S01]  /*6c4a0*/  LDL.LU.64 R198, [R1+0x1798] ;  /* 0x0017980001c67983 */ /* 0x000f220000300a00 */
[----:B------:R-:W-:-:S03]  /*6c4b0*/  LOP3.LUT R2, R2, 0xdfffffff, RZ, 0xc0, !PT ;  /* 0xdfffffff02027812 */ /* 0x000fc600078ec0ff */
[----:B------:R-:W4:Y:S08]  /*6c4c0*/  LDL.LU R27, [R1+0x7a0] ;  /* 0x0007a000011b7983 */ /* 0x000f300000300800 */
[----:B------:R-:W-:Y:S02]  /*6c4d0*/  @P6 LOP3.LUT R2, R2, 0x20000000, RZ, 0xfc, !PT ;  /* 0x2000000002026812 */ /* 0x000fe400078efcff */
[----:B------:R-:W-:-:S02]  /*6c4e0*/  LOP3.LUT P6, RZ, R19, 0x80, RZ, 0xc0, !PT ;  /* 0x0000008013ff7812 */ /* 0x000fc400078cc0ff */
[----:B------:R-:W-:-:S11]  /*6c4f0*/  LOP3.LUT R2, R2, 0xbfffffff, RZ, 0xc0, !PT ;  /* 0xbfffffff02027812 */ /* 0x000fd600078ec0ff */
[----:B------:R-:W-:Y:S02]  /*6c500*/  @P6 LOP3.LUT R2, R2, 0x40000000, RZ, 0xfc, !PT ;  /* 0x4000000002026812 */ /* 0x000fe400078efcff */
[----:B------:R-:W-:Y:S02]  /*6c510*/  LOP3.LUT P6, RZ, R19, 0x100, RZ, 0xc0, !PT ;  /* 0x0000010013ff7812 */ /* 0x000fe400078cc0ff */
[----:B------:R-:W-:Y:S01]  /*6c520*/  LOP3.LUT R2, R2, 0x7fffffff, RZ, 0xc0, !PT ;  /* 0x7fffffff02027812 */ /* 0x000fe200078ec0ff */
[----:B---3--:R-:W-:Y:S01]  /*6c530*/  STSM.16.M88.4 [R4], R164 ;  /* 0x000000a404007844 */ /* 0x008fe20000000200 */
[----:B------:R-:W-:Y:S06]  /*6c540*/  BAR.SYNC.DEFER_BLOCKING 0x0 ;  /* 0x0000000000007b1d */ /* 0x000fec0000010000 */
[----:B------:R-:W3:Y:S02]  /*6c550*/  LDS.128 R164, [R0] ;  /* 0x0000000000a47984 */ /* 0x000ee40000000c00 */
[----:B------:R-:W-:Y:S06]  /*6c560*/  BAR.SYNC.DEFER_BLOCKING 0x0 ;  /* 0x0000000000007b1d */ /* 0x000fec0000010000 */
[----:B--2---:R-:W-:Y:S02]  /*6c570*/  STSM.16.M88.4 [R4], R168 ;  /* 0x000000a804007844 */ /* 0x004fe40000000200 */
[----:B------:R-:W-:Y:S06]  /*6c580*/  BAR.SYNC.DEFER_BLOCKING 0x0 ;  /* 0x0000000000007b1d */ /* 0x000fec0000010000 */
[----:B------:R2:W-:Y:S01]  /*6c590*/  @P0 STG.E desc[UR4][R202.64], R26 ;  /* 0x0000001aca000986 */ /* 0x0005e2000c101904 */
[----:B------:R-:W-:-:S03]  /*6c5a0*/  LOP3.LUT P0, RZ, R3, 0x80, RZ, 0xc0, !PT ;  /* 0x0000008003ff7812 */ /* 0x000fc6000780c0ff */
[----:B--2---:R-:W2:Y:S10]  /*6c5b0*/  LDL.LU.64 R202, [R1+0x1790] ;  /* 0x0017900001ca7983 */ /* 0x004eb40000300a00 */
[----:B------:R-:W-:-:S02]  /*6c5c0*/  @P0 LOP3.LUT R5, R5, 0x40, RZ, 0xfc, !PT ;  /* 0x0000004005050812 */ /* 0x000fc400078efcff */
[----:B------:R-:W-:Y:S01]  /*6c5d0*/  LOP3.LUT P0, RZ, R3, 0x40, RZ, 0xc0, !PT ;  /* 0x0000004003ff7812 */ /* 0x000fe2000780c0ff */
[----:B------:R-:W2:Y:S01]  /*6c5e0*/  LDL.LU R26, [R1+0x7b4] ;  /* 0x0007b400011a7983 */ /* 0x000ea20000300800 */
[----:B------:R-:W-:-:S03]  /*6c5f0*/  LOP3.LUT R5, R5, 0xffffff7f, RZ, 0xc0, !PT ;  /* 0xffffff7f05057812 */ /* 0x000fc600078ec0ff */
[----:B------:R-:W3:Y:S04]  /*6c600*/  LDL.LU R38, [R1+0x17ec] ;  /* 0x0017ec0001267983 */ /* 0x000ee80000300800 */
[----:B------:R-:W3:Y:S04]  /*6c610*/  LDL.LU.64 R42, [R1+0x1788] ;  /* 0x00178800012a7983 */ /* 0x000ee80000300a00 */
[----:B------:R-:W-:Y:S01]  /*6c620*/  @P0 LOP3.LUT R5, R5, 0x80, RZ, 0xfc, !PT ;  /* 0x0000008005050812 */ /* 0x000fe200078efcff */
[----:B------:R-:W3:Y:S01]  /*6c630*/  LDL.LU R40, [R1+0x7a4] ;  /* 0x0007a40001287983 */ /* 0x000ee20000300800 */
[----:B------:R-:W-:-:S02]  /*6c640*/  LOP3.LUT P0, RZ, R3, 0x20, RZ, 0xc0, !PT ;  /* 0x0000002003ff7812 */ /* 0x000fc4000780c0ff */
[----:B------:R-:W-:Y:S01]  /*6c650*/  LOP3.LUT R5, R5, 0xfffffeff, RZ, 0xc0, !PT ;  /* 0xfffffeff05057812 */ /* 0x000fe200078ec0ff */
[----:B------:R-:W3:Y:S04]  /*6c660*/  LDL.LU.64 R36, [R1+0x1780] ;  /* 0x0017800001247983 */ /* 0x000ee80000300a00 */
[----:B------:R-:W3:Y:S01]  /*6c670*/  LDL.LU R41, [R1+0x7b8] ;  /* 0x0007b80001297983 */ /* 0x000ee20000300800 */
[----:B------:R-:W-:-:S05]  /*6c680*/  @P6 LOP3.LUT R2, R2, 0x80000000, RZ, 0xfc, !PT ;  /* 0x8000000002026812 */ /* 0x000fca00078efcff */
[----:B------:R-:W-:Y:S01]  /*6c690*/  @P0 LOP3.LUT R5, R5, 0x100, RZ, 0xfc, !PT ;  /* 0x0000010005050812 */ /* 0x000fe200078efcff */
[----:B------:R-:W3:Y:S01]  /*6c6a0*/  LDL.LU.64 R30, [R1+0x1778] ;  /* 0x00177800011e7983 */ /* 0x000ee20000300a00 */
[----:B------:R-:W-:Y:S02]  /*6c6b0*/  LOP3.LUT P0, RZ, R3, 0x10, RZ, 0xc0, !PT ;  /* 0x0000001003ff7812 */ /* 0x000fe4000780c0ff */
[----:B------:R-:W-:Y:S01]  /*6c6c0*/  LOP3.LUT R5, R5, 0xfffffdff, RZ, 0xc0, !PT ;  /* 0xfffffdff05057812 */ /* 0x000fe200078ec0ff */
[----:B------:R-:W3:Y:S01]  /*6c6d0*/  LDL.LU R28, [R1+0x7a8] ;  /* 0x0007a800011c7983 */ /* 0x000ee20000300800 */
[----:B------:R-:W-:-:S03]  /*6c6e0*/  LOP3.LUT P6, RZ, R19, 0x200, RZ, 0xc0, !PT ;  /* 0x0000020013ff7812 */ /* 0x000fc600078cc0ff */
[----:B------:R-:W3:Y:S04]  /*6c6f0*/  LDL.LU.64 R34, [R1+0x1770] ;  /* 0x0017700001227983 */ /* 0x000ee80000300a00 */
[----:B------:R-:W3:Y:S02]  /*6c700*/  LDL.LU R29, [R1+0x7bc] ;  /* 0x0007bc00011d7983 */ /* 0x000ee40000300800 */
[----:B------:R-:W-:Y:S02]  /*6c710*/  @P0 LOP3.LUT R5, R5, 0x200, RZ, 0xfc, !PT ;  /* 0x0000020005050812 */ /* 0x000fe400078efcff */
[----:B------:R-:W-:Y:S01]  /*6c720*/  LOP3.LUT P0, RZ, R3, 0x8, RZ, 0xc0, !PT ;  /* 0x0000000803ff7812 */ /* 0x000fe2000780c0ff */
[----:B------:R-:W3:Y:S01]  /*6c730*/  LDL.LU.64 R32, [R1+0x1768] ;  /* 0x0017680001207983 */ /* 0x000ee20000300a00 */
[----:B------:R-:W-:-:S03]  /*6c740*/  LOP3.LUT R5, R5, 0xfffffbff, RZ, 0xc0, !PT ;  /* 0xfffffbff05057812 */ /* 0x000fc600078ec0ff */
[----:B------:R-:W3:Y:S04]  /*6c750*/  LDL.LU R14, [R1+0x7ac] ;  /* 0x0007ac00010e7983 */ /* 0x000ee80000300800 */
[----:B------:R-:W3:Y:S04]  /*6c760*/  LDL.LU.64 R10, [R1+0x1760] ;  /* 0x00176000010a7983 */ /* 0x000ee80000300a00 */
[----:B------:R-:W-:Y:S01]  /*6c770*/  @P0 LOP3.LUT R5, R5, 0x400, RZ, 0xfc, !PT ;  /* 0x0000040005050812 */ /* 0x000fe200078efcff */
[----:B------:R-:W3:Y:S01]  /*6c780*/  LDL.LU R15, [R1+0x790] ;  /* 0x00079000010f7983 */ /* 0x000ee20000300800 */
[----:B------:R-:W-:-:S02]  /*6c790*/  LOP3.LUT P0, RZ, R3, 0x4, RZ, 0xc0, !PT ;  /* 0x0000000403ff7812 */ /* 0x000fc4000780c0ff */
[----:B------:R-:W-:Y:S01]  /*6c7a0*/  LOP3.LUT R5, R5, 0xfffff7ff, RZ, 0xc0, !PT ;  /* 0xfffff7ff05057812 */ /* 0x000fe200078ec0ff */
[----:B----4-:R4:W-:Y:S04]  /*6c7b0*/  @P1 STG.E desc[UR4][R174.64], R173 ;  /* 0x000000adae001986 */ /* 0x0109e8000c101904 */
[----:B------:R-:W3:Y:S06]  /*6c7c0*/  LDL.LU.64 R8, [R1+0x1758] ;  /* 0x0017580001087983 */ /* 0x000eec0000300a00 */
[----:B------:R-:W-:-:S02]  /*6c7d0*/  @P0 LOP3.LUT R5, R5, 0x800, RZ, 0xfc, !PT ;  /* 0x0000080005050812 */ /* 0x000fc400078efcff */
[----:B------:R-:W-:Y:S01]  /*6c7e0*/  LOP3.LUT P0, RZ, R3, 0x2, RZ, 0xc0, !PT ;  /* 0x0000000203ff7812 */ /* 0x000fe2000780c0ff */
[----:B----4-:R-:W4:Y:S01]  /*6c7f0*/  LDL.LU R174, [R1+0x780] ;  /* 0x0007800001ae7983 */ /* 0x010f220000300800 */
[----:B------:R-:W-:-:S03]  /*6c800*/  LOP3.LUT R5, R5, 0xffffefff, RZ, 0xc0, !PT ;  /* 0xffffefff05057812 */ /* 0x000fc600078ec0ff */
[----:B------:R-:W4:Y:S04]  /*6c810*/  LDL.LU.64 R12, [R1+0x1750] ;  /* 0x00175000010c7983 */ /* 0x000f280000300a00 */
[----:B------:R-:W4:Y:S04]  /*6c820*/  LDL.LU R175, [R1+0x794] ;  /* 0x0007940001af7983 */ /* 0x000f280000300800 */
[----:B------:R-:W-:-:S04]  /*6c830*/  @P0 LOP3.LUT R5, R5, 0x1000, RZ, 0xfc, !PT ;  /* 0x0000100005050812 */ /* 0x000fc800078efcff */
[----:B------:R-:W-:-:S04]  /*6c840*/  LOP3.LUT R5, R5, 0xfffffffe, RZ, 0xc0, !PT ;  /* 0xfffffffe05057812 */ /* 0x000fc800078ec0ff */
[----:B------:R-:W-:Y:S02]  /*6c850*/  @P6 LOP3.LUT R5, R5, 0x1, RZ, 0xfc, !PT ;  /* 0x0000000105056812 */ /* 0x000fe400078efcff */
[----:B------:R-:W-:Y:S02]  /*6c860*/  LOP3.LUT P6, RZ, R19, 0x400, RZ, 0xc0, !PT ;  /* 0x0000040013ff7812 */ /* 0x000fe400078cc0ff */
[----:B------:R-:W-:-:S11]  /*6c870*/  LOP3.LUT R5, R5, 0xfffffffd, RZ, 0xc0, !PT ;  /* 0xfffffffd05057812 */ /* 0x000fd600078ec0ff */
[----:B------:R-:W-:Y:S02]  /*6c880*/  @P6 LOP3.LUT R5, R5, 0x2, RZ, 0xfc, !PT ;  /* 0x0000000205056812 */ /* 0x000fe400078efcff */
[----:B------:R-:W-:Y:S02]  /*6c890*/  LOP3.LUT P6, RZ, R19, 0x800, RZ, 0xc0, !PT ;  /* 0x0000080013ff7812 */ /* 0x000fe400078cc0ff */
[----:B------:R-:W-:-:S11]  /*6c8a0*/  LOP3.LUT R5, R5, 0xfffffffb, RZ, 0xc0, !PT ;  /* 0xfffffffb05057812 */ /* 0x000fd600078ec0ff */
[----:B------:R-:W-:Y:S02]  /*6c8b0*/  @P6 LOP3.LUT R5, R5, 0x4, RZ, 0xfc, !PT ;  /* 0x0000000405056812 */ /* 0x000fe400078efcff */
[----:B------:R-:W-:Y:S02]  /*6c8c0*/  LOP3.LUT P6, RZ, R19, 0x1000, RZ, 0xc0, !PT ;  /* 0x0000100013ff7812 */ /* 0x000fe400078cc0ff */
[----:B------:R-:W-:Y:S02]  /*6c8d0*/  LOP3.LUT R5, R5, 0xfffffff7, RZ, 0xc0, !PT ;  /* 0xfffffff705057812 */ /* 0x000fe400078ec0ff */
[----:B------:R-:W-:-:S09]  /*6c8e0*/  LOP3.LUT P0, RZ, R3, 0x1, RZ, 0xc0, !PT ;  /* 0x0000000103ff7812 */ /* 0x000fd2000780c0ff */
[----:B------:R-:W-:Y:S02]  /*6c8f0*/  @P6 LOP3.LUT R5, R5, 0x8, RZ, 0xfc, !PT ;  /* 0x0000000805056812 */ /* 0x000fe400078efcff */
[----:B------:R-:W-:Y:S02]  /*6c900*/  LOP3.LUT P6, RZ, R19, 0x2000, RZ, 0xc0, !PT ;  /* 0x0000200013ff7812 */ /* 0x000fe400078cc0ff */
[----:B------:R-:W-:Y:S01]  /*6c910*/  LOP3.LUT R5, R5, 0xffffffef, RZ, 0xc0, !PT ;  /* 0xffffffef05057812 */ /* 0x000fe200078ec0ff */
[----:B------:R1:W-:Y:S10]  /*6c920*/  @P0 STG.E desc[UR4][R178.64], R172 ;  /* 0x000000acb2000986 */ /* 0x0003f4000c101904 */
[----:B------:R-:W-:Y:S01]  /*6c930*/  @P6 LOP3.LUT R5, R5, 0x10, RZ, 0xfc, !PT ;  /* 0x0000001005056812 */ /* 0x000fe200078efcff */
[----:B-1----:R-:W4:Y:S03]  /*6c940*/  LDL.LU.64 R178, [R1+0x1748] ;  /* 0x0017480001b27983 */ /* 0x002f260000300a00 */
[----:B------:R-:W-:Y:S01]  /*6c950*/  LOP3.LUT P0, RZ, R5, 0x1000, RZ, 0xc0, !PT ;  /* 0x0000100005ff7812 */ /* 0x000fe2000780c0ff */
[----:B------:R-:W4:-:S12]  /*6c960*/  LDL.LU R173, [R1+0x784] ;  /* 0x0007840001ad7983 */ /* 0x000f180000300800 */
[----:B------:R1:W-:Y:S01]  /*6c970*/  @P0 STG.E desc[UR4][R176.64], R187 ;  /* 0x000000bbb0000986 */ /* 0x0003e2000c101904 */
[----:B------:R-:W-:-:S03]  /*6c980*/  LOP3.LUT P0, RZ, R5, 0x800, RZ, 0xc0, !PT ;  /* 0x0000080005ff7812 */ /* 0x000fc6000780c0ff */
[----:B-1----:R-:W4:Y:S10]  /*6c990*/  LDL.LU.64 R176, [R1+0x1740] ;  /* 0x0017400001b07983 */ /* 0x002f340000300a00 */
[----:B------:R1:W-:Y:S04]  /*6c9a0*/  @P0 STG.E desc[UR4][R182.64], R186 ;  /* 0x000000bab6000986 */ /* 0x0003e8000c101904 */
[----:B------:R-:W4:Y:S04]  /*6c9b0*/  LDL.LU R172, [R1+0x798] ;  /* 0x0007980001ac7983 */ /* 0x000f280000300800 */
[----:B-1----:R-:W4:Y:S04]  /*6c9c0*/  LDL.LU.64 R182, [R1+0x1738] ;  /* 0x0017380001b67983 */ /* 0x002f280000300a00 */
[----:B------:R-:W4:Y:S01]  /*6c9d0*/  LDL.LU R187, [R1+0x788] ;  /* 0x0007880001bb7983 */ /* 0x000f220000300800 */
[----:B------:R-:W-:-:S13]  /*6c9e0*/  LOP3.LUT P0, RZ, R5, 0x400, RZ, 0xc0, !PT ;  /* 0x0000040005ff7812 */ /* 0x000fda000780c0ff */
[----:B------:R1:W-:Y:S01]  /*6c9f0*/  @P0 STG.E desc[UR4][R180.64], R191 ;  /* 0x000000bfb4000986 */ /* 0x0003e2000c101904 */
[----:B------:R-:W-:Y:S02]  /*6ca00*/  LOP3.LUT P0, RZ, R5, 0x200, RZ, 0xc0, !PT ;  /* 0x0000020005ff7812 */ /* 0x000fe4000780c0ff */
[----:B------:R-:W-:Y:S02]  /*6ca10*/  LOP3.LUT P1, RZ, R3, 0x100, RZ, 0xc0, !PT ;  /* 0x0000010003ff7812 */ /* 0x000fe4000782c0ff */
[----:B------:R-:W-:Y:S01]  /*6ca20*/  LOP3.LUT P6, RZ, R19, 0x4000, RZ, 0xc0, !PT ;  /* 0x0000400013ff7812 */ /* 0x000fe200078cc0ff */
[----:B-1----:R-:W4:Y:S08]  /*6ca30*/  LDL.LU.64 R180, [R1+0x1730] ;  /* 0x0017300001b47983 */ /* 0x002f300000300a00 */
[----:B------:R1:W-:Y:S01]  /*6ca40*/  @P0 STG.E desc[UR4][R184.64], R188 ;  /* 0x000000bcb8000986 */ /* 0x0003e2000c101904 */
[----:B------:R-:W-:-:S03]  /*6ca50*/  LOP3.LUT P0, RZ, R5, 0x100, RZ, 0xc0, !PT ;  /* 0x0000010005ff7812 */ /* 0x000fc6000780c0ff */
[----:B------:R-:W4:Y:S04]  /*6ca60*/  LDL.LU R186, [R1+0x79c] ;  /* 0x00079c0001ba7983 */ /* 0x000f280000300800 */
[----:B-1----:R-:W4:Y:S06]  /*6ca70*/  LDL.LU.64 R184, [R1+0x1728] ;  /* 0x0017280001b87983 */ /* 0x002f2c0000300a00 */
[----:B------:R1:W-:Y:S01]  /*6ca80*/  @P0 STG.E desc[UR4][R194.64], R189 ;  /* 0x000000bdc2000986 */ /* 0x0003e2000c101904 */
[----:B------:R-:W-:-:S03]  /*6ca90*/  LOP3.LUT P0, RZ, R5, 0x80, RZ, 0xc0, !PT ;  /* 0x0000008005ff7812 */ /* 0x000fc6000780c0ff */
[----:B------:R-:W4:Y:S04]  /*6caa0*/  LDL.LU R191, [R1+0x78c] ;  /* 0x00078c0001bf7983 */ /* 0x000f280000300800 */
[----:B-1----:R-:W4:Y:S06]  /*6cab0*/  LDL.LU.64 R194, [R1+0x1720] ;  /* 0x0017200001c27983 */ /* 0x002f2c0000300a00 */
[----:B------:R1:W-:Y:S01]  /*6cac0*/  @P0 STG.E desc[UR4][R192.64], R252 ;  /* 0x000000fcc0000986 */ /* 0x0003e2000c101904 */
[----:B------:R-:W-:-:S03]  /*6cad0*/  LOP3.LUT P0, RZ, R5, 0x40, RZ, 0xc0, !PT ;  /* 0x0000004005ff7812 */ /* 0x000fc6000780c0ff */
[----:B-1----:R-:W4:Y:S10]  /*6cae0*/  LDL.LU R192, [R1+0x770] ;  /* 0x0007700001c07983 */ /* 0x002f340000300800 */
[----:B------:R1:W-:Y:S01]  /*6caf0*/  @P0 STG.E desc[UR4][R198.64], R27 ;  /* 0x0000001bc6000986 */ /* 0x0003e2000c101904 */
[----:B------:R-:W-:-:S03]  /*6cb00*/  LOP3.LUT P0, RZ, R5, 0x20, RZ, 0xc0, !PT ;  /* 0x0000002005ff7812 */ /* 0x000fc6000780c0ff */
[----:B------:R-:W4:Y:S04]  /*6cb10*/  LDL.LU.64 R188, [R1+0x1718] ;  /* 0x0017180001bc7983 */ /* 0x000f280000300a00 */
[----:B------:R-:W4:Y:S04]  /*6cb20*/  LDL.LU R193, [R1+0x760] ;  /* 0x0007600001c17983 */ /* 0x000f280000300800 */
[----:B-1----:R-:W4:Y:S04]  /*6cb30*/  LDL.LU.64 R198, [R1+0x1710] ;  /* 0x0017100001c67983 */ /* 0x002f280000300a00 */
[----:B------:R-:W4:Y:S04]  /*6cb40*/  LDL.LU R252, [R1+0x774] ;  /* 0x0007740001fc7983 */ /* 0x000f280000300800 */
[----:B--2---:R1:W-:Y:S02]  /*6cb50*/  @P1 STG.E desc[UR4][R202.64], R26 ;  /* 0x0000001aca001986 */ /* 0x0043e4000c101904 */
[----:B-1----:R-:W-:-:S02]  /*6cb60*/  IADD3 R26, R6, 0xb, RZ ;  /* 0x0000000b061a7810 */ /* 0x002fc40007ffe0ff */
[----:B------:R-:W2:Y:S02]  /*6cb70*/  LDL.LU.64 R202, [R1+0x1708] ;  /* 0x0017080001ca7983 */ /* 0x000ea40000300a00 */
[----:B---3--:R-:W-:Y:S02]  /*6cb80*/  ISETP.LT.AND P1, PT, R26, R38, !P0 ;  /* 0x000000261a00720c */ /* 0x008fe40004721270 */
[----:B------:R-:W2:Y:S11]  /*6cb90*/  LDL.LU R27, [R1+0x764] ;  /* 0x00076400011b7983 */ /* 0x000eb60000300800 */
[----:B------:R-:W-:Y:S04]  /*6cba0*/  @P1 STG.E desc[UR4][R42.64], R40 ;  /* 0x000000282a001986 */ /* 0x000fe8000c101904 */
[----:B------:R-:W-:Y:S01]  /*6cbb0*/  @P6 STG.E desc[UR4][R36.64], R41 ;  /* 0x0000002924006986 */ /* 0x000fe2000c101904 */
[----:B------:R-:W-:-:S13]  /*6cbc0*/  LOP3.LUT P6, RZ, R5, 0x10, RZ, 0xc0, !PT ;  /* 0x0000001005ff7812 */ /* 0x000fda00078cc0ff */
[----:B------:R-:W-:Y:S01]  /*6cbd0*/  @P6 STG.E desc[UR4][R30.64], R28 ;  /* 0x0000001c1e006986 */ /* 0x000fe2000c101904 */
[----:B------:R-:W-:-:S13]  /*6cbe0*/  LOP3.LUT P6, RZ, R5, 0x8, RZ, 0xc0, !PT ;  /* 0x0000000805ff7812 */ /* 0x000fda00078cc0ff */
[----:B------:R-:W-:Y:S01]  /*6cbf0*/  @P6 STG.E desc[UR4][R34.64], R29 ;  /* 0x0000001d22006986 */ /* 0x000fe2000c101904 */
[----:B------:R-:W-:-:S13]  /*6cc00*/  LOP3.LUT P6, RZ, R5, 0x4, RZ, 0xc0, !PT ;  /* 0x0000000405ff7812 */ /* 0x000fda00078cc0ff */
[----:B------:R-:W-:Y:S01]  /*6cc10*/  @P6 STG.E desc[UR4][R32.64], R14 ;  /* 0x0000000e20006986 */ /* 0x000fe2000c101904 */
[----:B------:R-:W-:-:S13]  /*6cc20*/  LOP3.LUT P6, RZ, R5, 0x2, RZ, 0xc0, !PT ;  /* 0x0000000205ff7812 */ /* 0x000fda00078cc0ff */
[----:B------:R1:W-:Y:S01]  /*6cc30*/  @P6 STG.E desc[UR4][R10.64], R15 ;  /* 0x0000000f0a006986 */ /* 0x0003e2000c101904 */
[----:B------:R-:W-:Y:S02]  /*6cc40*/  LOP3.LUT P6, RZ, R5, 0x1, RZ, 0xc0, !PT ;  /* 0x0000000105ff7812 */ /* 0x000fe400078cc0ff */
[C---:B------:R-:W-:Y:S02]  /*6cc50*/  LOP3.LUT P5, RZ, R19.reuse, 0x4, RZ, 0xc0, !PT ;  /* 0x0000000413ff7812 */ /* 0x040fe400078ac0ff */
[C---:B------:R-:W-:Y:S02]  /*6cc60*/  LOP3.LUT P4, RZ, R19.reuse, 0x2, RZ, 0xc0, !PT ;  /* 0x0000000213ff7812 */ /* 0x040fe4000788c0ff */
[----:B------:R-:W-:Y:S01]  /*6cc70*/  LOP3.LUT P3, RZ, R19, 0x1, RZ, 0xc0, !PT ;  /* 0x0000000113ff7812 */ /* 0x000fe2000786c0ff */
[----:B-1----:R-:W3:Y:S06]  /*6cc80*/  LDL.LU.64 R10, [R1+0x1700] ;  /* 0x00170000010a7983 */ /* 0x002eec0000300a00 */
[----:B----4-:R1:W-:Y:S01]  /*6cc90*/  @P6 STG.E desc[UR4][R8.64], R174 ;  /* 0x000000ae08006986 */ /* 0x0103e2000c101904 */
[----:B------:R-:W-:-:S02]  /*6cca0*/  LOP3.LUT P6, RZ, R2, 0x80000000, RZ, 0xc0, !PT ;  /* 0x8000000002ff7812 */ /* 0x000fc400078cc0ff */
[----:B------:R-:W-:Y:S01]  /*6ccb0*/  LOP3.LUT R19, R19, 0xffefffff, RZ, 0xc0, !PT ;  /* 0xffefffff13137812 */ /* 0x000fe200078ec0ff */
[----:B------:R-:W3:Y:S10]  /*6ccc0*/  LDL.LU R15, [R1+0x778] ;  /* 0x00077800010f7983 */ /* 0x000ef40000300800 */
[----:B------:R4:W-:Y:S01]  /*6ccd0*/  @P6 STG.E desc[UR4][R12.64], R175 ;  /* 0x000000af0c006986 */ /* 0x0009e2000c101904 */
[----:B------:R-:W-:-:S02]  /*6cce0*/  LOP3.LUT P6, RZ, R2, 0x40000000, RZ, 0xc0, !PT ;  /* 0x4000000002ff7812 */ /* 0x000fc400078cc0ff */
[----:B------:R-:W-:Y:S01]  /*6ccf0*/  @P0 LOP3.LUT R19, R19, 0x100000, RZ, 0xfc, !PT ;  /* 0x0010000013130812 */ /* 0x000fe200078efcff */
[----:B-1----:R-:W3:Y:S03]  /*6cd00*/  LDL.LU.64 R8, [R1+0x16f8] ;  /* 0x0016f80001087983 */ /* 0x002ee60000300a00 */
[----:B------:R-:W-:Y:S01]  /*6cd10*/  LOP3.LUT P1, RZ, R19, 0x20, RZ, 0xc0, !PT ;  /* 0x0000002013ff7812 */ /* 0x000fe2000782c0ff */
[----:B------:R-:W3:Y:S04]  /*6cd20*/  LDL.LU R174, [R1+0x768] ;  /* 0x0007680001ae7983 */ /* 0x000ee80000300800 */
[----:B----4-:R-:W4:Y:S04]  /*6cd30*/  LDL.LU.64 R12, [R1+0x16f0] ;  /* 0x0016f000010c7983 */ /* 0x010f280000300a00 */
[----:B------:R-:W4:Y:S04]  /*6cd40*/  LDL.LU R175, [R1+0x77c] ;  /* 0x00077c0001af7983 */ /* 0x000f280000300800 */
[----:B------:R1:W-:Y:S01]  /*6cd50*/  @P6 STG.E desc[UR4][R178.64], R173 ;  /* 0x000000adb2006986 */ /* 0x0003e2000c101904 */
[----:B------:R-:W-:-:S03]  /*6cd60*/  LOP3.LUT P6, RZ, R2, 0x20000000, RZ, 0xc0, !PT ;  /* 0x2000000002ff7812 */ /* 0x000fc600078cc0ff */
[----:B-1----:R-:W4:Y:S04]  /*6cd70*/  LDL.LU.64 R178, [R1+0x16e8] ;  /* 0x0016e80001b27983 */ /* 0x002f280000300a00 */
[----:B------:R-:W4:Y:S06]  /*6cd80*/  LDL.LU R173, [R1+0x76c] ;  /* 0x00076c0001ad7983 */ /* 0x000f2c0000300800 */
[----:B------:R1:W-:Y:S01]  /*6cd90*/  @P6 STG.E desc[UR4][R176.64], R172 ;  /* 0x000000acb0006986 */ /* 0x0003e2000c101904 */
[----:B------:R-:W-:-:S03]  /*6cda0*/  LOP3.LUT P6, RZ, R2, 0x10000000, RZ, 0xc0, !PT ;  /* 0x1000000002ff7812 */ /* 0x000fc600078cc0ff */
[----:B------:R1:W-:Y:S01]  /*6cdb0*/  @P1 STG.E desc[UR4][R182.64], R187 ;  /* 0x000000bbb6001986 */ /* 0x0003e2000c101904 */
[----:B------:R-:W-:Y:S02]  /*6cdc0*/  LOP3.LUT P1, RZ, R23, 0x40, RZ, 0xc0, !PT ;  /* 0x0000004017ff7812 */ /* 0x000fe4000782c0ff */
[----:B------:R-:W-:Y:S01]  /*6cdd0*/  LOP3.LUT R2, R2, 0xffffffef, RZ, 0xc0, !PT ;  /* 0xffffffef02027812 */ /* 0x000fe200078ec0ff */
[----:B-1----:R-:W4:Y:S04]  /*6cde0*/  LDL.LU.64 R176, [R1+0x16e0] ;  /* 0x0016e00001b07983 */ /* 0x002f280000300a00 */
[----:B------:R-:W4:Y:S04]  /*6cdf0*/  LDL.LU R172, [R1+0x750] ;  /* 0x0007500001ac7983 */ /* 0x000f280000300800 */
[----:B------:R-:W4:Y:S02]  /*6ce00*/  LDL.LU.64 R182, [R1+0x16d8] ;  /* 0x0016d80001b67983 */ /* 0x000f240000300a00 */
[----:B------:R-:W-:-:S02]  /*6ce10*/  @P1 LOP3.LUT R2, R2, 0x10, RZ, 0xfc, !PT ;  /* 0x0000001002021812 */ /* 0x000fc400078efcff */
[----:B------:R-:W-:Y:S01]  /*6ce20*/  LOP3.LUT P1, RZ, R23, 0x80, RZ, 0xc0, !PT ;  /* 0x0000008017ff7812 */ /* 0x000fe2000782c0ff */
[----:B------:R-:W4:Y:S01]  /*6ce30*/  LDL.LU R187, [R1+0x740] ;  /* 0x0007400001bb7983 */ /* 0x000f220000300800 */
[----:B------:R-:W-:-:S11]  /*6ce40*/  LOP3.LUT R2, R2, 0xffffffdf, RZ, 0xc0, !PT ;  /* 0xffffffdf02027812 */ /* 0x000fd600078ec0ff */
        /* <DEDUP_REMOVED lines=29> */
[C---:B------:R-:W-:Y:S02]  /*6d020*/  LOP3.LUT P1, RZ, R23.reuse, 0x20000, RZ, 0xc0, !PT ;  /* 0x0002000017ff7812 */ /* 0x040fe4000782c0ff */
[----:B------:R-:W-:Y:S01]  /*6d030*/  LOP3.LUT R2, R2, 0xffff7fff, RZ, 0xc0, !PT ;  /* 0xffff7fff02027812 */ /* 0x000fe200078ec0ff */
[----:B------:R1:W-:Y:S10]  /*6d040*/  @P0 STG.E desc[UR4][R180.64], R186 ;  /* 0x000000bab4000986 */ /* 0x0003f4000c101904 */
[----:B------:R-:W-:Y:S01]  /*6d050*/  @P1 LOP3.LUT R2, R2, 0x8000, RZ, 0xfc, !PT ;  /* 0x0000800002021812 */ /* 0x000fe200078efcff */
[----:B-1----:R-:W4:Y:S01]  /*6d060*/  LDL.LU.64 R180, [R1+0x16d0] ;  /* 0x0016d00001b47983 */ /* 0x002f220000300a00 */
[----:B------:R-:W-:-:S03]  /*6d070*/  LOP3.LUT P1, RZ, R23, 0x40000, RZ, 0xc0, !PT ;  /* 0x0004000017ff7812 */ /* 0x000fc6000782c0ff */
[----:B------:R-:W4:Y:S01]  /*6d080*/  LDL.LU R186, [R1+0x754] ;  /* 0x0007540001ba7983 */ /* 0x000f220000300800 */
[----:B------:R-:W-:-:S03]  /*6d090*/  LOP3.LUT R2, R2, 0xfffeffff, RZ, 0xc0, !PT ;  /* 0xfffeffff02027812 */ /* 0x000fc600078ec0ff */
[----:B------:R1:W-:Y:S06]  /*6d0a0*/  @P6 STG.E desc[UR4][R184.64], R191 ;  /* 0x000000bfb8006986 */ /* 0x0003ec000c101904 */
[----:B------:R-:W-:Y:S02]  /*6d0b0*/  @P1 LOP3.LUT R2, R2, 0x10000, RZ, 0xfc, !PT ;  /* 0x0001000002021812 */ /* 0x000fe400078efcff */
[----:B------:R-:W-:Y:S01]  /*6d0c0*/  LOP3.LUT P1, RZ, R23, 0x80000, RZ, 0xc0, !PT ;  /* 0x0008000017ff7812 */ /* 0x000fe2000782c0ff */
[----:B-1----:R-:W4:Y:S04]  /*6d0d0*/  LDL.LU.64 R184, [R1+0x16c8] ;  /* 0x0016c80001b87983 */ /* 0x002f280000300a00 */
[----:B------:R-:W4:Y:S01]  /*6d0e0*/  LDL.LU R191, [R1+0x744] ;  /* 0x0007440001bf7983 */ /* 0x000f220000300800 */
[----:B------:R-:W-:-:S03]  /*6d0f0*/  LOP3.LUT R2, R2, 0xfffdffff, RZ, 0xc0, !PT ;  /* 0xfffdffff02027812 */ /* 0x000fc600078ec0ff */
[----:B------:R1:W-:Y:S04]  /*6d100*/  @P5 STG.E desc[UR4][R194.64], R192 ;  /* 0x000000c0c2005986 */ /* 0x0003e8000c101904 */
        /* <DEDUP_REMOVED lines=10> */
[----:B------:R-:W-:-:S02]  /*6d1b0*/  LOP3.LUT R2, R2, 0xfff7ffff, RZ, 0xc0, !PT ;  /* 0xfff7ffff02027812 */ /* 0x000fc400078ec0ff */
[C---:B------:R-:W-:Y:S01]  /*6d1c0*/  LOP3.LUT P2, RZ, R23.reuse, 0x80000000, RZ, 0xc0, !PT ;  /* 0x8000000017ff7812 */ /* 0x040fe2000784c0ff */
[----:B------:R1:W-:Y:S04]  /*6d1d0*/  @P3 STG.E desc[UR4][R198.64], R252 ;  /* 0x000000fcc6003986 */ /* 0x0003e8000c101904 */
[----:B------:R-:W-:Y:S02]  /*6d1e0*/  @P1 LOP3.LUT R2, R2, 0x80000, RZ, 0xfc, !PT ;  /* 0x0008000002021812 */ /* 0x000fe400078efcff */
[----:B------:R-:W-:Y:S01]  /*6d1f0*/  LOP3.LUT P1, RZ, R23, 0x400000, RZ, 0xc0, !PT ;  /* 0x0040000017ff7812 */ /* 0x000fe2000782c0ff */
[----:B-1----:R-:W4:Y:S04]  /*6d200*/  LDL.LU.64 R198, [R1+0x16b0] ;  /* 0x0016b00001c67983 */ /* 0x002f280000300a00 */
[----:B------:R-:W4:Y:S01]  /*6d210*/  LDL.LU R252, [R1+0x75c] ;  /* 0x00075c0001fc7983 */ /* 0x000f220000300800 */
[----:B------:R-:W-:-:S03]  /*6d220*/  LOP3.LUT R2, R2, 0xffefffff, RZ, 0xc0, !PT ;  /* 0xffefffff02027812 */ /* 0x000fc600078ec0ff */
[----:B--2---:R1:W-:Y:S04]  /*6d230*/  @P2 STG.E desc[UR4][R202.64], R27 ;  /* 0x0000001bca002986 */ /* 0x0043e8000c101904 */
[----:B------:R-:W-:Y:S02]  /*6d240*/  @P1 LOP3.LUT R2, R2, 0x100000, RZ, 0xfc, !PT ;  /* 0x0010000002021812 */ /* 0x000fe400078efcff */
[----:B------:R-:W-:Y:S01]  /*6d250*/  LOP3.LUT P1, RZ, R23, 0x800000, RZ, 0xc0, !PT ;  /* 0x0080000017ff7812 */ /* 0x000fe2000782c0ff */
[----:B-1----:R-:W2:Y:S04]  /*6d260*/  LDL.LU.64 R202, [R1+0x16a8] ;  /* 0x0016a80001ca7983 */ /* 0x002ea80000300a00 */
[----:B------:R-:W2:Y:S01]  /*6d270*/  LDL.LU R27, [R1+0x74c] ;  /* 0x00074c00011b7983 */ /* 0x000ea20000300800 */
[----:B------:R-:W-:-:S03]  /*6d280*/  LOP3.LUT R2, R2, 0xffdfffff, RZ, 0xc0, !PT ;  /* 0xffdfffff02027812 */ /* 0x000fc600078ec0ff */
[----:B------:R-:W2:Y:S04]  /*6d290*/  LDL.LU.64 R168, [R1+0x16a0] ;  /* 0x0016a00001a87983 */ /* 0x000ea80000300a00 */
[----:B------:R-:W-:Y:S02]  /*6d2a0*/  @P1 LOP3.LUT R2, R2, 0x200000, RZ, 0xfc, !PT ;  /* 0x0020000002021812 */ /* 0x000fe400078efcff */
[----:B------:R-:W-:Y:S01]  /*6d2b0*/  LOP3.LUT P1, RZ, R23, 0x1000000, RZ, 0xc0, !PT ;  /* 0x0100000017ff7812 */ /* 0x000fe2000782c0ff */
[----:B------:R-:W2:Y:S01]  /*6d2c0*/  LDL.LU R38, [R1+0x730] ;  /* 0x0007300001267983 */ /* 0x000ea20000300800 */
[----:B------:R-:W-:-:S03]  /*6d2d0*/  LOP3.LUT R2, R2, 0xffbfffff, RZ, 0xc0, !PT ;  /* 0xffbfffff02027812 */ /* 0x000fc600078ec0ff */
[----:B------:R-:W2:Y:S04]  /*6d2e0*/  LDL.LU.64 R170, [R1+0x1698] ;  /* 0x0016980001aa7983 */ /* 0x000ea80000300a00 */
[----:B------:R-:W2:Y:S04]  /*6d2f0*/  LDL.LU R39, [R1+0x720] ;  /* 0x0007200001277983 */ /* 0x000ea80000300800 */
[----:B------:R-:W-:Y:S01]  /*6d300*/  @P1 LOP3.LUT R2, R2, 0x400000, RZ, 0xfc, !PT ;  /* 0x0040000002021812 */ /* 0x000fe200078efcff */
[----:B------:R-:W2:Y:S01]  /*6d310*/  LDL.LU.64 R42, [R1+0x1690] ;  /* 0x00169000012a7983 */ /* 0x000ea20000300a00 */
[----:B------:R-:W-:-:S02]  /*6d320*/  LOP3.LUT P1, RZ, R23, 0x2000000, RZ, 0xc0, !PT ;  /* 0x0200000017ff7812 */ /* 0x000fc4000782c0ff */
[----:B------:R-:W-:Y:S01]  /*6d330*/  LOP3.LUT R2, R2, 0xff7fffff, RZ, 0xc0, !PT ;  /* 0xff7fffff02027812 */ /* 0x000fe200078ec0ff */
[----:B------:R-:W2:Y:S04]  /*6d340*/  LDL.LU R40, [R1+0x734] ;  /* 0x0007340001287983 */ /* 0x000ea80000300800 */
[----:B------:R-:W2:Y:S04]  /*6d350*/  LDL.LU.64 R36, [R1+0x1688] ;  /* 0x0016880001247983 */ /* 0x000ea80000300a00 */
[----:B------:R-:W2:Y:S02]  /*6d360*/  LDL.LU R41, [R1+0x724] ;  /* 0x0007240001297983 */ /* 0x000ea40000300800 */
[----:B------:R-:W-:-:S02]  /*6d370*/  @P1 LOP3.LUT R2, R2, 0x800000, RZ, 0xfc, !PT ;  /* 0x0080000002021812 */ /* 0x000fc400078efcff */
[----:B------:R-:W-:Y:S01]  /*6d380*/  LOP3.LUT P1, RZ, R23, 0x4000000, RZ, 0xc0, !PT ;  /* 0x0400000017ff7812 */ /* 0x000fe2000782c0ff */
[----:B------:R-:W2:Y:S01]  /*6d390*/  LDL.LU.64 R30, [R1+0x1680] ;  /* 0x00168000011e7983 */ /* 0x000ea20000300a00 */
[----:B------:R-:W-:-:S03]  /*6d3a0*/  LOP3.LUT R2, R2, 0xfeffffff, RZ, 0xc0, !PT ;  /* 0xfeffffff02027812 */ /* 0x000fc600078ec0ff */
[----:B------:R-:W2:Y:S04]  /*6d3b0*/  LDL.LU R28, [R1+0x738] ;  /* 0x00073800011c7983 */ /* 0x000ea80000300800 */
[----:B------:R-:W2:Y:S04]  /*6d3c0*/  LDL.LU.64 R34, [R1+0x1678] ;  /* 0x0016780001227983 */ /* 0x000ea80000300a00 */
[----:B------:R-:W-:Y:S01]  /*6d3d0*/  @P1 LOP3.LUT R2, R2, 0x1000000, RZ, 0xfc, !PT ;  /* 0x0100000002021812 */ /* 0x000fe200078efcff */
[----:B------:R-:W2:Y:S01]  /*6d3e0*/  LDL.LU R29, [R1+0x728] ;  /* 0x00072800011d7983 */ /* 0x000ea20000300800 */
[----:B------:R-:W-:-:S02]  /*6d3f0*/  LOP3.LUT P1, RZ, R23, 0x8000000, RZ, 0xc0, !PT ;  /* 0x0800000017ff7812 */ /* 0x000fc4000782c0ff */
[----:B------:R-:W-:Y:S01]  /*6d400*/  LOP3.LUT R2, R2, 0xfdffffff, RZ, 0xc0, !PT ;  /* 0xfdffffff02027812 */ /* 0x000fe200078ec0ff */
[----:B------:R-:W2:Y:S04]  /*6d410*/  LDL.LU.64 R32, [R1+0x1670] ;  /* 0x0016700001207983 */ /* 0x000ea80000300a00 */
[----:B------:R-:W2:Y:S06]  /*6d420*/  LDL.LU R14, [R1+0x73c] ;  /* 0x00073c00010e7983 */ /* 0x000eac0000300800 */
[----:B------:R-:W-:-:S02]  /*6d430*/  @P1 LOP3.LUT R2, R2, 0x2000000, RZ, 0xfc, !PT ;  /* 0x0200000002021812 */ /* 0x000fc400078efcff */
[----:B------:R-:W-:Y:S02]  /*6d440*/  LOP3.LUT P1, RZ, R23, 0x10000000, RZ, 0xc0, !PT ;  /* 0x1000000017ff7812 */ /* 0x000fe4000782c0ff */
[----:B------:R-:W-:-:S11]  /*6d450*/  LOP3.LUT R2, R2, 0xfbffffff, RZ, 0xc0, !PT ;  /* 0xfbffffff02027812 */ /* 0x000fd600078ec0ff */
[----:B------:R-:W-:Y:S02]  /*6d460*/  @P1 LOP3.LUT R2, R2, 0x4000000, RZ, 0xfc, !PT ;  /* 0x0400000002021812 */ /* 0x000fe400078efcff */
[----:B------:R-:W-:Y:S02]  /*6d470*/  LOP3.LUT P1, RZ, R23, 0x20000000, RZ, 0xc0, !PT ;  /* 0x2000000017ff7812 */ /* 0x000fe4000782c0ff */
[----:B------:R-:W-:-:S11]  /*6d480*/  LOP3.LUT R2, R2, 0xf7ffffff, RZ, 0xc0, !PT ;  /* 0xf7ffffff02027812 */ /* 0x000fd600078ec0ff */
[----:B------:R-:W-:Y:S02]  /*6d490*/  @P1 LOP3.LUT R2, R2, 0x8000000, RZ, 0xfc, !PT ;  /* 0x0800000002021812 */ /* 0x000fe400078efcff */
[----:B------:R-:W-:-:S13]  /*6d4a0*/  LOP3.LUT P1, RZ, R23, 0x40000000, RZ, 0xc0, !PT ;  /* 0x4000000017ff7812 */ /* 0x000fda000782c0ff */
[----:B---3--:R1:W-:Y:S01]  /*6d4b0*/  @P1 STG.E desc[UR4][R10.64], R15 ;  /* 0x0000000f0a001986 */ /* 0x0083e2000c101904 */
[----:B------:R-:W-:-:S03]  /*6d4c0*/  LOP3.LUT P1, RZ, R2, 0x8000000, RZ, 0xc0, !PT ;  /* 0x0800000002ff7812 */ /* 0x000fc6000782c0ff */
[----:B-1----:R-:W3:Y:S04]  /*6d4d0*/  LDL.LU.64 R10, [R1+0x1668] ;  /* 0x00166800010a7983 */ /* 0x002ee80000300a00 */
[----:B------:R-:W3:Y:S06]  /*6d4e0*/  LDL.LU R15, [R1+0x72c] ;  /* 0x00072c00010f7983 */ /* 0x000eec0000300800 */
[----:B------:R1:W-:Y:S01]  /*6d4f0*/  @P1 STG.E desc[UR4][R8.64], R174 ;  /* 0x000000ae08001986 */ /* 0x0003e2000c101904 */
[----:B------:R-:W-:-:S03]  /*6d500*/  LOP3.LUT P1, RZ, R2, 0x4000000, RZ, 0xc0, !PT ;  /* 0x0400000002ff7812 */ /* 0x000fc6000782c0ff */
[----:B-1----:R-:W3:Y:S04]  /*6d510*/  LDL.LU.64 R8, [R1+0x1660] ;  /* 0x0016600001087983 */ /* 0x002ee80000300a00 */
[----:B------:R-:W3:Y:S06]  /*6d520*/  LDL.LU R174, [R1+0x710] ;  /* 0x0007100001ae7983 */ /* 0x000eec0000300800 */
[----:B----4-:R1:W-:Y:S01]  /*6d530*/  @P1 STG.E desc[UR4][R12.64], R175 ;  /* 0x000000af0c001986 */ /* 0x0103e2000c101904 */
[----:B------:R-:W-:-:S03]  /*6d540*/  LOP3.LUT P1, RZ, R2, 0x2000000, RZ, 0xc0, !PT ;  /* 0x0200000002ff7812 */ /* 0x000fc6000782c0ff */
[----:B-1----:R-:W4:Y:S04]  /*6d550*/  LDL.LU.64 R12, [R1+0x1658] ;  /* 0x00165800010c7983 */ /* 0x002f280000300a00 */
[----:B------:R-:W4:Y:S06]  /*6d560*/  LDL.LU R175, [R1+0x700] ;  /* 0x0007000001af7983 */ /* 0x000f2c0000300800 */
[----:B------:R1:W-:Y:S01]  /*6d570*/  @P1 STG.E desc[UR4][R178.64], R173 ;  /* 0x000000adb2001986 */ /* 0x0003e2000c101904 */
[----:B------:R-:W-:-:S03]  /*6d580*/  LOP3.LUT P1, RZ, R2, 0x1000000, RZ, 0xc0, !PT ;  /* 0x0100000002ff7812 */ /* 0x000fc6000782c0ff */
[----:B-1----:R-:W4:Y:S04]  /*6d590*/  LDL.LU.64 R178, [R1+0x1650] ;  /* 0x0016500001b27983 */ /* 0x002f280000300a00 */
[----:B------:R-:W4:Y:S06]  /*6d5a0*/  LDL.LU R173, [R1+0x714] ;  /* 0x0007140001ad7983 */ /* 0x000f2c0000300800 */
[----:B------:R1:W-:Y:S01]  /*6d5b0*/  @P1 STG.E desc[UR4][R176.64], R172 ;  /* 0x000000acb0001986 */ /* 0x0003e2000c101904 */
[----:B------:R-:W-:-:S03]  /*6d5c0*/  LOP3.LUT P1, RZ, R2, 0x800000, RZ, 0xc0, !PT ;  /* 0x0080000002ff7812 */ /* 0x000fc6000782c0ff */
[----:B-1----:R-:W4:Y:S04]  /*6d5d0*/  LDL.LU.64 R176, [R1+0x1648] ;  /* 0x0016480001b07983 */ /* 0x002f280000300a00 */
[----:B------:R-:W4:Y:S06]  /*6d5e0*/  LDL.LU R172, [R1+0x704] ;  /* 0x0007040001ac7983 */ /* 0x000f2c0000300800 */
[----:B------:R1:W-:Y:S04]  /*6d5f0*/  @P1 STG.E desc[UR4][R182.64], R187 ;  /* 0x000000bbb6001986 */ /* 0x0003e8000c101904 */
[----:B-1----:R-:W4:Y:S04]  /*6d600*/  LDL.LU.64 R182, [R1+0x1640] ;  /* 0x0016400001b67983 */ /* 0x002f280000300a00 */
[----:B------:R-:W4:Y:S01]  /*6d610*/  LDL.LU R187, [R1+0x718] ;  /* 0x0007180001bb7983 */ /* 0x000f220000300800 */
[----:B------:R-:W-:-:S13]  /*6d620*/  LOP3.LUT P1, RZ, R2, 0x400000, RZ, 0xc0, !PT ;  /* 0x0040000002ff7812 */ /* 0x000fda000782c0ff */
[----:B------:R1:W-:Y:S01]  /*6d630*/  @P1 STG.E desc[UR4][R180.64], R186 ;  /* 0x000000bab4001986 */ /* 0x0003e2000c101904 */
[----:B------:R-:W-:-:S03]  /*6d640*/  LOP3.LUT P1, RZ, R2, 0x200000, RZ, 0xc0, !PT ;  /* 0x0020000002ff7812 */ /* 0x000fc6000782c0ff */
[----:B-1----:R-:W4:Y:S10]  /*6d650*/  LDL.LU.64 R180, [R1+0x1638] ;  /* 0x0016380001b47983 */ /* 0x002f340000300a00 */
        /* <DEDUP_REMOVED lines=16> */
[----:B--2---:R1:W-:Y:S01]  /*6d760*/  @P1 STG.E desc[UR4][R202.64], R27 ;  /* 0x0000001bca001986 */ /* 0x0043e2000c101904 */
[----:B------:R-:W-:-:S03]  /*6d770*/  LOP3.LUT P1, RZ, R2, 0x10000, RZ, 0xc0, !PT ;  /* 0x0001000002ff7812 */ /* 0x000fc6000782c0ff */
[----:B------:R-:W2:Y:S04]  /*6d780*/  LDL.LU R252, [R1+0x6e0] ;  /* 0x0006e00001fc7983 */ /* 0x000ea80000300800 */
[----:B-1----:R-:W2:Y:S06]  /*6d790*/  LDL.LU.64 R202, [R1+0x1610] ;  /* 0x0016100001ca7983 */ /* 0x002eac0000300a00 */
[----:B------:R-:W-:Y:S01]  /*6d7a0*/  @P1 STG.E desc[UR4][R168.64], R38 ;  /* 0x00000026a8001986 */ /* 0x000fe2000c101904 */
[----:B------:R-:W-:-:S03]  /*6d7b0*/  LOP3.LUT P1, RZ, R2, 0x8000, RZ, 0xc0, !PT ;  /* 0x0000800002ff7812 */ /* 0x000fc6000782c0ff */
[----:B------:R-:W2:Y:S10]  /*6d7c0*/  LDL.LU R27, [R1+0x6f4] ;  /* 0x0006f400011b7983 */ /* 0x000eb40000300800 */
        /* <DEDUP_REMOVED lines=12> */
[----:B---3--:R1:W-:Y:S01]  /*6d890*/  @P1 STG.E desc[UR4][R10.64], R15 ;  /* 0x0000000f0a001986 */ /* 0x0083e2000c101904 */
[----:B------:R-:W-:Y:S02]  /*6d8a0*/  LOP3.LUT P1, RZ, R2, 0x100, RZ, 0xc0, !PT ;  /* 0x0000010002ff7812 */ /* 0x000fe4000782c0ff */
[----:B------:R-:W-:Y:S01]  /*6d8b0*/  LOP3.LUT R4, R4, 0xffffefff, RZ, 0xc0, !PT ;  /* 0xffffefff04047812 */ /* 0x000fe200078ec0ff */
[----:B-1----:R-:W3:Y:S10]  /*6d8c0*/  LDL.LU.64 R10, [R1+0x1608] ;  /* 0x00160800010a7983 */ /* 0x002ef40000300a00 */
[----:B------:R1:W-:Y:S01]  /*6d8d0*/  @P1 STG.E desc[UR4][R8.64], R174 ;  /* 0x000000ae08001986 */ /* 0x0003e2000c101904 */
[----:B------:R-:W-:-:S03]  /*6d8e0*/  LOP3.LUT P1, RZ, R2, 0x80, RZ, 0xc0, !PT ;  /* 0x0000008002ff7812 */ /* 0x000fc6000782c0ff */
[----:B------:R-:W3:Y:S04]  /*6d8f0*/  LDL.LU R15, [R1+0x6e4] ;  /* 0x0006e400010f7983 */ /* 0x000ee80000300800 */
[----:B-1----:R-:W3:Y:S06]  /*6d900*/  LDL.LU.64 R8, [R1+0x1600] ;  /* 0x0016000001087983 */ /* 0x002eec0000300a00 */
[----:B----4-:R1:W-:Y:S01]  /*6d910*/  @P1 STG.E desc[UR4][R12.64], R175 ;  /* 0x000000af0c001986 */ /* 0x0103e2000c101904 */
[----:B------:R-:W-:-:S03]  /*6d920*/  LOP3.LUT P1, RZ, R2, 0x40, RZ, 0xc0, !PT ;  /* 0x0000004002ff7812 */ /* 0x000fc6000782c0ff */
[----:B------:R-:W4:Y:S04]  /*6d930*/  LDL.LU R174, [R1+0x6f8] ;  /* 0x0006f80001ae7983 */ /* 0x000f280000300800 */
[----:B-1----:R-:W4:Y:S04]  /*6d940*/  LDL.LU.64 R12, [R1+0x15f8] ;  /* 0x0015f800010c7983 */ /* 0x002f280000300a00 */
[----:B------:R-:W4:Y:S04]  /*6d950*/  LDL.LU R175, [R1+0x6e8] ;  /* 0x0006e80001af7983 */ /* 0x000f280000300800 */
        /* <DEDUP_REMOVED lines=9> */
[----:B------:R-:W-:-:S02]  /*6d9f0*/  LOP3.LUT P1, RZ, R18, 0x80, RZ, 0xc0, !PT ;  /* 0x0000008012ff7812 */ /* 0x000fc4000782c0ff */
[----:B------:R-:W-:Y:S01]  /*6da00*/  LOP3.LUT P0, RZ, R23, 0x20, RZ, 0xc0, !PT ;  /* 0x0000002017ff7812 */ /* 0x000fe2000780c0ff */
[----:B-1----:R-:W4:Y:S10]  /*6da10*/  LDL.LU.64 R182, [R1+0x15e0] ;  /* 0x0015e00001b67983 */ /* 0x002f340000300a00 */
        /* <DEDUP_REMOVED lines=24> */
[----:B------:R-:W-:Y:S01]  /*6dba0*/  LOP3.LUT R4, R4, 0xffefffff, RZ, 0xc0, !PT ;  /* 0xffefffff04047812 */ /* 0x000fe200078ec0ff */
[----:B------:R1:W-:Y:S01]  /*6dbb0*/  @P0 STG.E desc[UR4][R180.64], R186 ;  /* 0x000000bab4000986 */ /* 0x0003e2000c101904 */
[----:B------:R-:W-:-:S09]  /*6dbc0*/  LOP3.LUT P6, RZ, R23, 0x10, RZ, 0xc0, !PT ;  /* 0x0000001017ff7812 */ /* 0x000fd200078cc0ff */
[----:B------:R-:W-:Y:S02]  /*6dbd0*/  @P1 LOP3.LUT R4, R4, 0x100000, RZ, 0xfc, !PT ;  /* 0x0010000004041812 */ /* 0x000fe400078efcff */
[----:B------:R-:W-:Y:S01]  /*6dbe0*/  LOP3.LUT P1, RZ, R18, 0x10000, RZ, 0xc0, !PT ;  /* 0x0001000012ff7812 */ /* 0x000fe2000782c0ff */
[----:B-1----:R-:W4:Y:S01]  /*6dbf0*/  LDL.LU.64 R180, [R1+0x15d8] ;  /* 0x0015d80001b47983 */ /* 0x002f220000300a00 */
[----:B------:R-:W-:-:S03]  /*6dc00*/  LOP3.LUT R4, R4, 0xffdfffff, RZ, 0xc0, !PT ;  /* 0xffdfffff04047812 */ /* 0x000fc600078ec0ff */
[----:B------:R-:W4:Y:S01]  /*6dc10*/  LDL.LU R186, [R1+0x6c0] ;  /* 0x0006c00001ba7983 */ /* 0x000f220000300800 */
[----:B------:R-:W-:-:S07]  /*6dc20*/  LOP3.LUT P5, RZ, R23, 0x8, RZ, 0xc0, !PT ;  /* 0x0000000817ff7812 */ /* 0x000fce00078ac0ff */
[----:B------:R-:W-:Y:S02]  /*6dc30*/  @P1 LOP3.LUT R4, R4, 0x200000, RZ, 0xfc, !PT ;  /* 0x0020000004041812 */ /* 0x000fe400078efcff */
[----:B------:R-:W-:Y:S01]  /*6dc40*/  LOP3.LUT P1, RZ, R18, 0x20000, RZ, 0xc0, !PT ;  /* 0x0002000012ff7812 */ /* 0x000fe2000782c0ff */
[----:B------:R1:W-:Y:S01]  /*6dc50*/  @P6 STG.E desc[UR4][R184.64], R191 ;  /* 0x000000bfb8006986 */ /* 0x0003e2000c101904 */
[----:B------:R-:W-:-:S03]  /*6dc60*/  LOP3.LUT R4, R4, 0xffbfffff, RZ, 0xc0, !PT ;  /* 0xffbfffff04047812 */ /* 0x000fc600078ec0ff */
[----:B-1----:R-:W4:Y:S04]  /*6dc70*/  LDL.LU.64 R184, [R1+0x15d0] ;  /* 0x0015d00001b87983 */ /* 0x002f280000300a00 */
[----:B------:R-:W4:Y:S04]  /*6dc80*/  LDL.LU R191, [R1+0x6d4] ;  /* 0x0006d40001bf7983 */ /* 0x000f280000300800 */
[----:B------:R-:W-:Y:S02]  /*6dc90*/  @P1 LOP3.LUT R4, R4, 0x400000, RZ, 0xfc, !PT ;  /* 0x0040000004041812 */ /* 0x000fe400078efcff */
[----:B------:R-:W-:Y:S01]  /*6dca0*/  LOP3.LUT P1, RZ, R18, 0x40000, RZ, 0xc0, !PT ;  /* 0x0004000012ff7812 */ /* 0x000fe2000782c0ff */
[----:B------:R1:W-:Y:S01]  /*6dcb0*/  @P5 STG.E desc[UR4][R194.64], R192 ;  /* 0x000000c0c2005986 */ /* 0x0003e2000c101904 */
[----:B------:R-:W-:-:S02]  /*6dcc0*/  LOP3.LUT P4, RZ, R23, 0x4, RZ, 0xc0, !PT ;  /* 0x0000000417ff7812 */ /* 0x000fc4000788c0ff */
[----:B------:R-:W-:Y:S01]  /*6dcd0*/  LOP3.LUT R4, R4, 0xff7fffff, RZ, 0xc0, !PT ;  /* 0xff7fffff04047812 */ /* 0x000fe200078ec0ff */
        /* <DEDUP_REMOVED lines=11> */
[----:B--2---:R1:W-:Y:S01]  /*6dd90*/  @P3 STG.E desc[UR4][R198.64], R252 ;  /* 0x000000fcc6003986 */ /* 0x0043e2000c101904 */
[----:B------:R-:W-:-:S02]  /*6dda0*/  LOP3.LUT P2, RZ, R23, 0x1, RZ, 0xc0, !PT ;  /* 0x0000000117ff7812 */ /* 0x000fc4000784c0ff */
[----:B------:R-:W-:Y:S01]  /*6ddb0*/  LOP3.LUT R4, R4, 0xfdffffff, RZ, 0xc0, !PT ;  /* 0xfdffffff04047812 */ /* 0x000fe200078ec0ff */
[----:B-1----:R-:W2:Y:S04]  /*6ddc0*/  LDL.LU.64 R198, [R1+0x15b8] ;  /* 0x0015b80001c67983 */ /* 0x002ea80000300a00 */
[----:B------:R-:W2:Y:S04]  /*6ddd0*/  LDL.LU R252, [R1+0x6c8] ;  /* 0x0006c80001fc7983 */ /* 0x000ea80000300800 */
[----:B------:R-:W-:Y:S02]  /*6dde0*/  @P1 LOP3.LUT R4, R4, 0x2000000, RZ, 0xfc, !PT ;  /* 0x0200000004041812 */ /* 0x000fe400078efcff */
[----:B------:R-:W-:Y:S01]  /*6ddf0*/  LOP3.LUT P1, RZ, R18, 0x200000, RZ, 0xc0, !PT ;  /* 0x0020000012ff7812 */ /* 0x000fe2000782c0ff */
[----:B------:R1:W-:Y:S01]  /*6de00*/  @P2 STG.E desc[UR4][R202.64], R27 ;  /* 0x0000001bca002986 */ /* 0x0003e2000c101904 */
[----:B------:R-:W-:-:S03]  /*6de10*/  LOP3.LUT R4, R4, 0xfbffffff, RZ, 0xc0, !PT ;  /* 0xfbffffff04047812 */ /* 0x000fc600078ec0ff */
[----:B-1----:R-:W2:Y:S04]  /*6de20*/  LDL.LU.64 R202, [R1+0x15b0] ;  /* 0x0015b00001ca7983 */ /* 0x002ea80000300a00 */
[----:B------:R-:W2:Y:S04]  /*6de30*/  LDL.LU R27, [R1+0x6dc] ;  /* 0x0006dc00011b7983 */ /* 0x000ea80000300800 */
[----:B------:R-:W-:Y:S02]  /*6de40*/  @P1 LOP3.LUT R4, R4, 0x4000000, RZ, 0xfc, !PT ;  /* 0x0400000004041812 */ /* 0x000fe400078efcff */
[----:B------:R-:W-:-:S02]  /*6de50*/  LOP3.LUT P1, RZ, R18, 0x400000, RZ, 0xc0, !PT ;  /* 0x0040000012ff7812 */ /* 0x000fc4000782c0ff */
        /* <DEDUP_REMOVED lines=26> */
[----:B------:R-:W-:-:S13]  /*6e000*/  LOP3.LUT P1, RZ, R18, 0x80000000, RZ, 0xc0, !PT ;  /* 0x8000000012ff7812 */ /* 0x000fda000782c0ff */
[----:B---3--:R-:W-:Y:S01]  /*6e010*/  @P1 STG.E desc[UR4][R10.64], R15 ;  /* 0x0000000f0a001986 */ /* 0x008fe2000c101904 */
[----:B------:R-:W-:-:S13]  /*6e020*/  LOP3.LUT P1, RZ, R2, 0x8, RZ, 0xc0, !PT ;  /* 0x0000000802ff7812 */ /* 0x000fda000782c0ff */
[----:B----4-:R-:W-:Y:S01]  /*6e030*/  @P1 STG.E desc[UR4][R8.64], R174 ;  /* 0x000000ae08001986 */ /* 0x010fe2000c101904 */
        /* <DEDUP_REMOVED lines=17> */
[----:B--2---:R-:W-:Y:S01]  /*6e150*/  @P1 STG.E desc[UR4][R198.64], R252 ;  /* 0x000000fcc6001986 */ /* 0x004fe2000c101904 */
[----:B------:R-:W-:-:S13]  /*6e160*/  LOP3.LUT P1, RZ, R4, 0x2000000, RZ, 0xc0, !PT ;  /* 0x0200000004ff7812 */ /* 0x000fda000782c0ff */
[----:B------:R1:W-:Y:S04]  /*6e170*/  @P1 STG.E desc[UR4][R202.64], R27 ;  /* 0x0000001bca001986 */ /* 0x0003e8000c101904 */
[----:B-1----:R-:W2:Y:S04]  /*6e180*/  LDL.LU.64 R202, [R1+0x15a8] ;  /* 0x0015a80001ca7983 */ /* 0x002ea80000300a00 */
[----:B------:R-:W2:Y:S04]  /*6e190*/  LDL.LU R170, [R1+0x6cc] ;  /* 0x0006cc0001aa7983 */ /* 0x000ea80000300800 */
[----:B------:R-:W3:Y:S04]  /*6e1a0*/  LDL.LU.64 R168, [R1+0x15a0] ;  /* 0x0015a00001a87983 */ /* 0x000ee80000300a00 */
[----:B------:R-:W3:Y:S04]  /*6e1b0*/  LDL.LU R171, [R1+0x6b0] ;  /* 0x0006b00001ab7983 */ /* 0x000ee80000300800 */
[----:B------:R-:W4:Y:S04]  /*6e1c0*/  LDL.LU.64 R38, [R1+0x1598] ;  /* 0x0015980001267983 */ /* 0x000f280000300a00 */
[----:B------:R-:W4:Y:S04]  /*6e1d0*/  LDL.LU R36, [R1+0x6a0] ;  /* 0x0006a00001247983 */ /* 0x000f280000300800 */
        /* <DEDUP_REMOVED lines=19> */
[----:B------:R-:W4:Y:S01]  /*6e310*/  LDL.LU R187, [R1+0x684] ;  /* 0x0006840001bb7983 */ /* 0x000f220000300800 */
[----:B------:R-:W-:-:S03]  /*6e320*/  LOP3.LUT P1, RZ, R4, 0x1000000, RZ, 0xc0, !PT ;  /* 0x0100000004ff7812 */ /* 0x000fc6000782c0ff */
        /* <DEDUP_REMOVED lines=12> */
[----:B--2---:R1:W-:Y:S01]  /*6e3f0*/  @P1 STG.E desc[UR4][R202.64], R170 ;  /* 0x000000aaca001986 */ /* 0x0043e2000c101904 */
[----:B------:R-:W-:-:S02]  /*6e400*/  LOP3.LUT P1, RZ, R4, 0x800000, RZ, 0xc0, !PT ;  /* 0x0080000004ff7812 */ /* 0x000fc4000782c0ff */
[----:B------:R-:W-:Y:S01]  /*6e410*/  LOP3.LUT R23, R23, 0xffefffff, RZ, 0xc0, !PT ;  /* 0xffefffff17177812 */ /* 0x000fe200078ec0ff */
[----:B-1----:R-:W2:Y:S10]  /*6e420*/  LDL.LU.64 R202, [R1+0x1928] ;  /* 0x0019280001ca7983 */ /* 0x002eb40000300a00 */
        /* <DEDUP_REMOVED lines=13> */
[----:B------:R-:W-:-:S03]  /*6e500*/  LOP3.LUT P1, RZ, R4, 0x10000, RZ, 0xc0, !PT ;  /* 0x0001000004ff7812 */ /* 0x000fc6000782c0ff */
[----:B-1----:R-:W3:Y:S10]  /*6e510*/  LDL.LU.64 R32, [R1+0x1518] ;  /* 0x0015180001207983 */ /* 0x002ef40000300a00 */
[----:B------:R1:W-:Y:S01]  /*6e520*/  @P1 STG.E desc[UR4][R14.64], R12 ;  /* 0x0000000c0e001986 */ /* 0x0003e2000c101904 */
[----:B------:R-:W-:-:S03]  /*6e530*/  LOP3.LUT P1, RZ, R4, 0x8000, RZ, 0xc0, !PT ;  /* 0x0000800004ff7812 */ /* 0x000fc6000782c0ff */
[----:B------:R-:W3:Y:S04]  /*6e540*/  LDL.LU R11, [R1+0x674] ;  /* 0x00067400010b7983 */ /* 0x000ee80000300800 */
[----:B-1----:R-:W4:Y:S06]  /*6e550*/  LDL.LU.64 R14, [R1+0x1508] ;  /* 0x00150800010e7983 */ /* 0x002f2c0000300a00 */
[----:B------:R1:W-:Y:S01]  /*6e560*/  @P1 STG.E desc[UR4][R8.64], R13 ;  /* 0x0000000d08001986 */ /* 0x0003e2000c101904 */
[----:B------:R-:W-:-:S03]  /*6e570*/  LOP3.LUT P1, RZ, R4, 0x4000, RZ, 0xc0, !PT ;  /* 0x0000400004ff7812 */ /* 0x000fc6000782c0ff */
[----:B------:R-:W4:Y:S04]  /*6e580*/  LDL.LU R12, [R1+0x664] ;  /* 0x00066400010c7983 */ /* 0x000f280000300800 */
[----:B-1----:R-:W2:Y:S06]  /*6e590*/  LDL.LU.64 R8, [R1+0x1500] ;  /* 0x0015000001087983 */ /* 0x002eac0000300a00 */
[----:B------:R1:W-:Y:S01]  /*6e5a0*/  @P1 STG.E desc[UR4][R174.64], R173 ;  /* 0x000000adae001986 */ /* 0x0003e2000c101904 */
[----:B------:R-:W-:-:S03]  /*6e5b0*/  LOP3.LUT P1, RZ, R4, 0x2000, RZ, 0xc0, !PT ;  /* 0x0000200004ff7812 */ /* 0x000fc6000782c0ff */
[----:B------:R-:W2:Y:S04]  /*6e5c0*/  LDL.LU R13, [R1+0x678] ;  /* 0x00067800010d7983 */ /* 0x000ea80000300800 */
[----:B-1----:R-:W2:Y:S06]  /*6e5d0*/  LDL.LU.64 R174, [R1+0x14f8] ;  /* 0x0014f80001ae7983 */ /* 0x002eac0000300a00 */
[----:B------:R1:W-:Y:S01]  /*6e5e0*/  @P1 STG.E desc[UR4][R178.64], R172 ;  /* 0x000000acb2001986 */ /* 0x0003e2000c101904 */
[----:B------:R-:W-:-:S03]  /*6e5f0*/  LOP3.LUT P1, RZ, R4, 0x1000, RZ, 0xc0, !PT ;  /* 0x0000100004ff7812 */ /* 0x000fc6000782c0ff */
[----:B------:R-:W2:Y:S04]  /*6e600*/  LDL.LU R173, [R1+0x668] ;  /* 0x0006680001ad7983 */ /* 0x000ea80000300800 */
[----:B-1----:R-:W2:Y:S06]  /*6e610*/  LDL.LU.64 R178, [R1+0x14f0] ;  /* 0x0014f00001b27983 */ /* 0x002eac0000300a00 */
[----:B------:R1:W-:Y:S01]  /*6e620*/  @P1 STG.E desc[UR4][R176.64], R187 ;  /* 0x000000bbb0001986 */ /* 0x0003e2000c101904 */
[----:B------:R-:W-:-:S03]  /*6e630*/  LOP3.LUT P1, RZ, R16, 0x100, RZ, 0xc0, !PT ;  /* 0x0000010010ff7812 */ /* 0x000fc6000782c0ff */
[----:B------:R-:W2:Y:S01]  /*6e640*/  LDL.LU R172, [R1+0x67c] ;  /* 0x00067c0001ac7983 */ /* 0x000ea20000300800 */
[----:B------:R-:W-:-:S03]  /*6e650*/  LOP3.LUT P0, RZ, R18, 0x40, RZ, 0xc0, !PT ;  /* 0x0000004012ff7812 */ /* 0x000fc6000780c0ff */
[----:B-1----:R-:W2:Y:S06]  /*6e660*/  LDL.LU.64 R176, [R1+0x14e8] ;  /* 0x0014e80001b07983 */ /* 0x002eac0000300a00 */
[----:B------:R-:W-:Y:S02]  /*6e670*/  @P1 LOP3.LUT R23, R23, 0x100000, RZ, 0xfc, !PT ;  /* 0x0010000017171812 */ /* 0x000fe400078efcff */
[----:B------:R-:W-:Y:S01]  /*6e680*/  LOP3.LUT P1, RZ, R16, 0x200, RZ, 0xc0, !PT ;  /* 0x0000020010ff7812 */ /* 0x000fe2000782c0ff */
[----:B------:R-:W2:Y:S01]  /*6e690*/  LDL.LU R187, [R1+0x66c] ;  /* 0x00066c0001bb7983 */ /* 0x000ea20000300800 */
        /* <DEDUP_REMOVED lines=26> */
[----:B-1----:R-:W2:Y:S01]  /*6e840*/  LDL.LU.64 R182, [R1+0x14e0] ;  /* 0x0014e00001b67983 */ /* 0x002ea20000300a00 */
[----:B------:R-:W-:-:S03]  /*6e850*/  LOP3.LUT R23, R23, 0xdfffffff, RZ, 0xc0, !PT ;  /* 0xdfffffff17177812 */ /* 0x000fc600078ec0ff */
[----:B------:R-:W2:Y:S01]  /*6e860*/  LDL.LU R186, [R1+0x650] ;  /* 0x0006500001ba7983 */ /* 0x000ea20000300800 */
[----:B------:R-:W-:-:S07]  /*6e870*/  LOP3.LUT P5, RZ, R18, 0x10, RZ, 0xc0, !PT ;  /* 0x0000001012ff7812 */ /* 0x000fce00078ac0ff */
[----:B------:R-:W-:Y:S02]  /*6e880*/  @P1 LOP3.LUT R23, R23, 0x20000000, RZ, 0xfc, !PT ;  /* 0x2000000017171812 */ /* 0x000fe400078efcff */
[----:B------:R-:W-:Y:S01]  /*6e890*/  LOP3.LUT P1, RZ, R16, 0x40000, RZ, 0xc0, !PT ;  /* 0x0004000010ff7812 */ /* 0x000fe2000782c0ff */
[----:B------:R1:W-:Y:S01]  /*6e8a0*/  @P6 STG.E desc[UR4][R180.64], R191 ;  /* 0x000000bfb4006986 */ /* 0x0003e2000c101904 */
[----:B------:R-:W-:-:S03]  /*6e8b0*/  LOP3.LUT R23, R23, 0xbfffffff, RZ, 0xc0, !PT ;  /* 0xbfffffff17177812 */ /* 0x000fc600078ec0ff */
[----:B-1----:R-:W2:Y:S04]  /*6e8c0*/  LDL.LU.64 R180, [R1+0x14d8] ;  /* 0x0014d80001b47983 */ /* 0x002ea80000300a00 */
[----:B------:R-:W2:Y:S04]  /*6e8d0*/  LDL.LU R191, [R1+0x640] ;  /* 0x0006400001bf7983 */ /* 0x000ea80000300800 */
[----:B------:R-:W-:Y:S02]  /*6e8e0*/  @P1 LOP3.LUT R23, R23, 0x40000000, RZ, 0xfc, !PT ;  /* 0x4000000017171812 */ /* 0x000fe400078efcff */
[----:B------:R-:W-:Y:S01]  /*6e8f0*/  LOP3.LUT P1, RZ, R16, 0x80000, RZ, 0xc0, !PT ;  /* 0x0008000010ff7812 */ /* 0x000fe2000782c0ff */
[----:B------:R1:W-:Y:S01]  /*6e900*/  @P5 STG.E desc[UR4][R184.64], R188 ;  /* 0x000000bcb8005986 */ /* 0x0003e2000c101904 */
[----:B------:R-:W-:-:S02]  /*6e910*/  LOP3.LUT P4, RZ, R18, 0x8, RZ, 0xc0, !PT ;  /* 0x0000000812ff7812 */ /* 0x000fc4000788c0ff */
[----:B------:R-:W-:Y:S01]  /*6e920*/  LOP3.LUT R23, R23, 0x7fffffff, RZ, 0xc0, !PT ;  /* 0x7fffffff17177812 */ /* 0x000fe200078ec0ff */
        /* <DEDUP_REMOVED lines=66> */
[----:B-1----:R-:W3:Y:S10]  /*6ed50*/  LDL.LU.64 R32, [R1+0x1478] ;  /* 0x0014780001207983 */ /* 0x002ef40000300a00 */
[----:B----4-:R1:W-:Y:S01]  /*6ed60*/  @P1 STG.E desc[UR4][R14.64], R12 ;  /* 0x0000000c0e001986 */ /* 0x0103e2000c101904 */
[----:B------:R-:W-:-:S03]  /*6ed70*/  LOP3.LUT P1, RZ, R4, 0x400, RZ, 0xc0, !PT ;  /* 0x0000040004ff7812 */ /* 0x000fc6000782c0ff */
[----:B------:R-:W3:Y:S04]  /*6ed80*/  LDL.LU R11, [R1+0x628] ;  /* 0x00062800010b7983 */ /* 0x000ee80000300800 */
[----:B-1----:R-:W4:Y:S06]  /*6ed90*/  LDL.LU.64 R14, [R1+0x1470] ;  /* 0x00147000010e7983 */ /* 0x002f2c0000300a00 */
[----:B--2---:R1:W-:Y:S01]  /*6eda0*/  @P1 STG.E desc[UR4][R8.64], R13 ;  /* 0x0000000d08001986 */ /* 0x0043e2000c101904 */
        /* <DEDUP_REMOVED lines=38> */
[----:B-1----:R-:W2:Y:S04]  /*6f010*/  LDL.LU.64 R198, [R1+0x1420] ;  /* 0x0014200001c67983 */ /* 0x002ea80000300a00 */
[----:B------:R-:W2:Y:S04]  /*6f020*/  LDL.LU R27, [R1+0x4f0] ;  /* 0x0004f000011b7983 */ /* 0x000ea80000300800 */
[----:B------:R-:W3:Y:S01]  /*6f030*/  LDL.LU.64 R4, [R1+0x14b0] ;  /* 0x0014b00001047983 */ /* 0x000ee20000300a00 */
[----:B------:R-:W-:-:S03]  /*6f040*/  LOP3.LUT R18, R18, 0xefffffff, RZ, 0xc0, !PT ;  /* 0xefffffff12127812 */ /* 0x000fc600078ec0ff */
[----:B---3--:R-:W-:Y:S01]  /*6f050*/  @P1 STG.E desc[UR4][R4.64], R170 ;  /* 0x000000aa04001986 */ /* 0x008fe2000c101904 */
        /* <DEDUP_REMOVED lines=31> */
[----:B------:R-:W-:-:S03]  /*6f250*/  LOP3.LUT R23, R23, 0xfffffffe, RZ, 0xc0, !PT ;  /* 0xfffffffe17177812 */ /* 0x000fc600078ec0ff */
[----:B-1----:R-:W2:Y:S06]  /*6f260*/  LDL.LU.64 R178, [R1+0x13f8] ;  /* 0x0013f80001b27983 */ /* 0x002eac0000300a00 */
[----:B------:R1:W-:Y:S01]  /*6f270*/  @P1 STG.E desc[UR4][R176.64], R187 ;  /* 0x000000bbb0001986 */ /* 0x0003e2000c101904 */
[----:B------:R-:W-:-:S03]  /*6f280*/  LOP3.LUT P1, RZ, R7, 0x200, RZ, 0xc0, !PT ;  /* 0x0000020007ff7812 */ /* 0x000fc6000782c0ff */
[----:B------:R-:W2:Y:S04]  /*6f290*/  LDL.LU R172, [R1+0x4e8] ;  /* 0x0004e80001ac7983 */ /* 0x000ea80000300800 */
[----:B-1----:R-:W2:Y:S06]  /*6f2a0*/  LDL.LU.64 R176, [R1+0x13f0] ;  /* 0x0013f00001b07983 */ /* 0x002eac0000300a00 */
[----:B------:R-:W-:-:S02]  /*6f2b0*/  @P1 LOP3.LUT R18, R18, 0x10000000, RZ, 0xfc, !PT ;  /* 0x1000000012121812 */ /* 0x000fc400078efcff */
        /* <DEDUP_REMOVED lines=33> */
[----:B------:R1:W-:Y:S01]  /*6f4d0*/  @P0 STG.E desc[UR4][R182.64], R186 ;  /* 0x000000bab6000986 */ /* 0x0003e2000c101904 */
[----:B------:R-:W-:-:S09]  /*6f4e0*/  LOP3.LUT P6, RZ, R16, 0x40, RZ, 0xc0, !PT ;  /* 0x0000004010ff7812 */ /* 0x000fd200078cc0ff */
[----:B------:R-:W-:Y:S01]  /*6f4f0*/  @P1 LOP3.LUT R23, R23, 0x80, RZ, 0xfc, !PT ;  /* 0x0000008017171812 */ /* 0x000fe200078efcff */
[----:B-1----:R-:W2:Y:S01]  /*6f500*/  LDL.LU.64 R182, [R1+0x13e8] ;  /* 0x0013e80001b67983 */ /* 0x002ea20000300a00 */
[----:B------:R-:W-:-:S03]  /*6f510*/  LOP3.LUT P1, RZ, R7, 0x200000, RZ, 0xc0, !PT ;  /* 0x0020000007ff7812 */ /* 0x000fc6000782c0ff */
[----:B------:R-:W2:Y:S01]  /*6f520*/  LDL.LU R186, [R1+0x4ec] ;  /* 0x0004ec0001ba7983 */ /* 0x000ea20000300800 */
[----:B------:R-:W-:Y:S02]  /*6f530*/  LOP3.LUT R23, R23, 0xfffffeff, RZ, 0xc0, !PT ;  /* 0xfffffeff17177812 */ /* 0x000fe400078ec0ff */
[----:B------:R-:W-:Y:S01]  /*6f540*/  LOP3.LUT P5, RZ, R16, 0x20, RZ, 0xc0, !PT ;  /* 0x0000002010ff7812 */ /* 0x000fe200078ac0ff */
[----:B------:R1:W-:Y:S06]  /*6f550*/  @P6 STG.E desc[UR4][R180.64], R191 ;  /* 0x000000bfb4006986 */ /* 0x0003ec000c101904 */
[----:B------:R-:W-:-:S02]  /*6f560*/  @P1 LOP3.LUT R23, R23, 0x100, RZ, 0xfc, !PT ;  /* 0x0000010017171812 */ /* 0x000fc400078efcff */
[----:B------:R-:W-:Y:S01]  /*6f570*/  LOP3.LUT P1, RZ, R7, 0x400000, RZ, 0xc0, !PT ;  /* 0x0040000007ff7812 */ /* 0x000fe2000782c0ff */
[----:B-1----:R-:W2:Y:S04]  /*6f580*/  LDL.LU.64 R180, [R1+0x13e0] ;  /* 0x0013e00001b47983 */ /* 0x002ea80000300a00 */
[----:B------:R-:W2:Y:S01]  /*6f590*/  LDL.LU R191, [R1+0x4d0] ;  /* 0x0004d00001bf7983 */ /* 0x000ea20000300800 */
[----:B------:R-:W-:Y:S02]  /*6f5a0*/  LOP3.LUT R23, R23, 0xfffffdff, RZ, 0xc0, !PT ;  /* 0xfffffdff17177812 */ /* 0x000fe400078ec0ff */
[----:B------:R-:W-:Y:S01]  /*6f5b0*/  LOP3.LUT P4, RZ, R16, 0x10, RZ, 0xc0, !PT ;  /* 0x0000001010ff7812 */ /* 0x000fe2000788c0ff */
[----:B------:R1:W-:Y:S04]  /*6f5c0*/  @P5 STG.E desc[UR4][R184.64], R188 ;  /* 0x000000bcb8005986 */ /* 0x0003e8000c101904 */
        /* <DEDUP_REMOVED lines=18> */
[----:B------:R-:W-:-:S03]  /*6f6f0*/  LOP3.LUT R23, R23, 0xffffefff, RZ, 0xc0, !PT ;  /* 0xffffefff17177812 */ /* 0x000fc600078ec0ff */
[----:B------:R1:W-:Y:S04]  /*6f700*/  @P2 STG.E desc[UR4][R198.64], R27 ;  /* 0x0000001bc6002986 */ /* 0x0003e8000c101904 */
        /* <DEDUP_REMOVED lines=43> */
[----:B----4-:R1:W-:Y:S01]  /*6f9c0*/  @P1 STG.E desc[UR4][R14.64], R12 ;  /* 0x0000000c0e001986 */ /* 0x0103e2000c101904 */
[----:B------:R-:W-:-:S03]  /*6f9d0*/  LOP3.LUT P1, RZ, R23, 0x40000, RZ, 0xc0, !PT ;  /* 0x0004000017ff7812 */ /* 0x000fc6000782c0ff */
[----:B-1----:R-:W4:Y:S04]  /*6f9e0*/  LDL.LU.64 R14, [R1+0x1378] ;  /* 0x00137800010e7983 */ /* 0x002f280000300a00 */
[----:B------:R-:W4:Y:S06]  /*6f9f0*/  LDL.LU R12, [R1+0x4a8] ;  /* 0x0004a800010c7983 */ /* 0x000f2c0000300800 */
[----:B--2---:R1:W-:Y:S01]  /*6fa00*/  @P1 STG.E desc[UR4][R8.64], R13 ;  /* 0x0000000d08001986 */ /* 0x0043e2000c101904 */
[----:B------:R-:W-:-:S03]  /*6fa10*/  LOP3.LUT P1, RZ, R23, 0x20000, RZ, 0xc0, !PT ;  /* 0x0002000017ff7812 */ /* 0x000fc6000782c0ff */
[----:B-1----:R-:W2:Y:S04]  /*6fa20*/  LDL.LU.64 R8, [R1+0x1370] ;  /* 0x0013700001087983 */ /* 0x002ea80000300a00 */
[----:B------:R-:W2:Y:S06]  /*6fa30*/  LDL.LU R13, [R1+0x4bc] ;  /* 0x0004bc00010d7983 */ /* 0x000eac0000300800 */
[----:B------:R1:W-:Y:S01]  /*6fa40*/  @P1 STG.E desc[UR4][R174.64], R173 ;  /* 0x000000adae001986 */ /* 0x0003e2000c101904 */
[----:B------:R-:W-:-:S03]  /*6fa50*/  LOP3.LUT P1, RZ, R23, 0x10000, RZ, 0xc0, !PT ;  /* 0x0001000017ff7812 */ /* 0x000fc6000782c0ff */
[----:B-1----:R-:W2:Y:S04]  /*6fa60*/  LDL.LU.64 R174, [R1+0x1368] ;  /* 0x0013680001ae7983 */ /* 0x002ea80000300a00 */
[----:B------:R-:W2:Y:S06]  /*6fa70*/  LDL.LU R173, [R1+0x4ac] ;  /* 0x0004ac0001ad7983 */ /* 0x000eac0000300800 */
[----:B------:R1:W-:Y:S01]  /*6fa80*/  @P1 STG.E desc[UR4][R178.64], R172 ;  /* 0x000000acb2001986 */ /* 0x0003e2000c101904 */
[----:B------:R-:W-:-:S03]  /*6fa90*/  LOP3.LUT P1, RZ, R23, 0x8000, RZ, 0xc0, !PT ;  /* 0x0000800017ff7812 */ /* 0x000fc6000782c0ff */
[----:B-1----:R-:W2:Y:S04]  /*6faa0*/  LDL.LU.64 R178, [R1+0x1360] ;  /* 0x0013600001b27983 */ /* 0x002ea80000300a00 */
[----:B------:R-:W2:Y:S06]  /*6fab0*/  LDL.LU R172, [R1+0x490] ;  /* 0x0004900001ac7983 */ /* 0x000eac0000300800 */
[----:B------:R1:W-:Y:S04]  /*6fac0*/  @P1 STG.E desc[UR4][R176.64], R187 ;  /* 0x000000bbb0001986 */ /* 0x0003e8000c101904 */
[----:B-1----:R-:W2:Y:S04]  /*6fad0*/  LDL.LU.64 R176, [R1+0x1358] ;  /* 0x0013580001b07983 */ /* 0x002ea80000300a00 */
[----:B------:R-:W2:Y:S01]  /*6fae0*/  LDL.LU R187, [R1+0x480] ;  /* 0x0004800001bb7983 */ /* 0x000ea20000300800 */
[----:B------:R-:W-:-:S13]  /*6faf0*/  LOP3.LUT P1, RZ, R23, 0x4000, RZ, 0xc0, !PT ;  /* 0x0000400017ff7812 */ /* 0x000fda000782c0ff */
[----:B------:R1:W-:Y:S01]  /*6fb00*/  @P1 STG.E desc[UR4][R182.64], R186 ;  /* 0x000000bab6001986 */ /* 0x0003e2000c101904 */
[----:B------:R-:W-:-:S03]  /*6fb10*/  LOP3.LUT P1, RZ, R23, 0x2000, RZ, 0xc0, !PT ;  /* 0x0000200017ff7812 */ /* 0x000fc6000782c0ff */
[----:B-1----:R-:W2:Y:S10]  /*6fb20*/  LDL.LU.64 R182, [R1+0x1350] ;  /* 0x0013500001b67983 */ /* 0x002eb40000300a00 */
        /* <DEDUP_REMOVED lines=45> */
[----:B-1----:R-:W2:Y:S04]  /*6fe00*/  LDL.LU.64 R8, [R1+0x1310] ;  /* 0x0013100001087983 */ /* 0x002ea80000300a00 */
[----:B------:R-:W2:Y:S04]  /*6fe10*/  LDL.LU R13, [R1+0x474] ;  /* 0x00047400010d7983 */ /* 0x000ea80000300800 */
[----:B------:R1:W-:Y:S01]  /*6fe20*/  @P1 STG.E desc[UR4][R174.64], R173 ;  /* 0x000000adae001986 */ /* 0x0003e2000c101904 */
[----:B------:R-:W-:-:S03]  /*6fe30*/  LOP3.LUT P1, RZ, R18, 0x20000000, RZ, 0xc0, !PT ;  /* 0x2000000012ff7812 */ /* 0x000fc6000782c0ff */
[----:B-1----:R-:W2:Y:S04]  /*6fe40*/  LDL.LU.64 R174, [R1+0x1308] ;  /* 0x0013080001ae7983 */ /* 0x002ea80000300a00 */
[----:B------:R-:W2:Y:S06]  /*6fe50*/  LDL.LU R173, [R1+0x464] ;  /* 0x0004640001ad7983 */ /* 0x000eac0000300800 */
[----:B------:R1:W-:Y:S01]  /*6fe60*/  @P1 STG.E desc[UR4][R178.64], R172 ;  /* 0x000000acb2001986 */ /* 0x0003e2000c101904 */
[----:B------:R-:W-:-:S02]  /*6fe70*/  LOP3.LUT P1, RZ, R18, 0x10000000, RZ, 0xc0, !PT ;  /* 0x1000000012ff7812 */ /* 0x000fc4000782c0ff */
[----:B------:R-:W-:Y:S01]  /*6fe80*/  LOP3.LUT R18, R18, 0xffffffef, RZ, 0xc0, !PT ;  /* 0xffffffef12127812 */ /* 0x000fe200078ec0ff */
[----:B-1----:R-:W2:Y:S04]  /*6fe90*/  LDL.LU.64 R178, [R1+0x1300] ;  /* 0x0013000001b27983 */ /* 0x002ea80000300a00 */
[----:B------:R-:W2:Y:S06]  /*6fea0*/  LDL.LU R172, [R1+0x478] ;  /* 0x0004780001ac7983 */ /* 0x000eac0000300800 */
[----:B------:R1:W-:Y:S01]  /*6feb0*/  @P1 STG.E desc[UR4][R176.64], R187 ;  /* 0x000000bbb0001986 */ /* 0x0003e2000c101904 */
[----:B------:R-:W-:-:S03]  /*6fec0*/  LOP3.LUT P1, RZ, R24, 0x400, RZ, 0xc0, !PT ;  /* 0x0000040018ff7812 */ /* 0x000fc6000782c0ff */
[----:B-1----:R-:W2:Y:S10]  /*6fed0*/  LDL.LU.64 R176, [R1+0x12f8] ;  /* 0x0012f80001b07983 */ /* 0x002eb40000300a00 */
        /* <DEDUP_REMOVED lines=173> */
[C---:B------:R-:W-:Y:S02]  /*709b0*/  LOP3.LUT P1, RZ, R18.reuse, 0x100, RZ, 0xc0, !PT ;  /* 0x0000010012ff7812 */ /* 0x040fe4000782c0ff */
[----:B------:R-:W-:Y:S01]  /*709c0*/  LOP3.LUT R7, R7, 0xffffefff, RZ, 0xc0, !PT ;  /* 0xffffefff07077812 */ /* 0x000fe200078ec0ff */
        /* <DEDUP_REMOVED lines=19> */
[----:B------:R-:W-:-:S02]  /*70b00*/  LOP3.LUT P1, RZ, R20, 0x800, RZ, 0xc0, !PT ;  /* 0x0000080014ff7812 */ /* 0x000fc4000782c0ff */
[----:B------:R-:W-:Y:S01]  /*70b10*/  LOP3.LUT P0, RZ, R24, 0x200, RZ, 0xc0, !PT ;  /* 0x0000020018ff7812 */ /* 0x000fe2000780c0ff */
        /* <DEDUP_REMOVED lines=100> */
[----:B--2---:R-:W-:Y:S01]  /*71160*/  @P1 STG.E desc[UR4][R8.64], R13 ;  /* 0x0000000d08001986 */ /* 0x004fe2000c101904 */
        /* <DEDUP_REMOVED lines=258> */
[----:B---3--:R1:W-:Y:S01]  /*72190*/  @P1 STG.E desc[UR4][R188.64], R26 ;  /* 0x0000001abc001986 */ /* 0x0083e2000c101904 */
[----:B------:R-:W-:-:S03]  /*721a0*/  LOP3.LUT P1, RZ, R16, 0x40000000, RZ, 0xc0, !PT ;  /* 0x4000000010ff7812 */ /* 0x000fc6000782c0ff */
[----:B-1----:R-:W3:Y:S10]  /*721b0*/  LDL.LU.64 R188, [R1+0x1910] ;  /* 0x0019100001bc7983 */ /* 0x002ef40000300a00 */
        /* <DEDUP_REMOVED lines=12> */
[----:B-1----:R-:W4:Y:S10]  /*72280*/  LDL.LU.64 R30, [R1+0x1038] ;  /* 0x00103800011e7983 */ /* 0x002f340000300a00 */
[----:B------:R1:W-:Y:S01]  /*72290*/  @P1 STG.E desc[UR4][R28.64], R10 ;  /* 0x0000000a1c001986 */ /* 0x0003e2000c101904 */
[----:B------:R-:W-:-:S03]  /*722a0*/  LOP3.LUT P1, RZ, R16, 0x800000, RZ, 0xc0, !PT ;  /* 0x0080000010ff7812 */ /* 0x000fc6000782c0ff */
[----:B------:R-:W4:Y:S04]  /*722b0*/  LDL.LU R35, [R1+0x88] ;  /* 0x0000880001237983 */ /* 0x000f280000300800 */
[----:B-1----:R-:W2:Y:S06]  /*722c0*/  LDL.LU.64 R28, [R1+0x1030] ;  /* 0x00103000011c7983 */ /* 0x002eac0000300a00 */
[----:B------:R1:W-:Y:S01]  /*722d0*/  @P1 STG.E desc[UR4][R32.64], R11 ;  /* 0x0000000b20001986 */ /* 0x0003e2000c101904 */
[----:B------:R-:W-:-:S03]  /*722e0*/  LOP3.LUT P1, RZ, R16, 0x400000, RZ, 0xc0, !PT ;  /* 0x0040000010ff7812 */ /* 0x000fc6000782c0ff */
[----:B------:R-:W2:Y:S04]  /*722f0*/  LDL.LU R10, [R1+0x9c] ;  /* 0x00009c00010a7983 */ /* 0x000ea80000300800 */
[----:B-1----:R-:W3:Y:S06]  /*72300*/  LDL.LU.64 R32, [R1+0x1028] ;  /* 0x0010280001207983 */ /* 0x002eec0000300a00 */
[----:B------:R1:W-:Y:S01]  /*72310*/  @P1 STG.E desc[UR4][R14.64], R12 ;  /* 0x0000000c0e001986 */ /* 0x0003e2000c101904 */
[----:B------:R-:W-:-:S03]  /*72320*/  LOP3.LUT P1, RZ, R16, 0x200000, RZ, 0xc0, !PT ;  /* 0x0020000010ff7812 */ /* 0x000fc6000782c0ff */
[----:B------:R-:W3:Y:S04]  /*72330*/  LDL.LU R11, [R1+0x8c] ;  /* 0x00008c00010b7983 */ /* 0x000ee80000300800 */
[----:B-1----:R-:W3:Y:S06]  /*72340*/  LDL.LU.64 R14, [R1+0x1020] ;  /* 0x00102000010e7983 */ /* 0x002eec0000300a00 */
[----:B------:R1:W-:Y:S01]  /*72350*/  @P1 STG.E desc[UR4][R8.64], R13 ;  /* 0x0000000d08001986 */ /* 0x0003e2000c101904 */
[----:B------:R-:W-:-:S03]  /*72360*/  LOP3.LUT P1, RZ, R16, 0x100000, RZ, 0xc0, !PT ;  /* 0x0010000010ff7812 */ /* 0x000fc6000782c0ff */
[----:B------:R-:W3:Y:S01]  /*72370*/  LDL.LU R12, [R1+0x70] ;  /* 0x00007000010c7983 */ /* 0x000ee20000300800 */
[----:B------:R-:W-:-:S03]  /*72380*/  LOP3.LUT R16, R16, 0xfffffffe, RZ, 0xc0, !PT ;  /* 0xfffffffe10107812 */ /* 0x000fc600078ec0ff */
[----:B-1----:R-:W3:Y:S06]  /*72390*/  LDL.LU.64 R8, [R1+0x1018] ;  /* 0x0010180001087983 */ /* 0x002eec0000300a00 */
[----:B------:R1:W-:Y:S01]  /*723a0*/  @P1 STG.E desc[UR4][R174.64], R173 ;  /* 0x000000adae001986 */ /* 0x0003e2000c101904 */
[----:B------:R-:W-:-:S03]  /*723b0*/  LOP3.LUT P1, RZ, R22, 0x2000, RZ, 0xc0, !PT ;  /* 0x0000200016ff7812 */ /* 0x000fc6000782c0ff */
[----:B------:R-:W3:Y:S01]  /*723c0*/  LDL.LU R13, [R1+0x60] ;  /* 0x00006000010d7983 */ /* 0x000ee20000300800 */
[----:B------:R-:W-:-:S03]  /*723d0*/  LOP3.LUT P0, RZ, R21, 0x800, RZ, 0xc0, !PT ;  /* 0x0000080015ff7812 */ /* 0x000fc6000780c0ff */
[----:B-1----:R-:W3:Y:S06]  /*723e0*/  LDL.LU.64 R174, [R1+0x1010] ;  /* 0x0010100001ae7983 */ /* 0x002eec0000300a00 */
[----:B------:R-:W-:Y:S02]  /*723f0*/  @P1 LOP3.LUT R20, R20, 0x10000000, RZ, 0xfc, !PT ;  /* 0x1000000014141812 */ /* 0x000fe400078efcff */
[----:B------:R-:W-:Y:S01]  /*72400*/  LOP3.LUT P1, RZ, R22, 0x4000, RZ, 0xc0, !PT ;  /* 0x0000400016ff7812 */ /* 0x000fe2000782c0ff */
[----:B------:R-:W3:Y:S01]  /*72410*/  LDL.LU R173, [R1+0x74] ;  /* 0x0000740001ad7983 */ /* 0x000ee20000300800 */
        /* <DEDUP_REMOVED lines=25> */
[----:B-1----:R-:W3:Y:S01]  /*725b0*/  LDL.LU.64 R178, [R1+0x1008] ;  /* 0x0010080001b27983 */ /* 0x002ee20000300a00 */
[----:B------:R-:W-:-:S03]  /*725c0*/  LOP3.LUT R16, R16, 0xffffffdf, RZ, 0xc0, !PT ;  /* 0xffffffdf10107812 */ /* 0x000fc600078ec0ff */
[----:B------:R-:W3:Y:S01]  /*725d0*/  LDL.LU R172, [R1+0x64] ;  /* 0x0000640001ac7983 */ /* 0x000ee20000300800 */
[----:B------:R-:W-:-:S07]  /*725e0*/  LOP3.LUT P5, RZ, R21, 0x200, RZ, 0xc0, !PT ;  /* 0x0000020015ff7812 */ /* 0x000fce00078ac0ff */
[----:B------:R-:W-:Y:S02]  /*725f0*/  @P1 LOP3.LUT R16, R16, 0x20, RZ, 0xfc, !PT ;  /* 0x0000002010101812 */ /* 0x000fe400078efcff */
[----:B------:R-:W-:Y:S01]  /*72600*/  LOP3.LUT P1, RZ, R22, 0x800000, RZ, 0xc0, !PT ;  /* 0x0080000016ff7812 */ /* 0x000fe2000782c0ff */
[----:B------:R1:W-:Y:S01]  /*72610*/  @P6 STG.E desc[UR4][R176.64], R187 ;  /* 0x000000bbb0006986 */ /* 0x0003e2000c101904 */
[----:B------:R-:W-:-:S03]  /*72620*/  LOP3.LUT R16, R16, 0xffffffbf, RZ, 0xc0, !PT ;  /* 0xffffffbf10107812 */ /* 0x000fc600078ec0ff */
[----:B-1----:R-:W3:Y:S04]  /*72630*/  LDL.LU.64 R176, [R1+0x1000] ;  /* 0x0010000001b07983 */ /* 0x002ee80000300a00 */
[----:B------:R-:W3:Y:S04]  /*72640*/  LDL.LU R187, [R1+0x78] ;  /* 0x0000780001bb7983 */ /* 0x000ee80000300800 */
[----:B------:R-:W-:Y:S02]  /*72650*/  @P1 LOP3.LUT R16, R16, 0x40, RZ, 0xfc, !PT ;  /* 0x0000004010101812 */ /* 0x000fe400078efcff */
[----:B------:R-:W-:Y:S01]  /*72660*/  LOP3.LUT P1, RZ, R22, 0x1000000, RZ, 0xc0, !PT ;  /* 0x0100000016ff7812 */ /* 0x000fe2000782c0ff */
[----:B------:R1:W-:Y:S01]  /*72670*/  @P5 STG.E desc[UR4][R182.64], R186 ;  /* 0x000000bab6005986 */ /* 0x0003e2000c101904 */
[----:B------:R-:W-:-:S02]  /*72680*/  LOP3.LUT P4, RZ, R21, 0x100, RZ, 0xc0, !PT ;  /* 0x0000010015ff7812 */ /* 0x000fc4000788c0ff */
[----:B------:R-:W-:Y:S01]  /*72690*/  LOP3.LUT R16, R16, 0xffffff7f, RZ, 0xc0, !PT ;  /* 0xffffff7f10107812 */ /* 0x000fe200078ec0ff */
        /* <DEDUP_REMOVED lines=19> */
[----:B------:R-:W-:-:S03]  /*727d0*/  LOP3.LUT R16, R16, 0xfffffbff, RZ, 0xc0, !PT ;  /* 0xfffffbff10107812 */ /* 0x000fc600078ec0ff */
[----:B-1----:R-:W3:Y:S04]  /*727e0*/  LDL.LU.64 R194, [R1+0xfd8] ;  /* 0x000fd80001c27983 */ /* 0x002ee80000300a00 */
[----:B------:R-:W3:Y:S04]  /*727f0*/  LDL.LU R27, [R1+0x50] ;  /* 0x00005000011b7983 */ /* 0x000ee80000300800 */
        /* <DEDUP_REMOVED lines=29> */
[----:B----4-:R-:W-:Y:S01]  /*729d0*/  @P1 STG.E desc[UR4][R30.64], R35 ;  /* 0x000000231e001986 */ /* 0x010fe2000c101904 */
[----:B------:R-:W-:-:S13]  /*729e0*/  LOP3.LUT P1, RZ, R16, 0x80000, RZ, 0xc0, !PT ;  /* 0x0008000010ff7812 */ /* 0x000fda000782c0ff */
[----:B--2---:R-:W-:Y:S01]  /*729f0*/  @P1 STG.E desc[UR4][R28.64], R10 ;  /* 0x0000000a1c001986 */ /* 0x004fe2000c101904 */
[----:B------:R-:W-:-:S13]  /*72a00*/  LOP3.LUT P1, RZ, R16, 0x40000, RZ, 0xc0, !PT ;  /* 0x0004000010ff7812 */ /* 0x000fda000782c0ff */
        /* <DEDUP_REMOVED lines=53> */
[----:B------:R-:W4:Y:S04]  /*72d60*/  LDL.LU R35, [R1] ;  /* 0x0000000001237983 */ /* 0x000f280000300800 */
[----:B------:R-:W4:Y:S04]  /*72d70*/  LDL.LU.64 R28, [R1+0xf48] ;  /* 0x000f4800011c7983 */ /* 0x000f280000300a00 */
[----:B------:R-:W4:Y:S04]  /*72d80*/  LDL.LU R252, [R1+0x14] ;  /* 0x0000140001fc7983 */ /* 0x000f280000300800 */
[----:B------:R-:W4:Y:S04]  /*72d90*/  LDL.LU.64 R32, [R1+0xf40] ;  /* 0x000f400001207983 */ /* 0x000f280000300a00 */
[----:B------:R-:W4:Y:S04]  /*72da0*/  LDL.LU R27, [R1+0x4] ;  /* 0x00000400011b7983 */ /* 0x000f280000300800 */
[----:B--2---:R1:W-:Y:S01]  /*72db0*/  @P1 STG.E desc[UR4][R194.64], R191 ;  /* 0x000000bfc2001986 */ /* 0x0043e2000c101904 */
[----:B------:R-:W-:-:S02]  /*72dc0*/  LOP3.LUT P1, RZ, R16, 0x80, RZ, 0xc0, !PT ;  /* 0x0000008010ff7812 */ /* 0x000fc4000782c0ff */
[C---:B------:R-:W-:Y:S02]  /*72dd0*/  LOP3.LUT P0, RZ, R22.reuse, 0x1000, RZ, 0xc0, !PT ;  /* 0x0000100016ff7812 */ /* 0x040fe4000780c0ff */
[C---:B------:R-:W-:Y:S02]  /*72de0*/  LOP3.LUT P6, RZ, R22.reuse, 0x800, RZ, 0xc0, !PT ;  /* 0x0000080016ff7812 */ /* 0x040fe400078cc0ff */
[C---:B------:R-:W-:Y:S02]  /*72df0*/  LOP3.LUT P5, RZ, R22.reuse, 0x400, RZ, 0xc0, !PT ;  /* 0x0000040016ff7812 */ /* 0x040fe400078ac0ff */
[C---:B------:R-:W-:Y:S02]  /*72e00*/  LOP3.LUT P4, RZ, R22.reuse, 0x200, RZ, 0xc0, !PT ;  /* 0x0000020016ff7812 */ /* 0x040fe4000788c0ff */
[----:B------:R-:W-:Y:S01]  /*72e10*/  LOP3.LUT P3, RZ, R22, 0x100, RZ, 0xc0, !PT ;  /* 0x0000010016ff7812 */ /* 0x000fe2000786c0ff */
[----:B-1----:R-:W2:Y:S04]  /*72e20*/  LDL.LU.64 R194, [R1+0x1908] ;  /* 0x0019080001c27983 */ /* 0x002ea80000300a00 */
[----:B---3--:R1:W-:Y:S01]  /*72e30*/  @P1 STG.E desc[UR4][R184.64], R186 ;  /* 0x000000bab8001986 */ /* 0x0083e2000c101904 */
[----:B------:R-:W-:-:S02]  /*72e40*/  LOP3.LUT P1, RZ, R16, 0x40, RZ, 0xc0, !PT ;  /* 0x0000004010ff7812 */ /* 0x000fc4000782c0ff */
[----:B------:R-:W-:Y:S01]  /*72e50*/  LOP3.LUT P2, RZ, R22, 0x80, RZ, 0xc0, !PT ;  /* 0x0000008016ff7812 */ /* 0x000fe2000784c0ff */
[----:B------:R-:W3:Y:S04]  /*72e60*/  LDL.LU R191, [R1+0x1900] ;  /* 0x0019000001bf7983 */ /* 0x000ee80000300800 */
[----:B-1----:R-:W3:Y:S06]  /*72e70*/  LDL.LU.64 R184, [R1+0x18f8] ;  /* 0x0018f80001b87983 */ /* 0x002eec0000300a00 */
[----:B----4-:R1:W-:Y:S01]  /*72e80*/  @P1 STG.E desc[UR4][R180.64], R187 ;  /* 0x000000bbb4001986 */ /* 0x0103e2000c101904 */
        /* <DEDUP_REMOVED lines=17> */
[----:B-1----:R-:W4:Y:S10]  /*72fa0*/  LDL.LU.64 R174, [R1+0x18b0] ;  /* 0x0018b00001ae7983 */ /* 0x002f340000300a00 */
        /* <DEDUP_REMOVED lines=12> */
[----:B------:R-:W-:Y:S01]  /*73070*/  @P1 STG.E desc[UR4][R4.64], R170 ;  /* 0x000000aa04001986 */ /* 0x000fe2000c101904 */
[----:B------:R-:W-:-:S02]  /*73080*/  LOP3.LUT P1, RZ, R20, 0x10000000, RZ, 0xc0, !PT ;  /* 0x1000000014ff7812 */ /* 0x000fc4000782c0ff */
[----:B------:R-:W-:-:S11]  /*73090*/  LOP3.LUT R20, R20, 0xffffffef, RZ, 0xc0, !PT ;  /* 0xffffffef14147812 */ /* 0x000fd600078ec0ff */
[----:B------:R-:W-:Y:S01]  /*730a0*/  @P1 STG.E desc[UR4][R168.64], R171 ;  /* 0x000000aba8001986 */ /* 0x000fe2000c101904 */
        /* <DEDUP_REMOVED lines=64> */
[----:B------:R-:W-:Y:S10]  /*734b0*/  @P0 STG.E desc[UR4][R38.64], R36 ;  /* 0x0000002426000986 */ /* 0x000ff4000c101904 */
[----:B------:R-:W-:-:S02]  /*734c0*/  @P1 LOP3.LUT R20, R20, 0x2000000, RZ, 0xfc, !PT ;  /* 0x0200000014141812 */ /* 0x000fc400078efcff */
[----:B------:R-:W-:Y:S01]  /*734d0*/  LOP3.LUT P1, RZ, R22, 0x10, RZ, 0xc0, !PT ;  /* 0x0000001016ff7812 */ /* 0x000fe2000782c0ff */
[----:B------:R-:W-:Y:S01]  /*734e0*/  @P6 STG.E desc[UR4][R42.64], R37 ;  /* 0x000000252a006986 */ /* 0x000fe2000c101904 */
[----:B------:R-:W-:-:S03]  /*734f0*/  LOP3.LUT R20, R20, 0xfbffffff, RZ, 0xc0, !PT ;  /* 0xfbffffff14147812 */ /* 0x000fc600078ec0ff */
[----:B------:R-:W-:Y:S04]  /*73500*/  @P5 STG.E desc[UR4][R40.64], R34 ;  /* 0x0000002228005986 */ /* 0x000fe8000c101904 */
[----:B------:R-:W-:Y:S04]  /*73510*/  @P4 STG.E desc[UR4][R30.64], R35 ;  /* 0x000000231e004986 */ /* 0x000fe8000c101904 */
[----:B------:R-:W-:Y:S01]  /*73520*/  @P3 STG.E desc[UR4][R28.64], R252 ;  /* 0x000000fc1c003986 */ /* 0x000fe2000c101904 */
[----:B------:R-:W-:Y:S02]  /*73530*/  @P1 LOP3.LUT R20, R20, 0x4000000, RZ, 0xfc, !PT ;  /* 0x0400000014141812 */ /* 0x000fe400078efcff */
[----:B------:R-:W-:Y:S01]  /*73540*/  LOP3.LUT P1, RZ, R22, 0x20, RZ, 0xc0, !PT ;  /* 0x0000002016ff7812 */ /* 0x000fe2000782c0ff */
[----:B------:R1:W-:Y:S01]  /*73550*/  @P2 STG.E desc[UR4][R32.64], R27 ;  /* 0x0000001b20002986 */ /* 0x0003e2000c101904 */
[----:B------:R-:W-:-:S03]  /*73560*/  LOP3.LUT R20, R20, 0xf7ffffff, RZ, 0xc0, !PT ;  /* 0xf7ffffff14147812 */ /* 0x000fc600078ec0ff */
[----:B-1----:R-:W2:Y:S04]  /*73570*/  LDL.LU.64 R32, [R1+0xf38] ;  /* 0x000f380001207983 */ /* 0x002ea80000300a00 */
[----:B------:R-:W2:Y:S04]  /*73580*/  LDL.LU R2, [R1+0x18] ;  /* 0x0000180001027983 */ /* 0x000ea80000300800 */
[----:B------:R-:W3:Y:S04]  /*73590*/  LDL.LU R42, [R1+0x8] ;  /* 0x00000800012a7983 */ /* 0x000ee80000300800 */
[----:B------:R-:W4:Y:S04]  /*735a0*/  LDL.LU.64 R4, [R1+0xf28] ;  /* 0x000f280001047983 */ /* 0x000f280000300a00 */
[----:B------:R-:W4:Y:S04]  /*735b0*/  LDL.LU R43, [R1+0x1c] ;  /* 0x00001c00012b7983 */ /* 0x000f280000300800 */
[----:B------:R-:W4:Y:S04]  /*735c0*/  LDL.LU.64 R34, [R1+0xf20] ;  /* 0x000f200001227983 */ /* 0x000f280000300a00 */
[----:B------:R-:W4:Y:S04]  /*735d0*/  LDL.LU R252, [R1+0xc] ;  /* 0x00000c0001fc7983 */ /* 0x000f280000300800 */
[----:B------:R-:W4:Y:S04]  /*735e0*/  LDL.LU.64 R28, [R1+0xf18] ;  /* 0x000f1800011c7983 */ /* 0x000f280000300a00 */
[----:B------:R-:W4:Y:S04]  /*735f0*/  LDL.LU.64 R30, [R1+0xf10] ;  /* 0x000f1000011e7983 */ /* 0x000f280000300a00 */
[----:B------:R-:W4:Y:S01]  /*73600*/  LDL.LU.64 R40, [R1+0xf08] ;  /* 0x000f080001287983 */ /* 0x000f220000300a00 */
[----:B------:R-:W-:-:S03]  /*73610*/  @P1 LOP3.LUT R20, R20, 0x8000000, RZ, 0xfc, !PT ;  /* 0x0800000014141812 */ /* 0x000fc600078efcff */
[----:B------:R-:W4:Y:S01]  /*73620*/  LDL.LU.64 R36, [R1+0xf00] ;  /* 0x000f000001247983 */ /* 0x000f220000300a00 */
[----:B------:R-:W-:-:S03]  /*73630*/  LOP3.LUT P1, RZ, R22, 0x40, RZ, 0xc0, !PT ;  /* 0x0000004016ff7812 */ /* 0x000fc6000782c0ff */
[----:B------:R-:W4:Y:S04]  /*73640*/  LDL.LU.64 R38, [R1+0xef8] ;  /* 0x000ef80001267983 */ /* 0x000f280000300a00 */
[----:B------:R-:W4:Y:S04]  /*73650*/  LDL.LU.64 R26, [R1+0xef0] ;  /* 0x000ef000011a7983 */ /* 0x000f280000300a00 */
[----:B------:R-:W4:Y:S04]  /*73660*/  LDL.LU.64 R168, [R1+0xee8] ;  /* 0x000ee80001a87983 */ /* 0x000f280000300a00 */
[----:B------:R-:W4:Y:S04]  /*73670*/  LDL.LU.64 R170, [R1+0xee0] ;  /* 0x000ee00001aa7983 */ /* 0x000f280000300a00 */
[----:B------:R-:W3:Y:S04]  /*73680*/  LDL.LU.64 R22, [R1+0xf30] ;  /* 0x000f300001167983 */ /* 0x000ee80000300a00 */
[----:B--2---:R1:W-:Y:S01]  /*73690*/  @P1 STG.E desc[UR4][R32.64], R2 ;  /* 0x0000000220001986 */ /* 0x0043e2000c101904 */
[----:B------:R-:W-:-:S03]  /*736a0*/  LOP3.LUT P1, RZ, R20, 0x8000000, RZ, 0xc0, !PT ;  /* 0x0800000014ff7812 */ /* 0x000fc6000782c0ff */
[----:B-1----:R-:W2:Y:S10]  /*736b0*/  LDL.LU.64 R32, [R1+0x1888] ;  /* 0x0018880001207983 */ /* 0x002eb40000300a00 */
[----:B---3--:R-:W-:Y:S01]  /*736c0*/  @P1 STG.E desc[UR4][R22.64], R42 ;  /* 0x0000002a16001986 */ /* 0x008fe2000c101904 */
[----:B------:R-:W-:-:S13]  /*736d0*/  LOP3.LUT P1, RZ, R20, 0x4000000, RZ, 0xc0, !PT ;  /* 0x0400000014ff7812 */ /* 0x000fda000782c0ff */
[----:B----4-:R-:W-:Y:S01]  /*736e0*/  @P1 STG.E desc[UR4][R4.64], R43 ;  /* 0x0000002b04001986 */ /* 0x010fe2000c101904 */
[----:B------:R-:W-:-:S13]  /*736f0*/  LOP3.LUT P1, RZ, R20, 0x2000000, RZ, 0xc0, !PT ;  /* 0x0200000014ff7812 */ /* 0x000fda000782c0ff */
[----:B------:R-:W-:Y:S01]  /*73700*/  @P1 STG.E desc[UR4][R34.64], R252 ;  /* 0x000000fc22001986 */ /* 0x000fe2000c101904 */
[----:B------:R-:W-:-:S13]  /*73710*/  LOP3.LUT P1, RZ, R20, 0x1000000, RZ, 0xc0, !PT ;  /* 0x0100000014ff7812 */ /* 0x000fda000782c0ff */
[----:B------:R1:W-:Y:S04]  /*73720*/  @P1 STG.E desc[UR4][R28.64], R248 ;  /* 0x000000f81c001986 */ /* 0x0003e8000c101904 */
[----:B-1----:R-:W3:Y:S01]  /*73730*/  LDL.LU.64 R28, [R1+0xed8] ;  /* 0x000ed800011c7983 */ /* 0x002ee20000300a00 */
[----:B------:R-:W-:-:S03]  /*73740*/  LOP3.LUT P1, RZ, R20, 0x800000, RZ, 0xc0, !PT ;  /* 0x0080000014ff7812 */ /* 0x000fc6000782c0ff */
[----:B------:R-:W4:Y:S10]  /*73750*/  LDL.LU.64 R34, [R1+0xed0] ;  /* 0x000ed00001227983 */ /* 0x000f340000300a00 */
[----:B------:R1:W-:Y:S01]  /*73760*/  @P1 STG.E desc[UR4][R30.64], R244 ;  /* 0x000000f41e001986 */ /* 0x0003e2000c101904 */
[----:B------:R-:W-:-:S03]  /*73770*/  LOP3.LUT P1, RZ, R20, 0x400000, RZ, 0xc0, !PT ;  /* 0x0040000014ff7812 */ /* 0x000fc6000782c0ff */
[----:B-1----:R-:W2:Y:S10]  /*73780*/  LDL.LU.64 R30, [R1+0xec8] ;  /* 0x000ec800011e7983 */ /* 0x002eb40000300a00 */
[----:B------:R1:W-:Y:S01]  /*73790*/  @P1 STG.E desc[UR4][R40.64], R249 ;  /* 0x000000f928001986 */ /* 0x0003e2000c101904 */
[----:B------:R-:W-:-:S03]  /*737a0*/  LOP3.LUT P1, RZ, R20, 0x200000, RZ, 0xc0, !PT ;  /* 0x0020000014ff7812 */ /* 0x000fc6000782c0ff */
[----:B-1----:R-:W2:Y:S10]  /*737b0*/  LDL.LU.64 R40, [R1+0xec0] ;  /* 0x000ec00001287983 */ /* 0x002eb40000300a00 */
[----:B------:R1:W-:Y:S04]  /*737c0*/  @P1 STG.E desc[UR4][R36.64], R245 ;  /* 0x000000f524001986 */ /* 0x0003e8000c101904 */
[----:B-1----:R-:W2:Y:S01]  /*737d0*/  LDL.LU.64 R36, [R1+0xeb8] ;  /* 0x000eb80001247983 */ /* 0x002ea20000300a00 */
[----:B------:R-:W-:-:S03]  /*737e0*/  LOP3.LUT P1, RZ, R20, 0x100000, RZ, 0xc0, !PT ;  /* 0x0010000014ff7812 */ /* 0x000fc6000782c0ff */
[----:B------:R-:W2:Y:S10]  /*737f0*/  LDL.LU.64 R42, [R1+0xeb0] ;  /* 0x000eb000012a7983 */ /* 0x000eb40000300a00 */
[----:B------:R1:W-:Y:S04]  /*73800*/  @P1 STG.E desc[UR4][R38.64], R250 ;  /* 0x000000fa26001986 */ /* 0x0003e8000c101904 */
[----:B-1----:R-:W2:Y:S01]  /*73810*/  LDL.LU.64 R38, [R1+0xea8] ;  /* 0x000ea80001267983 */ /* 0x002ea20000300a00 */
[----:B------:R-:W-:-:S13]  /*73820*/  LOP3.LUT P1, RZ, R20, 0x80000, RZ, 0xc0, !PT ;  /* 0x0008000014ff7812 */ /* 0x000fda000782c0ff */
[----:B------:R-:W-:Y:S01]  /*73830*/  @P1 STG.E desc[UR4][R26.64], R246 ;  /* 0x000000f61a001986 */ /* 0x000fe2000c101904 */
[----:B------:R-:W-:-:S13]  /*73840*/  LOP3.LUT P1, RZ, R20, 0x40000, RZ, 0xc0, !PT ;  /* 0x0004000014ff7812 */ /* 0x000fda000782c0ff */
[----:B------:R-:W-:Y:S01]  /*73850*/  @P1 STG.E desc[UR4][R168.64], R251 ;  /* 0x000000fba8001986 */ /* 0x000fe2000c101904 */
[----:B------:R-:W-:-:S13]  /*73860*/  LOP3.LUT P1, RZ, R20, 0x20000, RZ, 0xc0, !PT ;  /* 0x0002000014ff7812 */ /* 0x000fda000782c0ff */
[----:B------:R1:W-:Y:S01]  /*73870*/  @P1 STG.E desc[UR4][R170.64], R247 ;  /* 0x000000f7aa001986 */ /* 0x0003e2000c101904 */
[----:B------:R-:W-:-:S03]  /*73880*/  LOP3.LUT P1, RZ, R20, 0x10000, RZ, 0xc0, !PT ;  /* 0x0001000014ff7812 */ /* 0x000fc6000782c0ff */
        /* <DEDUP_REMOVED lines=9> */
[----:B---3--:R1:W-:Y:S01]  /*73920*/  @P1 STG.E desc[UR4][R28.64], R240 ;  /* 0x000000f01c001986 */ /* 0x0083e2000c101904 */
[----:B------:R-:W-:-:S03]  /*73930*/  LOP3.LUT P1, RZ, R20, 0x8000, RZ, 0xc0, !PT ;  /* 0x0000800014ff7812 */ /* 0x000fc6000782c0ff */
[----:B-1----:R-:W3:Y:S10]  /*73940*/  LDL.LU.64 R28, [R1+0x1880] ;  /* 0x00188000011c7983 */ /* 0x002ef40000300a00 */
[----:B----4-:R1:W-:Y:S01]  /*73950*/  @P1 STG.E desc[UR4][R34.64], R236 ;  /* 0x000000ec22001986 */ /* 0x0103e2000c101904 */
[----:B------:R-:W-:-:S03]  /*73960*/  LOP3.LUT P1, RZ, R20, 0x4000, RZ, 0xc0, !PT ;  /* 0x0000400014ff7812 */ /* 0x000fc6000782c0ff */
[----:B-1----:R-:W4:Y:S10]  /*73970*/  LDL.LU.64 R34, [R1+0x1878] ;  /* 0x0018780001227983 */ /* 0x002f340000300a00 */
[----:B--2---:R1:W-:Y:S01]  /*73980*/  @P1 STG.E desc[UR4][R30.64], R241 ;  /* 0x000000f11e001986 */ /* 0x0043e2000c101904 */
[----:B------:R-:W-:-:S03]  /*73990*/  LOP3.LUT P1, RZ, R20, 0x2000, RZ, 0xc0, !PT ;  /* 0x0000200014ff7812 */ /* 0x000fc6000782c0ff */
[----:B-1----:R-:W2:Y:S10]  /*739a0*/  LDL.LU.64 R30, [R1+0x1870] ;  /* 0x00187000011e7983 */ /* 0x002eb40000300a00 */
[----:B------:R1:W-:Y:S01]  /*739b0*/  @P1 STG.E desc[UR4][R40.64], R237 ;  /* 0x000000ed28001986 */ /* 0x0003e2000c101904 */
[----:B------:R-:W-:-:S03]  /*739c0*/  LOP3.LUT P1, RZ, R20, 0x1000, RZ, 0xc0, !PT ;  /* 0x0000100014ff7812 */ /* 0x000fc6000782c0ff */
[----:B------:R-:W3:Y:S04]  /*739d0*/  LDL.LU.64 R240, [R1+0xe90] ;  /* 0x000e900001f07983 */ /* 0x000ee80000300a00 */
[----:B-1----:R-:W2:Y:S06]  /*739e0*/  LDL.LU.64 R40, [R1+0x1868] ;  /* 0x0018680001287983 */ /* 0x002eac0000300a00 */
[----:B------:R1:W-:Y:S01]  /*739f0*/  @P1 STG.E desc[UR4][R36.64], R242 ;  /* 0x000000f224001986 */ /* 0x0003e2000c101904 */
[----:B------:R-:W-:-:S03]  /*73a00*/  LOP3.LUT P1, RZ, R20, 0x800, RZ, 0xc0, !PT ;  /* 0x0000080014ff7812 */ /* 0x000fc6000782c0ff */
[----:B------:R-:W4:Y:S04]  /*73a10*/  LDL.LU.64 R236, [R1+0xe98] ;  /* 0x000e980001ec7983 */ /* 0x000f280000300a00 */
[----:B-1----:R-:W2:Y:S06]  /*73a20*/  LDL.LU.64 R36, [R1+0x1860] ;  /* 0x0018600001247983 */ /* 0x002eac0000300a00 */
[----:B------:R1:W-:Y:S01]  /*73a30*/  @P1 STG.E desc[UR4][R42.64], R238 ;  /* 0x000000ee2a001986 */ /* 0x0003e2000c101904 */
[----:B------:R-:W-:-:S03]  /*73a40*/  LOP3.LUT P1, RZ, R20, 0x400, RZ, 0xc0, !PT ;  /* 0x0000040014ff7812 */ /* 0x000fc6000782c0ff */
[----:B-1----:R-:W2:Y:S10]  /*73a50*/  LDL.LU.64 R42, [R1+0x1858] ;  /* 0x00185800012a7983 */ /* 0x002eb40000300a00 */
[----:B------:R1:W-:Y:S04]  /*73a60*/  @P1 STG.E desc[UR4][R38.64], R243 ;  /* 0x000000f326001986 */ /* 0x0003e8000c101904 */
[----:B-1----:R-:W2:Y:S04]  /*73a70*/  LDL.LU.64 R38, [R1+0x1850] ;  /* 0x0018500001267983 */ /* 0x002ea80000300a00 */
[----:B------:R-:W3:Y:S01]  /*73a80*/  LDL.LU.64 R242, [R1+0xea0] ;  /* 0x000ea00001f27983 */ /* 0x000ee20000300a00 */
[----:B------:R-:W-:-:S02]  /*73a90*/  LOP3.LUT P1, RZ, R20, 0x200, RZ, 0xc0, !PT ;  /* 0x0000020014ff7812 */ /* 0x000fc4000782c0ff */
[----:B------:R-:W-:Y:S02]  /*73aa0*/  LOP3.LUT R21, R21, 0xffffefff, RZ, 0xc0, !PT ;  /* 0xffffefff15157812 */ /* 0x000fe400078ec0ff */
[C---:B------:R-:W-:Y:S02]  /*73ab0*/  LOP3.LUT P0, RZ, R25.reuse, 0x2000, RZ, 0xc0, !PT ;  /* 0x0000200019ff7812 */ /* 0x040fe4000780c0ff */
[C---:B------:R-:W-:Y:S02]  /*73ac0*/  LOP3.LUT P6, RZ, R25.reuse, 0x1000, RZ, 0xc0, !PT ;  /* 0x0000100019ff7812 */ /* 0x040fe400078cc0ff */
[C---:B------:R-:W-:Y:S02]  /*73ad0*/  LOP3.LUT P5, RZ, R25.reuse, 0x800, RZ, 0xc0, !PT ;  /* 0x0000080019ff7812 */ /* 0x040fe400078ac0ff */
[C---:B------:R-:W-:Y:S02]  /*73ae0*/  LOP3.LUT P4, RZ, R25.reuse, 0x400, RZ, 0xc0, !PT ;  /* 0x0000040019ff7812 */ /* 0x040fe4000788c0ff */
[----:B------:R-:W-:-:S02]  /*73af0*/  LOP3.LUT P3, RZ, R25, 0x200, RZ, 0xc0, !PT ;  /* 0x0000020019ff7812 */ /* 0x000fc4000786c0ff */
[----:B------:R-:W-:Y:S01]  /*73b00*/  LOP3.LUT P2, RZ, R25, 0x100, RZ, 0xc0, !PT ;  /* 0x0000010019ff7812 */ /* 0x000fe2000784c0ff */
[----:B---3--:R-:W-:Y:S01]  /*73b10*/  @P1 STG.E desc[UR4][R242.64], R239 ;  /* 0x000000eff2001986 */ /* 0x008fe2000c101904 */
[----:B------:R-:W-:-:S13]  /*73b20*/  LOP3.LUT P1, RZ, R20, 0x100, RZ, 0xc0, !PT ;  /* 0x0000010014ff7812 */ /* 0x000fda000782c0ff */
[----:B----4-:R1:W-:Y:S01]  /*73b30*/  @P1 STG.E desc[UR4][R236.64], R232 ;  /* 0x000000e8ec001986 */ /* 0x0103e2000c101904 */
[----:B------:R-:W-:-:S03]  /*73b40*/  LOP3.LUT P1, RZ, R20, 0x80, RZ, 0xc0, !PT ;  /* 0x0000008014ff7812 */ /* 0x000fc6000782c0ff */
[----:B-1----:R-:W3:Y:S10]  /*73b50*/  LDL.LU.64 R236, [R1+0xe40] ;  /* 0x000e400001ec7983 */ /* 0x002ef40000300a00 */
        /* <DEDUP_REMOVED lines=17> */
[----:B------:R-:W-:Y:S04]  /*73c70*/  @P0 STG.E desc[UR4][R248.64], R230 ;  /* 0x000000e6f8000986 */ /* 0x000fe8000c101904 */
[----:B------:R-:W-:Y:S06]  /*73c80*/  @P6 STG.E desc[UR4][R22.64], R235 ;  /* 0x000000eb16006986 */ /* 0x000fec000c101904 */
[----:B------:R-:W-:-:S02]  /*73c90*/  @P1 LOP3.LUT R21, R21, 0x8000, RZ, 0xfc, !PT ;  /* 0x0000800015151812 */ /* 0x000fc400078efcff */
[----:B------:R-:W-:Y:S01]  /*73ca0*/  LOP3.LUT P1, RZ, R17, 0x80000, RZ, 0xc0, !PT ;  /* 0x0008000011ff7812 */ /* 0x000fe2000782c0ff */
[----:B------:R-:W-:Y:S04]  /*73cb0*/  @P5 STG.E desc[UR4][R4.64], R231 ;  /* 0x000000e704005986 */ /* 0x000fe8000c101904 */
[----:B------:R-:W-:Y:S04]  /*73cc0*/  @P4 STG.E desc[UR4][R26.64], R224 ;  /* 0x000000e01a004986 */ /* 0x000fe8000c101904 */
[----:B------:R-:W-:Y:S01]  /*73cd0*/  @P3 STG.E desc[UR4][R168.64], R220 ;  /* 0x000000dca8003986 */ /* 0x000fe2000c101904 */
[----:B------:R-:W-:-:S03]  /*73ce0*/  LOP3.LUT R21, R21, 0xfffeffff, RZ, 0xc0, !PT ;  /* 0xfffeffff15157812 */ /* 0x000fc600078ec0ff */
[----:B------:R1:W-:Y:S01]  /*73cf0*/  @P2 STG.E desc[UR4][R170.64], R225 ;  /* 0x000000e1aa002986 */ /* 0x0003e2000c101904 */
[----:B------:R-:W-:Y:S02]  /*73d00*/  @P1 LOP3.LUT R21, R21, 0x10000, RZ, 0xfc, !PT ;  /* 0x0001000015151812 */ /* 0x000fe400078efcff */
[----:B------:R-:W-:Y:S01]  /*73d10*/  LOP3.LUT P1, RZ, R17, 0x100000, RZ, 0xc0, !PT ;  /* 0x0010000011ff7812 */ /* 0x000fe2000782c0ff */
[----:B-1----:R-:W4:Y:S01]  /*73d20*/  LDL.LU.64 R170, [R1+0xe38] ;  /* 0x000e380001aa7983 */ /* 0x002f220000300a00 */
[----:B------:R-:W-:-:S03]  /*73d30*/  LOP3.LUT R21, R21, 0xfffdffff, RZ, 0xc0, !PT ;  /* 0xfffdffff15157812 */ /* 0x000fc600078ec0ff */
[----:B------:R-:W2:Y:S08]  /*73d40*/  LDL.LU.64 R240, [R1+0xe30] ;  /* 0x000e300001f07983 */ /* 0x000eb00000300a00 */
[----:B------:R-:W-:Y:S02]  /*73d50*/  @P1 LOP3.LUT R21, R21, 0x20000, RZ, 0xfc, !PT ;  /* 0x0002000015151812 */ /* 0x000fe400078efcff */
[----:B------:R-:W-:Y:S01]  /*73d60*/  LOP3.LUT P1, RZ, R17, 0x200000, RZ, 0xc0, !PT ;  /* 0x0020000011ff7812 */ /* 0x000fe2000782c0ff */
[----:B------:R-:W2:Y:S01]  /*73d70*/  LDL.LU.64 R246, [R1+0xe28] ;  /* 0x000e280001f67983 */ /* 0x000ea20000300a00 */
[----:B------:R-:W-:-:S03]  /*73d80*/  LOP3.LUT R21, R21, 0xfffbffff, RZ, 0xc0, !PT ;  /* 0xfffbffff15157812 */ /* 0x000fc600078ec0ff */
[----:B------:R-:W2:Y:S04]  /*73d90*/  LDL.LU.64 R250, [R1+0xe20] ;  /* 0x000e200001fa7983 */ /* 0x000ea80000300a00 */
[----:B------:R-:W2:Y:S04]  /*73da0*/  LDL.LU.64 R244, [R1+0xe18] ;  /* 0x000e180001f47983 */ /* 0x000ea80000300a00 */
[----:B------:R-:W-:Y:S01]  /*73db0*/  @P1 LOP3.LUT R21, R21, 0x40000, RZ, 0xfc, !PT ;  /* 0x0004000015151812 */ /* 0x000fe200078efcff */
[----:B------:R-:W2:Y:S01]  /*73dc0*/  LDL.LU.64 R248, [R1+0xe10] ;  /* 0x000e100001f87983 */ /* 0x000ea20000300a00 */
[----:B------:R-:W-:-:S02]  /*73dd0*/  LOP3.LUT P1, RZ, R17, 0x400000, RZ, 0xc0, !PT ;  /* 0x0040000011ff7812 */ /* 0x000fc4000782c0ff */
[----:B------:R-:W-:Y:S01]  /*73de0*/  LOP3.LUT R21, R21, 0xfff7ffff, RZ, 0xc0, !PT ;  /* 0xfff7ffff15157812 */ /* 0x000fe200078ec0ff */
[----:B------:R-:W2:Y:S01]  /*73df0*/  LDL.LU.64 R22, [R1+0xe08] ;  /* 0x000e080001167983 */ /* 0x000ea20000300a00 */
[----:B------:R-:W-:-:S03]  /*73e00*/  LOP3.LUT R20, R20, 0xfffffffe, RZ, 0xc0, !PT ;  /* 0xfffffffe14147812 */ /* 0x000fc600078ec0ff */
[----:B------:R-:W2:Y:S04]  /*73e10*/  LDL.LU.64 R4, [R1+0xe00] ;  /* 0x000e000001047983 */ /* 0x000ea80000300a00 */
[----:B------:R-:W2:Y:S02]  /*73e20*/  LDL.LU.64 R26, [R1+0xdf8] ;  /* 0x000df800011a7983 */ /* 0x000ea40000300a00 */
[----:B------:R-:W-:Y:S02]  /*73e30*/  @P1 LOP3.LUT R21, R21, 0x80000, RZ, 0xfc, !PT ;  /* 0x0008000015151812 */ /* 0x000fe400078efcff */
[----:B------:R-:W-:Y:S01]  /*73e40*/  LOP3.LUT P1, RZ, R17, 0x800000, RZ, 0xc0, !PT ;  /* 0x0080000011ff7812 */ /* 0x000fe2000782c0ff */
[----:B------:R-:W2:Y:S01]  /*73e50*/  LDL.LU.64 R168, [R1+0xdf0] ;  /* 0x000df00001a87983 */ /* 0x000ea20000300a00 */
        /* <DEDUP_REMOVED lines=49> */
[----:B----4-:R1:W-:Y:S04]  /*74170*/  @P1 STG.E desc[UR4][R170.64], R226 ;  /* 0x000000e2aa001986 */ /* 0x0103e8000c101904 */
[----:B-1----:R-:W3:Y:S04]  /*74180*/  LDL.LU.64 R170, [R1+0xde8] ;  /* 0x000de80001aa7983 */ /* 0x002ee80000300a00 */
[----:B------:R-:W4:Y:S04]  /*74190*/  LDL.LU.64 R24, [R1+0xde0] ;  /* 0x000de00001187983 */ /* 0x000f280000300a00 */
[----:B------:R-:W4:Y:S04]  /*741a0*/  LDL.LU.64 R224, [R1+0xdd8] ;  /* 0x000dd80001e07983 */ /* 0x000f280000300a00 */
[----:B------:R-:W4:Y:S01]  /*741b0*/  LDL.LU.64 R230, [R1+0xdd0] ;  /* 0x000dd00001e67983 */ /* 0x000f220000300a00 */
[----:B------:R-:W-:-:S03]  /*741c0*/  LOP3.LUT P1, RZ, R20, 0x4, RZ, 0xc0, !PT ;  /* 0x0000000414ff7812 */ /* 0x000fc6000782c0ff */
[----:B------:R-:W4:Y:S04]  /*741d0*/  LDL.LU.64 R234, [R1+0xdc8] ;  /* 0x000dc80001ea7983 */ /* 0x000f280000300a00 */
[----:B------:R-:W4:Y:S04]  /*741e0*/  LDL.LU.64 R228, [R1+0xdc0] ;  /* 0x000dc00001e47983 */ /* 0x000f280000300a00 */
[----:B------:R-:W4:Y:S04]  /*741f0*/  LDL.LU.64 R232, [R1+0xdb8] ;  /* 0x000db80001e87983 */ /* 0x000f280000300a00 */
[----:B--2---:R1:W-:Y:S01]  /*74200*/  @P1 STG.E desc[UR4][R240.64], R222 ;  /* 0x000000def0001986 */ /* 0x0043e2000c101904 */
[----:B------:R-:W-:-:S03]  /*74210*/  LOP3.LUT P1, RZ, R20, 0x2, RZ, 0xc0, !PT ;  /* 0x0000000214ff7812 */ /* 0x000fc6000782c0ff */
[----:B------:R-:W2:Y:S04]  /*74220*/  LDL.LU.64 R238, [R1+0xdb0] ;  /* 0x000db00001ee7983 */ /* 0x000ea80000300a00 */
[----:B------:R-:W2:Y:S04]  /*74230*/  LDL.LU.64 R242, [R1+0xda8] ;  /* 0x000da80001f27983 */ /* 0x000ea80000300a00 */
[----:B------:R-:W2:Y:S04]  /*74240*/  LDL.LU.64 R236, [R1+0xda0] ;  /* 0x000da00001ec7983 */ /* 0x000ea80000300a00 */
[----:B------:R1:W-:Y:S01]  /*74250*/  @P1 STG.E desc[UR4][R246.64], R227 ;  /* 0x000000e3f6001986 */ /* 0x0003e2000c101904 */
[----:B------:R-:W-:-:S03]  /*74260*/  LOP3.LUT P1, RZ, R20, 0x1, RZ, 0xc0, !PT ;  /* 0x0000000114ff7812 */ /* 0x000fc6000782c0ff */
[----:B-1----:R-:W2:Y:S04]  /*74270*/  LDL.LU.64 R240, [R1+0xd98] ;  /* 0x000d980001f07983 */ /* 0x002ea80000300a00 */
[----:B------:R-:W2:Y:S06]  /*74280*/  LDL.LU.64 R246, [R1+0xd90] ;  /* 0x000d900001f67983 */ /* 0x000eac0000300a00 */
[----:B------:R1:W-:Y:S01]  /*74290*/  @P1 STG.E desc[UR4][R250.64], R223 ;  /* 0x000000dffa001986 */ /* 0x0003e2000c101904 */
[----:B------:R-:W-:-:S03]  /*742a0*/  LOP3.LUT P1, RZ, R21, 0x80000000, RZ, 0xc0, !PT ;  /* 0x8000000015ff7812 */ /* 0x000fc6000782c0ff */
[----:B-1----:R-:W2:Y:S10]  /*742b0*/  LDL.LU.64 R250, [R1+0xd88] ;  /* 0x000d880001fa7983 */ /* 0x002eb40000300a00 */
        /* <DEDUP_REMOVED lines=18> */
[----:B---3--:R1:W-:Y:S04]  /*743e0*/  @P1 STG.E desc[UR4][R170.64], R219 ;  /* 0x000000dbaa001986 */ /* 0x0083e8000c101904 */
[----:B-1----:R-:W3:Y:S01]  /*743f0*/  LDL.LU.64 R170, [R1+0xd50] ;  /* 0x000d500001aa7983 */ /* 0x002ee20000300a00 */
        /* <DEDUP_REMOVED lines=22> */
[----:B------:R-:W-:Y:S02]  /*74560*/  LOP3.LUT P1, RZ, R21, 0x2000, RZ, 0xc0, !PT ;  /* 0x0000200015ff7812 */ /* 0x000fe4000782c0ff */
[C---:B------:R-:W-:Y:S02]  /*74570*/  LOP3.LUT P0, RZ, R17.reuse, 0x4000, RZ, 0xc0, !PT ;  /* 0x0000400011ff7812 */ /* 0x040fe4000780c0ff */
[C---:B------:R-:W-:Y:S02]  /*74580*/  LOP3.LUT P6, RZ, R17.reuse, 0x2000, RZ, 0xc0, !PT ;  /* 0x0000200011ff7812 */ /* 0x040fe400078cc0ff */
[C---:B------:R-:W-:Y:S02]  /*74590*/  LOP3.LUT P5, RZ, R17.reuse, 0x1000, RZ, 0xc0, !PT ;  /* 0x0000100011ff7812 */ /* 0x040fe400078ac0ff */
[----:B------:R-:W-:-:S05]  /*745a0*/  LOP3.LUT P4, RZ, R17, 0x800, RZ, 0xc0, !PT ;  /* 0x0000080011ff7812 */ /* 0x000fca000788c0ff */
[----:B------:R-:W-:Y:S01]  /*745b0*/  @P1 STG.E desc[UR4][R250.64], R201 ;  /* 0x000000c9fa001986 */ /* 0x000fe2000c101904 */
[----:B------:R-:W-:Y:S02]  /*745c0*/  LOP3.LUT P1, RZ, R21, 0x1000, RZ, 0xc0, !PT ;  /* 0x0000100015ff7812 */ /* 0x000fe4000782c0ff */
[C---:B------:R-:W-:Y:S02]  /*745d0*/  LOP3.LUT P3, RZ, R17.reuse, 0x400, RZ, 0xc0, !PT ;  /* 0x0000040011ff7812 */ /* 0x040fe4000786c0ff */
[----:B------:R-:W-:-:S09]  /*745e0*/  LOP3.LUT P2, RZ, R17, 0x200, RZ, 0xc0, !PT ;  /* 0x0000020011ff7812 */ /* 0x000fd2000784c0ff */
[----:B------:R-:W-:Y:S04]  /*745f0*/  @P1 STG.E desc[UR4][R244.64], R197 ;  /* 0x000000c5f4001986 */ /* 0x000fe8000c101904 */
[----:B------:R-:W-:Y:S04]  /*74600*/  @P0 STG.E desc[UR4][R248.64], R202 ;  /* 0x000000caf8000986 */ /* 0x000fe8000c101904 */
[----:B------:R-:W-:Y:S04]  /*74610*/  @P6 STG.E desc[UR4][R22.64], R198 ;  /* 0x000000c616006986 */ /* 0x000fe8000c101904 */
[----:B------:R-:W-:Y:S04]  /*74620*/  @P5 STG.E desc[UR4][R4.64], R203 ;  /* 0x000000cb04005986 */ /* 0x000fe8000c101904 */
[----:B------:R-:W-:Y:S04]  /*74630*/  @P4 STG.E desc[UR4][R26.64], R199 ;  /* 0x000000c71a004986 */ /* 0x000fe8000c101904 */
[----:B------:R-:W-:Y:S04]  /*74640*/  @P3 STG.E desc[UR4][R168.64], R192 ;  /* 0x000000c0a8003986 */ /* 0x000fe8000c101904 */
[----:B---3--:R1:W-:Y:S04]  /*74650*/  @P2 STG.E desc[UR4][R170.64], R188 ;  /* 0x000000bcaa002986 */ /* 0x0083e8000c101904 */
[----:B-1----:R-:W2:Y:S01]  /*74660*/  LDL.LU.64 R170, [R1+0xd48] ;  /* 0x000d480001aa7983 */ /* 0x002ea20000300a00 */
[----:B------:R-:W-:-:S02]  /*74670*/  LOP3.LUT P0, RZ, R3, 0x10000, RZ, 0xc0, !PT ;  /* 0x0001000003ff7812 */ /* 0x000fc4000780c0ff */
[----:B------:R-:W-:Y:S01]  /*74680*/  LOP3.LUT R19, R19, 0xffdfffff, RZ, 0xc0, !PT ;  /* 0xffdfffff13137812 */ /* 0x000fe200078ec0ff */
[----:B------:R-:W3:Y:S04]  /*74690*/  LDL.LU.64 R244, [R1+0xd40] ;  /* 0x000d400001f47983 */ /* 0x000ee80000300a00 */
[----:B------:R-:W4:Y:S04]  /*746a0*/  LDL.LU.64 R236, [R1+0xd38] ;  /* 0x000d380001ec7983 */ /* 0x000f280000300a00 */
[----:B------:R-:W4:Y:S02]  /*746b0*/  LDL.LU.64 R250, [R1+0xd30] ;  /* 0x000d300001fa7983 */ /* 0x000f240000300a00 */
[----:B------:R-:W-:-:S02]  /*746c0*/  @P0 LOP3.LUT R19, R19, 0x200000, RZ, 0xfc, !PT ;  /* 0x0020000013130812 */ /* 0x000fc400078efcff */
[----:B------:R-:W-:Y:S01]  /*746d0*/  LOP3.LUT P0, RZ, R3, 0x20000, RZ, 0xc0, !PT ;  /* 0x0002000003ff7812 */ /* 0x000fe2000780c0ff */
[----:B------:R-:W4:Y:S01]  /*746e0*/  LDL.LU.64 R248, [R1+0xd28] ;  /* 0x000d280001f87983 */ /* 0x000f220000300a00 */
[----:B------:R-:W-:-:S03]  /*746f0*/  LOP3.LUT R19, R19, 0xffbfffff, RZ, 0xc0, !PT ;  /* 0xffbfffff13137812 */ /* 0x000fc600078ec0ff */
[----:B------:R-:W4:Y:S04]  /*74700*/  LDL.LU.64 R22, [R1+0xd20] ;  /* 0x000d200001167983 */ /* 0x000f280000300a00 */
[----:B------:R-:W4:Y:S04]  /*74710*/  LDL.LU.64 R4, [R1+0xd18] ;  /* 0x000d180001047983 */ /* 0x000f280000300a00 */
[----:B------:R-:W-:Y:S01]  /*74720*/  @P0 LOP3.LUT R19, R19, 0x400000, RZ, 0xfc, !PT ;  /* 0x0040000013130812 */ /* 0x000fe200078efcff */
[----:B------:R-:W4:Y:S01]  /*74730*/  LDL.LU.64 R240, [R1+0xd10] ;  /* 0x000d100001f07983 */ /* 0x000f220000300a00 */
[----:B------:R-:W-:-:S02]  /*74740*/  LOP3.LUT P0, RZ, R3, 0x40000, RZ, 0xc0, !PT ;  /* 0x0004000003ff7812 */ /* 0x000fc4000780c0ff */
[----:B------:R-:W-:Y:S01]  /*74750*/  LOP3.LUT R19, R19, 0xff7fffff, RZ, 0xc0, !PT ;  /* 0xff7fffff13137812 */ /* 0x000fe200078ec0ff */
[----:B------:R-:W4:Y:S01]  /*74760*/  LDL.LU.64 R26, [R1+0xd08] ;  /* 0x000d0800011a7983 */ /* 0x000f220000300a00 */
[----:B------:R-:W-:-:S03]  /*74770*/  LOP3.LUT R21, R21, 0xfffffffe, RZ, 0xc0, !PT ;  /* 0xfffffffe15157812 */ /* 0x000fc600078ec0ff */
[----:B------:R-:W4:Y:S01]  /*74780*/  LDL.LU.64 R168, [R1+0xd00] ;  /* 0x000d000001a87983 */ /* 0x000f220000300a00 */
[----:B------:R-:W-:-:S03]  /*74790*/  LOP3.LUT P1, RZ, R17, 0x100, RZ, 0xc0, !PT ;  /* 0x0000010011ff7812 */ /* 0x000fc6000782c0ff */
[----:B------:R-:W4:Y:S02]  /*747a0*/  LDL.LU.64 R246, [R1+0xcf8] ;  /* 0x000cf80001f67983 */ /* 0x000f240000300a00 */
        /* <DEDUP_REMOVED lines=41> */
[----:B--2---:R1:W-:Y:S04]  /*74a40*/  @P1 STG.E desc[UR4][R170.64], R193 ;  /* 0x000000c1aa001986 */ /* 0x0043e8000c101904 */
[----:B-1----:R-:W2:Y:S06]  /*74a50*/  LDL.LU.64 R170, [R1+0xcf0] ;  /* 0x000cf00001aa7983 */ /* 0x002eac0000300a00 */
        /* <DEDUP_REMOVED lines=23> */
[----:B----4-:R-:W-:Y:S01]  /*74bd0*/  @P0 STG.E desc[UR4][R236.64], R194 ;  /* 0x000000c2ec000986 */ /* 0x010fe2000c101904 */
[----:B------:R-:W-:-:S13]  /*74be0*/  LOP3.LUT P0, RZ, R21, 0x400, RZ, 0xc0, !PT ;  /* 0x0000040015ff7812 */ /* 0x000fda000780c0ff */
        /* <DEDUP_REMOVED lines=13> */
[----:B------:R-:W-:-:S03]  /*74cc0*/  LOP3.LUT P0, RZ, R21, 0x20, RZ, 0xc0, !PT ;  /* 0x0000002015ff7812 */ /* 0x000fc6000780c0ff */
[----:B------:R-:W4:Y:S10]  /*74cd0*/  LDL.LU.64 R238, [R1+0xcc0] ;  /* 0x000cc00001ee7983 */ /* 0x000f340000300a00 */
[----:B------:R1:W-:Y:S04]  /*74ce0*/  @P0 STG.E desc[UR4][R26.64], R185 ;  /* 0x000000b91a000986 */ /* 0x0003e8000c101904 */
[----:B-1----:R-:W4:Y:S01]  /*74cf0*/  LDL.LU.64 R26, [R1+0xcb8] ;  /* 0x000cb800011a7983 */ /* 0x002f220000300a00 */
[----:B------:R-:W-:-:S03]  /*74d00*/  LOP3.LUT P0, RZ, R21, 0x10, RZ, 0xc0, !PT ;  /* 0x0000001015ff7812 */ /* 0x000fc6000780c0ff */
[----:B------:R-:W4:Y:S10]  /*74d10*/  LDL.LU.64 R242, [R1+0xcb0] ;  /* 0x000cb00001f27983 */ /* 0x000f340000300a00 */
[----:B------:R1:W-:Y:S01]  /*74d20*/  @P0 STG.E desc[UR4][R168.64], R181 ;  /* 0x000000b5a8000986 */ /* 0x0003e2000c101904 */
[----:B------:R-:W-:-:S03]  /*74d30*/  LOP3.LUT P0, RZ, R21, 0x8, RZ, 0xc0, !PT ;  /* 0x0000000815ff7812 */ /* 0x000fc6000780c0ff */
[----:B-1----:R-:W4:Y:S10]  /*74d40*/  LDL.LU.64 R168, [R1+0xca8] ;  /* 0x000ca80001a87983 */ /* 0x002f340000300a00 */
[----:B------:R-:W-:Y:S01]  /*74d50*/  @P0 STG.E desc[UR4][R246.64], R186 ;  /* 0x000000baf6000986 */ /* 0x000fe2000c101904 */
[----:B------:R-:W-:-:S03]  /*74d60*/  LOP3.LUT P0, RZ, R21, 0x4, RZ, 0xc0, !PT ;  /* 0x0000000415ff7812 */ /* 0x000fc6000780c0ff */
[----:B------:R-:W4:Y:S10]  /*74d70*/  LDL.LU.64 R236, [R1+0xca0] ;  /* 0x000ca00001ec7983 */ /* 0x000f340000300a00 */
[----:B--2---:R1:W-:Y:S04]  /*74d80*/  @P0 STG.E desc[UR4][R170.64], R182 ;  /* 0x000000b6aa000986 */ /* 0x0043e8000c101904 */
[----:B-1----:R-:W2:Y:S01]  /*74d90*/  LDL.LU.64 R170, [R1+0xc98] ;  /* 0x000c980001aa7983 */ /* 0x002ea20000300a00 */
[----:B------:R-:W-:-:S03]  /*74da0*/  LOP3.LUT P0, RZ, R21, 0x2, RZ, 0xc0, !PT ;  /* 0x0000000215ff7812 */ /* 0x000fc6000780c0ff */
[----:B------:R-:W2:Y:S10]  /*74db0*/  LDL.LU.64 R240, [R1+0xc90] ;  /* 0x000c900001f07983 */ /* 0x000eb40000300a00 */
[----:B---3--:R1:W-:Y:S01]  /*74dc0*/  @P0 STG.E desc[UR4][R244.64], R187 ;  /* 0x000000bbf4000986 */ /* 0x0083e2000c101904 */
[----:B------:R-:W-:-:S03]  /*74dd0*/  LOP3.LUT P0, RZ, R21, 0x1, RZ, 0xc0, !PT ;  /* 0x0000000115ff7812 */ /* 0x000fc6000780c0ff */
[----:B-1----:R-:W3:Y:S04]  /*74de0*/  LDL.LU.64 R244, [R1+0xc88] ;  /* 0x000c880001f47983 */ /* 0x002ee80000300a00 */
[----:B------:R-:W3:Y:S06]  /*74df0*/  LDL.LU.64 R246, [R1+0xc80] ;  /* 0x000c800001f67983 */ /* 0x000eec0000300a00 */
[----:B----4-:R-:W-:Y:S01]  /*74e00*/  @P0 STG.E desc[UR4][R250.64], R183 ;  /* 0x000000b7fa000986 */ /* 0x010fe2000c101904 */
[----:B------:R-:W-:-:S13]  /*74e10*/  LOP3.LUT P0, RZ, R19, 0x80000000, RZ, 0xc0, !PT ;  /* 0x8000000013ff7812 */ /* 0x000fda000780c0ff */
[----:B------:R1:W-:Y:S01]  /*74e20*/  @P0 STG.E desc[UR4][R248.64], R176 ;  /* 0x000000b0f8000986 */ /* 0x0003e2000c101904 */
[----:B------:R-:W-:-:S03]  /*74e30*/  LOP3.LUT P0, RZ, R19, 0x40000000, RZ, 0xc0, !PT ;  /* 0x4000000013ff7812 */ /* 0x000fc6000780c0ff */
[----:B-1----:R-:W4:Y:S10]  /*74e40*/  LDL.LU.64 R248, [R1+0xc78] ;  /* 0x000c780001f87983 */ /* 0x002f340000300a00 */
[----:B------:R1:W-:Y:S01]  /*74e50*/  @P0 STG.E desc[UR4][R22.64], R172 ;  /* 0x000000ac16000986 */ /* 0x0003e2000c101904 */
[----:B------:R-:W-:-:S03]  /*74e60*/  LOP3.LUT P0, RZ, R19, 0x20000000, RZ, 0xc0, !PT ;  /* 0x2000000013ff7812 */ /* 0x000fc6000780c0ff */
[----:B------:R-:W4:Y:S04]  /*74e70*/  LDL.LU.64 R250, [R1+0xc70] ;  /* 0x000c700001fa7983 */ /* 0x000f280000300a00 */
[----:B-1----:R-:W4:Y:S06]  /*74e80*/  LDL.LU.64 R22, [R1+0xc68] ;  /* 0x000c680001167983 */ /* 0x002f2c0000300a00 */
[----:B------:R1:W-:Y:S01]  /*74e90*/  @P0 STG.E desc[UR4][R4.64], R177 ;  /* 0x000000b104000986 */ /* 0x0003e2000c101904 */
[----:B------:R-:W-:-:S03]  /*74ea0*/  LOP3.LUT P0, RZ, R19, 0x10000000, RZ, 0xc0, !PT ;  /* 0x1000000013ff7812 */ /* 0x000fc6000780c0ff */
[----:B-1----:R-:W4:Y:S10]  /*74eb0*/  LDL.LU.64 R4, [R1+0xb70] ;  /* 0x000b700001047983 */ /* 0x002f340000300a00 */
[----:B------:R-:W-:Y:S01]  /*74ec0*/  @P0 STG.E desc[UR4][R238.64], R173 ;  /* 0x000000adee000986 */ /* 0x000fe2000c101904 */
[----:B------:R-:W-:-:S13]  /*74ed0*/  LOP3.LUT P0, RZ, R19, 0x8000000, RZ, 0xc0, !PT ;  /* 0x0800000013ff7812 */ /* 0x000fda000780c0ff */
        /* <DEDUP_REMOVED lines=10> */
[----:B--2---:R1:W-:Y:S04]  /*74f80*/  @P0 STG.E desc[UR4][R170.64], R12 ;  /* 0x0000000caa000986 */ /* 0x0043e8000c101904 */
[----:B-1----:R-:W2:Y:S01]  /*74f90*/  LDL.LU.64 R170, [R1+0xc58] ;  /* 0x000c580001aa7983 */ /* 0x002ea20000300a00 */
[----:B------:R-:W-:Y:S02]  /*74fa0*/  LOP3.LUT P0, RZ, R19, 0x400000, RZ, 0xc0, !PT ;  /* 0x0040000013ff7812 */ /* 0x000fe4000780c0ff */
[C---:B------:R-:W-:Y:S02]  /*74fb0*/  LOP3.LUT P2, RZ, R3.reuse, 0x8000, RZ, 0xc0, !PT ;  /* 0x0000800003ff7812 */ /* 0x040fe4000784c0ff */
[----:B------:R-:W-:-:S09]  /*74fc0*/  LOP3.LUT P3, RZ, R3, 0x4000, RZ, 0xc0, !PT ;  /* 0x0000400003ff7812 */ /* 0x000fd2000786c0ff */
[----:B------:R-:W-:Y:S01]  /*74fd0*/  @P0 STG.E desc[UR4][R240.64], R8 ;  /* 0x00000008f0000986 */ /* 0x000fe2000c101904 */
[----:B------:R-:W-:Y:S02]  /*74fe0*/  LOP3.LUT P0, RZ, R19, 0x200000, RZ, 0xc0, !PT ;  /* 0x0020000013ff7812 */ /* 0x000fe4000780c0ff */
[C---:B------:R-:W-:Y:S02]  /*74ff0*/  LOP3.LUT P4, RZ, R3.reuse, 0x2000, RZ, 0xc0, !PT ;  /* 0x0000200003ff7812 */ /* 0x040fe4000788c0ff */
[C---:B------:R-:W-:Y:S02]  /*75000*/  LOP3.LUT P5, RZ, R3.reuse, 0x1000, RZ, 0xc0, !PT ;  /* 0x0000100003ff7812 */ /* 0x040fe400078ac0ff */
[C---:B------:R-:W-:Y:S02]  /*75010*/  LOP3.LUT P6, RZ, R3.reuse, 0x800, RZ, 0xc0, !PT ;  /* 0x0000080003ff7812 */ /* 0x040fe400078cc0ff */
[----:B------:R-:W-:-:S05]  /*75020*/  LOP3.LUT P1, RZ, R3, 0x400, RZ, 0xc0, !PT ;  /* 0x0000040003ff7812 */ /* 0x000fca000782c0ff */
[----:B---3--:R1:W-:Y:S04]  /*75030*/  @P0 STG.E desc[UR4][R244.64], R13 ;  /* 0x0000000df4000986 */ /* 0x0083e8000c101904 */
[----:B------:R-:W-:Y:S04]  /*75040*/  @P2 STG.E desc[UR4][R246.64], R9 ;  /* 0x00000009f6002986 */ /* 0x000fe8000c101904 */
[----:B-1----:R-:W3:Y:S01]  /*75050*/  LDL.LU.64 R244, [R1+0xb60] ;  /* 0x000b600001f47983 */ /* 0x002ee20000300a00 */
[----:B------:R-:W-:-:S03]  /*75060*/  LOP3.LUT P2, RZ, R19, 0x80000, RZ, 0xc0, !PT ;  /* 0x0008000013ff7812 */ /* 0x000fc6000784c0ff */
[----:B----4-:R1:W-:Y:S01]  /*75070*/  @P3 STG.E desc[UR4][R248.64], R14 ;  /* 0x0000000ef8003986 */ /* 0x0103e2000c101904 */
[----:B------:R-:W-:-:S03]  /*75080*/  LOP3.LUT P3, RZ, R19, 0x40000, RZ, 0xc0, !PT ;  /* 0x0004000013ff7812 */ /* 0x000fc6000786c0ff */
[----:B------:R-:W-:Y:S04]  /*75090*/  @P4 STG.E desc[UR4][R250.64], R10 ;  /* 0x0000000afa004986 */ /* 0x000fe8000c101904 */
[----:B-1----:R-:W4:Y:S04]  /*750a0*/  LDL.LU.64 R248, [R1+0xc50] ;  /* 0x000c500001f87983 */ /* 0x002f280000300a00 */
[----:B------:R1:W-:Y:S04]  /*750b0*/  @P5 STG.E desc[UR4][R22.64], R15 ;  /* 0x0000000f16005986 */ /* 0x0003e8000c101904 */
[----:B-1----:R-:W4:Y:S04]  /*750c0*/  LDL.LU.64 R22, [R1+0xb58] ;  /* 0x000b580001167983 */ /* 0x002f280000300a00 */
[----:B------:R1:W-:Y:S01]  /*750d0*/  @P6 STG.E desc[UR4][R4.64], R11 ;  /* 0x0000000b04006986 */ /* 0x0003e2000c101904 */
[----:B------:R-:W-:Y:S01]  /*750e0*/  VIADD R2, R6, 0x1f3 ;  /* 0x000001f306027836 */ /* 0x000fe20000000000 */
[----:B------:R-:W-:-:S02]  /*750f0*/  LOP3.LUT P0, RZ, R19, 0x100000, RZ, 0xc0, !PT ;  /* 0x0010000013ff7812 */ /* 0x000fc4000780c0ff */
[C---:B------:R-:W-:Y:S01]  /*75100*/  LOP3.LUT P4, RZ, R19.reuse, 0x20000, RZ, 0xc0, !PT ;  /* 0x0002000013ff7812 */ /* 0x040fe2000788c0ff */
[----:B------:R-:W-:Y:S01]  /*75110*/  VIADD R3, R6, 0x1f4 ;  /* 0x000001f406037836 */ /* 0x000fe20000000000 */
[C---:B------:R-:W-:Y:S01]  /*75120*/  LOP3.LUT P5, RZ, R19.reuse, 0x10000, RZ, 0xc0, !PT ;  /* 0x0001000013ff7812 */ /* 0x040fe200078ac0ff */
[----:B------:R-:W4:Y:S04]  /*75130*/  LDS.128 R8, [R0] ;  /* 0x0000000000087984 */ /* 0x000f280000000c00 */
[----:B-1----:R-:W4:Y:S04]  /*75140*/  LDL.LU.64 R4, [R1+0xc48] ;  /* 0x000c480001047983 */ /* 0x002f280000300a00 */
[----:B------:R1:W-:Y:S04]  /*75150*/  @P1 STG.E desc[UR4][R26.64], R32 ;  /* 0x000000201a001986 */ /* 0x0003e8000c101904 */
[----:B-1----:R-:W4:Y:S04]  /*75160*/  LDL.LU.64 R26, [R1+0xb50] ;  /* 0x000b5000011a7983 */ /* 0x002f280000300a00 */
[----:B------:R1:W-:Y:S04]  /*75170*/  @P2 STG.E desc[UR4][R168.64], R28 ;  /* 0x0000001ca8002986 */ /* 0x0003e8000c101904 */
[----:B-1----:R-:W4:Y:S04]  /*75180*/  LDL.LU.64 R168, [R1+0xc40] ;  /* 0x000c400001a87983 */ /* 0x002f280000300a00 */
[----:B--2---:R1:W-:Y:S04]  /*75190*/  @P3 STG.E desc[UR4][R170.64], R33 ;  /* 0x00000021aa003986 */ /* 0x0043e8000c101904 */
[----:B-1----:R-:W2:Y:S01]  /*751a0*/  LDL.LU.64 R170, [R1+0xb48] ;  /* 0x000b480001aa7983 */ /* 0x002ea20000300a00 */
[----:B------:R-:W-:Y:S01]  /*751b0*/  ISETP.LT.AND P1, PT, R2, UR6, !P0 ;  /* 0x0000000602007c0c */ /* 0x000fe2000c721270 */
[----:B------:R-:W-:Y:S01]  /*751c0*/  VIADD R2, R6, 0x176 ;  /* 0x0000017606027836 */ /* 0x000fe20000000000 */
[----:B------:R-:W-:-:S04]  /*751d0*/  LOP3.LUT P6, RZ, R19, 0x8000, RZ, 0xc0, !PT ;  /* 0x0000800013ff7812 */ /* 0x000fc800078cc0ff */
[----:B------:R-:W-:Y:S01]  /*751e0*/  ISETP.LT.AND P3, PT, R2, UR7, !P0 ;  /* 0x0000000702007c0c */ /* 0x000fe2000c761270 */
[----:B------:R-:W-:Y:S01]  /*751f0*/  VIADD R2, R6, 0x177 ;  /* 0x0000017706027836 */ /* 0x000fe20000000000 */
[----:B------:R-:W-:Y:S01]  /*75200*/  ULDC UR7, c[0x0][0x22c] ;  /* 0x00008b0000077ab9 */ /* 0x000fe20000000800 */
[----:B---3--:R1:W-:Y:S03]  /*75210*/  @P4 STG.E desc[UR4][R244.64], R29 ;  /* 0x0000001df4004986 */ /* 0x0083e6000c101904 */
[----:B------:R-:W-:Y:S01]  /*75220*/  ISETP.LT.AND P4, PT, R2, UR7, !P0 ;  /* 0x0000000702007c0c */ /* 0x000fe2000c781270 */
[----:B------:R-:W-:Y:S01]  /*75230*/  ULDC UR7, c[0x0][0x22c] ;  /* 0x00008b0000077ab9 */ /* 0x000fe20000000800 */
[----:B------:R-:W-:Y:S01]  /*75240*/  IADD3 R2, R6, 0x178, RZ ;  /* 0x0000017806027810 */ /* 0x000fe20007ffe0ff */
[----:B-1----:R-:W3:Y:S04]  /*75250*/  LDL.LU.64 R244, [R1+0xc38] ;  /* 0x000c380001f47983 */ /* 0x002ee80000300a00 */
[----:B----4-:R1:W-:Y:S01]  /*75260*/  @P5 STG.E desc[UR4][R248.64], R34 ;  /* 0x00000022f8005986 */ /* 0x0103e2000c101904 */
[----:B------:R-:W-:Y:S01]  /*75270*/  ISETP.LT.AND P5, PT, R2, UR7, !P0 ;  /* 0x0000000702007c0c */ /* 0x000fe2000c7a1270 */
[----:B------:R-:W-:Y:S01]  /*75280*/  VIADD R2, R6, 0x179 ;  /* 0x0000017906027836 */ /* 0x000fe20000000000 */
[----:B------:R-:W-:Y:S01]  /*75290*/  ULDC UR7, c[0x0][0x22c] ;  /* 0x00008b0000077ab9 */ /* 0x000fe20000000800 */
[----:B-1----:R-:W4:Y:S04]  /*752a0*/  LDL.LU.64 R248, [R1+0xb40] ;  /* 0x000b400001f87983 */ /* 0x002f280000300a00 */
[----:B------:R1:W-:Y:S01]  /*752b0*/  @P6 STG.E desc[UR4][R22.64], R30 ;  /* 0x0000001e16006986 */ /* 0x0003e2000c101904 */
[----:B------:R-:W-:-:S03]  /*752c0*/  ISETP.LT.AND P6, PT, R2, UR7, !P0 ;  /* 0x0000000702007c0c */ /* 0x000fc6000c7c1270 */
[----:B-1----:R-:W4:Y:S04]  /*752d0*/  LDL.LU.64 R22, [R1+0xc30] ;  /* 0x000c300001167983 */ /* 0x002f280000300a00 */
[----:B------:R1:W-:Y:S01]  /*752e0*/  @P3 STG.E desc[UR4][R4.64], R35 ;  /* 0x0000002304003986 */ /* 0x0003e2000c101904 */
[----:B------:R-:W-:Y:S01]  /*752f0*/  VIADD R2, R6, 0x17a ;  /* 0x0000017a06027836 */ /* 0x000fe20000000000 */
[----:B------:R-:W-:Y:S02]  /*75300*/  ULDC UR7, c[0x0][0x22c] ;  /* 0x00008b0000077ab9 */ /* 0x000fe40000000800 */
        /* <DEDUP_REMOVED lines=9> */
[----:B------:R-:W-:-:S04]  /*753a0*/  ULDC UR7, c[0x0][0x22c] ;  /* 0x00008b0000077ab9 */ /* 0x000fc80000000800 */
[----:B------:R-:W-:Y:S01]  /*753b0*/  ISETP.LT.AND P4, PT, R2, UR7, !P0 ;  /* 0x0000000702007c0c */ /* 0x000fe2000c781270 */
[----:B------:R-:W-:Y:S01]  /*753c0*/  VIADD R2, R6, 0x17c ;  /* 0x0000017c06027836 */ /* 0x000fe20000000000 */
[----:B------:R-:W-:-:S04]  /*753d0*/  ULDC UR7, c[0x0][0x22c] ;  /* 0x00008b0000077ab9 */ /* 0x000fc80000000800 */
[----:B------:R-:W-:Y:S01]  /*753e0*/  ISETP.LT.AND P5, PT, R2, UR7, !P0 ;  /* 0x0000000702007c0c */ /* 0x000fe2000c7a1270 */
[----:B------:R-:W-:Y:S01]  /*753f0*/  ULDC UR7, c[0x0][0x22c] ;  /* 0x00008b0000077ab9 */ /* 0x000fe20000000800 */
[----:B------:R-:W-:-:S04]  /*75400*/  IADD3 R2, R6, 0x17d, RZ ;  /* 0x0000017d06027810 */ /* 0x000fc80007ffe0ff */
[----:B------:R-:W-:Y:S01]  /*75410*/  ISETP.LT.AND P6, PT, R2, UR7, !P0 ;  /* 0x0000000702007c0c */ /* 0x000fe2000c7c1270 */
[----:B------:R-:W-:Y:S01]  /*75420*/  VIADD R2, R6, 0x17e ;  /* 0x0000017e06027836 */ /* 0x000fe20000000000 */
[----:B------:R-:W-:Y:S01]  /*75430*/  ULDC UR7, c[0x0][0x22c] ;  /* 0x00008b0000077ab9 */ /* 0x000fe20000000800 */
[----:B---3--:R1:W-:Y:S03]  /*75440*/  @P3 STG.E desc[UR4][R244.64], R41 ;  /* 0x00000029f4003986 */ /* 0x0083e6000c101904 */
[----:B------:R-:W-:Y:S01]  /*75450*/  ISETP.LT.AND P3, PT, R2, UR7, !P0 ;  /* 0x0000000702007c0c */ /* 0x000fe2000c761270 */
[----:B------:R-:W-:Y:S01]  /*75460*/  VIADD R2, R6, 0x17f ;  /* 0x0000017f06027836 */ /* 0x000fe20000000000 */
[----:B------:R-:W-:Y:S01]  /*75470*/  ULDC UR7, c[0x0][0x22c] ;  /* 0x00008b0000077ab9 */ /* 0x000fe20000000800 */
        /* <DEDUP_REMOVED lines=20> */
[----:B------:R-:W-:Y:S01]  /*755c0*/  ULDC UR7, c[0x0][0x22c] ;  /* 0x00008b0000077ab9 */ /* 0x000fe20000000800 */
[----:B------:R-:W-:-:S04]  /*755d0*/  IADD3 R2, R6, 0x182, RZ ;  /* 0x0000018206027810 */ /* 0x000fc80007ffe0ff */
[----:B------:R-:W-:Y:S01]  /*755e0*/  ISETP.LT.AND P3, PT, R2, UR7, !P0 ;  /* 0x0000000702007c0c */ /* 0x000fe2000c761270 */
[----:B------:R-:W-:Y:S01]  /*755f0*/  VIADD R2, R6, 0x183 ;  /* 0x0000018306027836 */ /* 0x000fe20000000000 */
[----:B------:R-:W-:-:S04]  /*75600*/  ULDC UR7, c[0x0][0x22c] ;  /* 0x00008b0000077ab9 */ /* 0x000fc80000000800 */
[----:B------:R-:W-:Y:S01]  /*75610*/  ISETP.LT.AND P4, PT, R2, UR7, !P0 ;  /* 0x0000000702007c0c */ /* 0x000fe2000c781270 */
[----:B------:R-:W-:Y:S01]  /*75620*/  VIADD R2, R6, 0x184 ;  /* 0x0000018406027836 */ /* 0x000fe20000000000 */
[----:B------:R-:W-:-:S04]  /*75630*/  ULDC UR7, c[0x0][0x22c] ;  /* 0x00008b0000077ab9 */ /* 0x000fc80000000800 */
        /* <DEDUP_REMOVED lines=10> */
[----:B------:R-:W-:Y:S01]  /*756e0*/  ULDC UR7, c[0x0][0x22c] ;  /* 0x00008b0000077ab9 */ /* 0x000fe20000000800 */
[----:B------:R-:W-:Y:S01]  /*756f0*/  IADD3 R2, R6, 0x187, RZ ;  /* 0x0000018706027810 */ /* 0x000fe20007ffe0ff */
        /* <DEDUP_REMOVED lines=25> */
[----:B------:R-:W-:Y:S01]  /*75890*/  IADD3 R2, R6, 0x18c, RZ ;  /* 0x0000018c06027810 */ /* 0x000fe20007ffe0ff */
        /* <DEDUP_REMOVED lines=46> */
[----:B------:R-:W-:Y:S01]  /*75b80*/  ISETP.LT.AND P6, PT, R2, UR7, !P0 ;  /* 0x0000000702007c0c */ /* 0x000fe2000c7c1270 */
[----:B------:R-:W-:-:S02]  /*75b90*/  ULDC UR7, c[0x0][0x22c] ;  /* 0x00008b0000077ab9 */ /* 0x000fc40000000800 */
[----:B-1----:R-:W4:Y:S04]  /*75ba0*/  LDL.LU.64 R22, [R1+0xbc0] ;  /* 0x000bc00001167983 */ /* 0x002f280000300a00 */
[----:B------:R1:W-:Y:S04]  /*75bb0*/  @P3 STG.E desc[UR4][R4.64], R53 ;  /* 0x0000003504003986 */ /* 0x0003e8000c101904 */
[----:B-1----:R-:W4:Y:S04]  /*75bc0*/  LDL.LU.64 R4, [R1+0xac8] ;  /* 0x000ac80001047983 */ /* 0x002f280000300a00 */
[----:B------:R1:W-:Y:S04]  /*75bd0*/  @P4 STG.E desc[UR4][R26.64], R73 ;  /* 0x000000491a004986 */ /* 0x0003e8000c101904 */
[----:B-1----:R-:W4:Y:S04]  /*75be0*/  LDL.LU.64 R26, [R1+0xbb8] ;  /* 0x000bb800011a7983 */ /* 0x002f280000300a00 */
[----:B------:R1:W-:Y:S04]  /*75bf0*/  @P5 STG.E desc[UR4][R168.64], R54 ;  /* 0x00000036a8005986 */ /* 0x0003e8000c101904 */
[----:B-1----:R-:W4:Y:S04]  /*75c00*/  LDL.LU.64 R168, [R1+0xac0] ;  /* 0x000ac00001a87983 */ /* 0x002f280000300a00 */
[----:B--2---:R1:W-:Y:S04]  /*75c10*/  @P6 STG.E desc[UR4][R170.64], R74 ;  /* 0x0000004aaa006986 */ /* 0x0043e8000c101904 */
[----:B-1----:R-:W2:Y:S01]  /*75c20*/  LDL.LU.64 R170, [R1+0xbb0] ;  /* 0x000bb00001aa7983 */ /* 0x002ea20000300a00 */
        /* <DEDUP_REMOVED lines=423> */
[----:B------:R-:W-:Y:S01]  /*776a0*/  IADD3 R2, R6, 0x1eb, RZ ;  /* 0x000001eb06027810 */ /* 0x000fe20007ffe0ff */
[----:B------:R-:W2:Y:S03]  /*776b0*/  LDL.LU.64 R232, [R1+0x850] ;  /* 0x0008500001e87983 */ /* 0x000ea60000300a00 */
[----:B------:R-:W-:Y:S01]  /*776c0*/  ISETP.LT.AND P4, PT, R2, UR7, !P0 ;  /* 0x0000000702007c0c */ /* 0x000fe2000c781270 */
[----:B------:R-:W-:Y:S01]  /*776d0*/  VIADD R2, R6, 0x1ec ;  /* 0x000001ec06027836 */ /* 0x000fe20000000000 */
[----:B------:R-:W-:Y:S01]  /*776e0*/  ULDC UR7, c[0x0][0x22c] ;  /* 0x00008b0000077ab9 */ /* 0x000fe20000000800 */
        /* <DEDUP_REMOVED lines=8> */
[----:B------:R-:W2:Y:S04]  /*77770*/  LDL.LU.64 R236, [R1+0x838] ;  /* 0x0008380001ec7983 */ /* 0x000ea80000300a00 */
[----:B------:R-:W2:Y:S04]  /*77780*/  LDL.LU.64 R240, [R1+0x830] ;  /* 0x0008300001f07983 */ /* 0x000ea80000300a00 */
[----:B------:R-:W2:Y:S04]  /*77790*/  LDL.LU.64 R246, [R1+0x828] ;  /* 0x0008280001f67983 */ /* 0x000ea80000300a00 */
[----:B------:R-:W2:Y:S04]  /*777a0*/  LDL.LU.64 R250, [R1+0x820] ;  /* 0x0008200001fa7983 */ /* 0x000ea80000300a00 */
[----:B---3--:R1:W-:Y:S01]  /*777b0*/  @P3 STG.E desc[UR4][R244.64], R157 ;  /* 0x0000009df4003986 */ /* 0x0083e2000c101904 */
        /* <DEDUP_REMOVED lines=23> */
[C---:B------:R-:W-:Y:S01]  /*77930*/  VIADD R2, R6.reuse, 0x1f2 ;  /* 0x000001f206027836 */ /* 0x040fe20000000000 */
[----:B------:R-:W-:Y:S01]  /*77940*/  ISETP.LT.AND P2, PT, R3, UR6, !P0 ;  /* 0x0000000603007c0c */ /* 0x000fe2000c741270 */
[----:B------:R-:W-:Y:S01]  /*77950*/  VIADD R3, R6, 0x1f5 ;  /* 0x000001f506037836 */ /* 0x000fe20000000000 */
[----:B------:R-:W-:-:S02]  /*77960*/  ULDC UR7, c[0x0][0x22c] ;  /* 0x00008b0000077ab9 */ /* 0x000fc40000000800 */
[----:B------:R-:W-:Y:S02]  /*77970*/  ISETP.LT.AND P3, PT, R2, UR7, !P0 ;  /* 0x0000000702007c0c */ /* 0x000fe4000c761270 */
[----:B------:R-:W-:Y:S01]  /*77980*/  ISETP.LT.AND P4, PT, R3, UR6, !P0 ;  /* 0x0000000603007c0c */ /* 0x000fe2000c781270 */
[C---:B------:R-:W-:Y:S01]  /*77990*/  VIADD R3, R6.reuse, 0x1f6 ;  /* 0x000001f606037836 */ /* 0x040fe20000000000 */
[----:B------:R-:W-:-:S03]  /*779a0*/  IADD3 R2, R6, 0x1f7, RZ ;  /* 0x000001f706027810 */ /* 0x000fc60007ffe0ff */
[----:B------:R1:W-:Y:S01]  /*779b0*/  @P6 STG.E desc[UR4][R232.64], R148 ;  /* 0x00000094e8006986 */ /* 0x0003e2000c101904 */
[----:B------:R-:W-:Y:S01]  /*779c0*/  ISETP.LT.AND P5, PT, R3, UR6, !P0 ;  /* 0x0000000603007c0c */ /* 0x000fe2000c7a1270 */
[----:B------:R-:W-:Y:S01]  /*779d0*/  VIADD R3, R6, 0x1f8 ;  /* 0x000001f806037836 */ /* 0x000fe20000000000 */
[----:B------:R-:W-:Y:S01]  /*779e0*/  ISETP.LT.AND P6, PT, R2, UR6, !P0 ;  /* 0x0000000602007c0c */ /* 0x000fe2000c7c1270 */
[C---:B------:R-:W-:Y:S02]  /*779f0*/  VIADD R2, R6.reuse, 0x1f9 ;  /* 0x000001f906027836 */ /* 0x040fe40000000000 */
[----:B------:R-:W-:Y:S01]  /*77a00*/  VIADD R0, R6, 0x1fb ;  /* 0x000001fb06007836 */ /* 0x000fe20000000000 */
[----:B------:R1:W-:Y:S01]  /*77a10*/  @P3 STG.E desc[UR4][R238.64], R161 ;  /* 0x000000a1ee003986 */ /* 0x0003e2000c101904 */
[----:B------:R-:W-:-:S03]  /*77a20*/  ISETP.LT.AND P3, PT, R3, UR6, !P0 ;  /* 0x0000000603007c0c */ /* 0x000fc6000c761270 */
[----:B------:R1:W-:Y:S01]  /*77a30*/  @P1 STG.E desc[UR4][R242.64], R149 ;  /* 0x00000095f2001986 */ /* 0x0003e2000c101904 */
[----:B------:R-:W-:Y:S01]  /*77a40*/  ISETP.LT.AND P1, PT, R2, UR6, !P0 ;  /* 0x0000000602007c0c */ /* 0x000fe2000c721270 */
[----:B------:R-:W-:Y:S02]  /*77a50*/  VIADD R2, R6, 0x1fa ;  /* 0x000001fa06027836 */ /* 0x000fe40000000000 */
[----:B------:R1:W-:Y:S04]  /*77a60*/  @P2 STG.E desc[UR4][R236.64], R162 ;  /* 0x000000a2ec002986 */ /* 0x0003e8000c101904 */
[----:B------:R1:W-:Y:S01]  /*77a70*/  @P4 STG.E desc[UR4][R240.64], R150 ;  /* 0x00000096f0004986 */ /* 0x0003e2000c101904 */
[----:B------:R-:W-:Y:S01]  /*77a80*/  ISETP.LT.AND P4, PT, R0, UR6, !P0 ;  /* 0x0000000600007c0c */ /* 0x000fe2000c781270 */
[----:B------:R-:W-:Y:S01]  /*77a90*/  VIADD R0, R6, 0x1fd ;  /* 0x000001fd06007836 */ /* 0x000fe20000000000 */
[----:B------:R-:W-:Y:S01]  /*77aa0*/  ISETP.LT.AND P2, PT, R2, UR6, !P0 ;  /* 0x0000000602007c0c */ /* 0x000fe2000c741270 */
[----:B------:R1:W-:Y:S01]  /*77ab0*/  @P5 STG.E desc[UR4][R246.64], R163 ;  /* 0x000000a3f6005986 */ /* 0x0003e2000c101904 */
[----:B------:R-:W-:-:S03]  /*77ac0*/  IADD3 R2, R6, 0x1fc, RZ ;  /* 0x000001fc06027810 */ /* 0x000fc60007ffe0ff */
[----:B------:R1:W-:Y:S01]  /*77ad0*/  @P6 STG.E desc[UR4][R250.64], R151 ;  /* 0x00000097fa006986 */ /* 0x0003e2000c101904 */
[----:B------:R-:W-:Y:S01]  /*77ae0*/  ISETP.LT.AND P6, PT, R0, UR6, !P0 ;  /* 0x0000000600007c0c */ /* 0x000fe2000c7c1270 */
[C---:B------:R-:W-:Y:S02]  /*77af0*/  VIADD R0, R6.reuse, 0x1fe ;  /* 0x000001fe06007836 */ /* 0x040fe40000000000 */
[----:B------:R-:W-:Y:S01]  /*77b00*/  VIADD R6, R6, 0x1ff ;  /* 0x000001ff06067836 */ /* 0x000fe20000000000 */
[----:B------:R-:W-:Y:S01]  /*77b10*/  ISETP.LT.AND P5, PT, R2, UR6, !P0 ;  /* 0x0000000602007c0c */ /* 0x000fe2000c7a1270 */
[----:B---3--:R1:W-:Y:S01]  /*77b20*/  @P3 STG.E desc[UR4][R244.64], R164 ;  /* 0x000000a4f4003986 */ /* 0x0083e2000c101904 */
[----:B------:R-:W-:Y:S02]  /*77b30*/  ISETP.LT.AND P3, PT, R0, UR6, !P0 ;  /* 0x0000000600007c0c */ /* 0x000fe4000c761270 */
[----:B------:R-:W-:Y:S01]  /*77b40*/  ISETP.LT.AND P0, PT, R6, UR6, !P0 ;  /* 0x0000000606007c0c */ /* 0x000fe2000c701270 */
[----:B----4-:R1:W-:Y:S04]  /*77b50*/  @P1 STG.E desc[UR4][R248.64], R8 ;  /* 0x00000008f8001986 */ /* 0x0103e8000c101904 */
[----:B------:R1:W-:Y:S04]  /*77b60*/  @P2 STG.E desc[UR4][R22.64], R165 ;  /* 0x000000a516002986 */ /* 0x0003e8000c101904 */
[----:B------:R1:W-:Y:S04]  /*77b70*/  @P4 STG.E desc[UR4][R4.64], R9 ;  /* 0x0000000904004986 */ /* 0x0003e8000c101904 */
[----:B------:R1:W-:Y:S04]  /*77b80*/  @P5 STG.E desc[UR4][R26.64], R166 ;  /* 0x000000a61a005986 */ /* 0x0003e8000c101904 */
[----:B------:R1:W-:Y:S04]  /*77b90*/  @P6 STG.E desc[UR4][R168.64], R10 ;  /* 0x0000000aa8006986 */ /* 0x0003e8000c101904 */
[----:B--2---:R1:W-:Y:S01]  /*77ba0*/  @P3 STG.E desc[UR4][R170.64], R167 ;  /* 0x000000a7aa003986 */ /* 0x0043e2000c101904 */
[----:B------:R-:W-:Y:S05]  /*77bb0*/  @!P0 EXIT ;  /* 0x000000000000894d */ /* 0x000fea0003800000 */
[----:B-1----:R-:W2:Y:S04]  /*77bc0*/  LDL.LU.64 R170, [R1+0x800] ;  /* 0x0008000001aa7983 */ /* 0x002ea80000300a00 */
[----:B--2---:R-:W-:Y:S01]  /*77bd0*/  STG.E desc[UR4][R170.64], R11 ;  /* 0x0000000baa007986 */ /* 0x004fe2000c101904 */
[----:B------:R-:W-:Y:S05]  /*77be0*/  EXIT ;  /* 0x000000000000794d */ /* 0x000fea0003800000 */
.L_x_2:
[----:B------:R-:W-:-:S00]  /*77bf0*/  BRA `(.L_x_2) ;  /* 0xfffffffc00fc7947 */ /* 0x000fc0000383ffff */
[----:B------:R-:W-:-:S00]  /*77c00*/  NOP ;  /* 0x0000000000007918 */ /* 0x000fc00000000000 */
[----:B------:R-:W-:-:S00]  /*77c10*/  NOP ;  /* 0x0000000000007918 */ /* 0x000fc00000000000 */
[----:B------:R-:W-:-:S00]  /*77c20*/  NOP ;  /* 0x0000000000007918 */ /* 0x000fc00000000000 */
[----:B------:R-:W-:-:S00]  /*77c30*/  NOP ;  /* 0x0000000000007918 */ /* 0x000fc00000000000 */
[----:B------:R-:W-:-:S00]  /*77c40*/  NOP ;  /* 0x0000000000007918 */ /* 0x000fc00000000000 */
[----:B------:R-:W-:-:S00]  /*77c50*/  NOP ;  /* 0x0000000000007918 */ /* 0x000fc00000000000 */
[----:B------:R-:W-:-:S00]  /*77c60*/  NOP ;  /* 0x0000000000007918 */ /* 0x000fc00000000000 */
[----:B------:R-:W-:-:S00]  /*77c70*/  NOP ;  /* 0x0000000000007918 */ /* 0x000fc00000000000 */
.L_x_3:


//--------------------- .nv.shared.matmul_kernel  --------------------------
	.section	.nv.shared.matmul_kernel,"aw",@nobits
	.sectionflags	@""
	.align	16
	.zero		1024


//--------------------- .nv.shared.reserved.0     --------------------------
	.section	.nv.shared.reserved.0,"aw",@nobits
	.weak		__nv_reservedSMEM_offset_0_alias
	.size		__nv_reservedSMEM_offset_0_alias, 0, 0
	.other		__nv_reservedSMEM_offset_0_alias,@"STO_CUDA_RESERVED_SHARED STV_DEFAULT"
__nv_reservedSMEM_offset_0_alias:
	.zero		0


//--------------------- .nv.constant0.matmul_kernel --------------------------
	.section	.nv.constant0.matmul_kernel,"a",@progbits
	.sectionflags	@""
	.align	4
.nv.constant0.matmul_kernel:
	.zero		608


//--------------------- SYMBOLS --------------------------

	.type		.nv.reservedSmem.offset0,@object
	.size		.nv.reservedSmem.offset0,0x4
